	.target	sm_90a

	.elftype	@"ET_EXEC"


//--------------------- .note.nv.tkinfo           --------------------------
	.section	.note.nv.tkinfo,"",@"SHT_NOTE"
	.sectionflags	@"SHF_NOTE_NV_TKINFO"
	.tkinfo
        /*0018*/ 	.word	0x00000002
        /*0030*/ 	.string	""
        /*0030*/ 	.string	"ptxas"
        /*0030*/ 	.string	"Cuda compilation tools, release 13.0, V13.0.88"
        /*0030*/ 	.string	"Build cuda_13.0.r13.0/compiler.36424714_0"
        /*0030*/ 	.string	"-arch sm_90a -m 64 "



//--------------------- .note.nv.cuinfo           --------------------------
	.section	.note.nv.cuinfo,"",@"SHT_NOTE"
	.sectionflags	@"SHF_NOTE_NV_CUINFO"
        /*0018*/ 	.short	0x0002
        /*001a*/ 	.short	0x005a
        /*001c*/ 	.short	0x0082
	.zero		2


//--------------------- .nv.info                  --------------------------
	.section	.nv.info,"",@"SHT_CUDA_INFO"
	.align	4


	//----- nvinfo : EIATTR_REGCOUNT
	.align		4
        /*0000*/ 	.byte	0x04, 0x2f
        /*0002*/ 	.short	(.L_15 - .L_14)
	.align		4
.L_14:
        /*0004*/ 	.word	index@(_ZN7cutlass13device_kernelINS_4fmha6kernel28FmhaKernelTmaWarpSpecializedINS1_10collective30FmhaMainloopTmaWarpSpecializedINS_12float_e4m3_tEffN4cute5tupleIJNS7_1CILi128EEENS9_ILi256EEESA_EEENS8_IJiNS9_ILi1EEENS8_IJiiEEEEEESF_NS8_IJSD_iSE_EEENS4_14ResidualFusionEJEEENS4_15FmhaFwdEpilogueIS6_fNS8_IJNS9_ILi64EEESA_SB_EEEEENS2_23IndividualTileSchedulerEJEEEEEvNT_6ParamsE)
        /*0008*/ 	.word	0x000000a8


	//----- nvinfo : EIATTR_FRAME_SIZE
	.align		4
.L_15:
        /*000c*/ 	.byte	0x04, 0x11
        /*000e*/ 	.short	(.L_17 - .L_16)
	.align		4
.L_16:
        /*0010*/ 	.word	index@($__internal_0_$__cuda_sm20_rcp_rn_f32_slowpath)
        /*0014*/ 	.word	0x00000000


	//----- nvinfo : EIATTR_FRAME_SIZE
	.align		4
.L_17:
        /*0018*/ 	.byte	0x04, 0x11
        /*001a*/ 	.short	(.L_19 - .L_18)
	.align		4
.L_18:
        /*001c*/ 	.word	index@(_ZN7cutlass13device_kernelINS_4fmha6kernel28FmhaKernelTmaWarpSpecializedINS1_10collective30FmhaMainloopTmaWarpSpecializedINS_12float_e4m3_tEffN4cute5tupleIJNS7_1CILi128EEENS9_ILi256EEESA_EEENS8_IJiNS9_ILi1EEENS8_IJiiEEEEEESF_NS8_IJSD_iSE_EEENS4_14ResidualFusionEJEEENS4_15FmhaFwdEpilogueIS6_fNS8_IJNS9_ILi64EEESA_SB_EEEEENS2_23IndividualTileSchedulerEJEEEEEvNT_6ParamsE)
        /*0020*/ 	.word	0x00000000


	//----- nvinfo : EIATTR_MIN_STACK_SIZE
	.align		4
.L_19:
        /*0024*/ 	.byte	0x04, 0x12
        /*0026*/ 	.short	(.L_21 - .L_20)
	.align		4
.L_20:
        /*0028*/ 	.word	index@(_ZN7cutlass13device_kernelINS_4fmha6kernel28FmhaKernelTmaWarpSpecializedINS1_10collective30FmhaMainloopTmaWarpSpecializedINS_12float_e4m3_tEffN4cute5tupleIJNS7_1CILi128EEENS9_ILi256EEESA_EEENS8_IJiNS9_ILi1EEENS8_IJiiEEEEEESF_NS8_IJSD_iSE_EEENS4_14ResidualFusionEJEEENS4_15FmhaFwdEpilogueIS6_fNS8_IJNS9_ILi64EEESA_SB_EEEEENS2_23IndividualTileSchedulerEJEEEEEvNT_6ParamsE)
        /*002c*/ 	.word	0x00000000
.L_21:


//--------------------- .nv.compat                --------------------------
	.section	.nv.compat,"",@"SHT_CUDA_COMPAT_INFO"
	.align	4
        /*0000*/ 	.byte	0x02, 0x09, 0x01, 0x00, 0x02, 0x02, 0x04, 0x00, 0x02, 0x05, 0x05, 0x00, 0x03, 0x07, 0x01, 0x01
        /*0010*/ 	.byte	0x02, 0x03, 0x01, 0x00, 0x02, 0x06, 0x01, 0x00, 0x04, 0x0b, 0x08, 0x00, 0x00, 0x00, 0x00, 0x00
        /*0020*/ 	.byte	0x00, 0x00, 0x00, 0x00


//--------------------- .nv.info._ZN7cutlass13device_kernelINS_4fmha6kernel28FmhaKernelTmaWarpSpecializedINS1_10collective30FmhaMainloopTmaWarpSpecializedINS_12float_e4m3_tEffN4cute5tupleIJNS7_1CILi128EEENS9_ILi256EEESA_EEENS8_IJiNS9_ILi1EEENS8_IJiiEEEEEESF_NS8_IJSD_iSE_EEENS4_14ResidualFusionEJEEENS4_15FmhaFwdEpilogueIS6_fNS8_IJNS9_ILi64EEESA_SB_EEEEENS2_23IndividualTileSchedulerEJEEEEEvNT_6ParamsE --------------------------
	.section	.nv.info._ZN7cutlass13device_kernelINS_4fmha6kernel28FmhaKernelTmaWarpSpecializedINS1_10collective30FmhaMainloopTmaWarpSpecializedINS_12float_e4m3_tEffN4cute5tupleIJNS7_1CILi128EEENS9_ILi256EEESA_EEENS8_IJiNS9_ILi1EEENS8_IJiiEEEEEESF_NS8_IJSD_iSE_EEENS4_14ResidualFusionEJEEENS4_15FmhaFwdEpilogueIS6_fNS8_IJNS9_ILi64EEESA_SB_EEEEENS2_23IndividualTileSchedulerEJEEEEEvNT_6ParamsE,"",@"SHT_CUDA_INFO"
	.sectionflags	@""
	.align	4


	//----- nvinfo : EIATTR_CUDA_API_VERSION
	.align		4
        /*0000*/ 	.byte	0x04, 0x37
        /*0002*/ 	.short	(.L_23 - .L_22)
.L_22:
        /*0004*/ 	.word	0x00000082


	//----- nvinfo : EIATTR_KPARAM_INFO
	.align		4
.L_23:
        /*0008*/ 	.byte	0x04, 0x17
        /*000a*/ 	.short	(.L_25 - .L_24)
.L_24:
        /*000c*/ 	.word	0x00000000
        /*0010*/ 	.short	0x0000
        /*0012*/ 	.short	0x0070
        /*0014*/ 	.byte	0x00, 0xf0, 0x01, 0x20


	//----- nvinfo : EIATTR_SPARSE_MMA_MASK
	.align		4
.L_25:
        /*0018*/ 	.byte	0x03, 0x50
        /*001a*/ 	.short	0x0000


	//----- nvinfo : EIATTR_MAXREG_COUNT
	.align		4
        /*001c*/ 	.byte	0x03, 0x1b
        /*001e*/ 	.short	0x00a8


	//----- nvinfo : EIATTR_NUM_BARRIERS
	.align		4
        /*0020*/ 	.byte	0x02, 0x4c
        /*0022*/ 	.byte	0x02
	.zero		1


	//----- nvinfo : EIATTR_EXTERNS
	.align		4
        /*0024*/ 	.byte	0x04, 0x0f
        /*0026*/ 	.short	(.L_27 - .L_26)


	//   ....[0]....
	.align		4
.L_26:
        /*0028*/ 	.word	index@(__assertfail)


	//----- nvinfo : EIATTR_MERCURY_ISA_VERSION
	.align		4
.L_27:
        /*002c*/ 	.byte	0x03, 0x5f
        /*002e*/ 	.short	0x0101


	//----- nvinfo : EIATTR_INT_WARP_WIDE_INSTR_OFFSETS
	.align		4
        /*0030*/ 	.byte	0x04, 0x31
        /*0032*/ 	.short	(.L_29 - .L_28)


	//   ....[0]....
.L_28:
        /*0034*/ 	.word	0x000006f0


	//   ....[1]....
        /*0038*/ 	.word	0x00000700


	//   ....[2]....
        /*003c*/ 	.word	0x00000710


	//   ....[3]....
        /*0040*/ 	.word	0x00000720


	//   ....[4]....
        /*0044*/ 	.word	0x00000790


	//----- nvinfo : EIATTR_COOP_GROUP_MASK_REGIDS
	.align		4
.L_29:
        /*0048*/ 	.byte	0x04, 0x29
        /*004a*/ 	.short	(.L_31 - .L_30)


	//   ....[0]....
.L_30:
        /*004c*/ 	.word	0xffffffff


	//   ....[1]....
        /*0050*/ 	.word	0xffffffff


	//   ....[2]....
        /*0054*/ 	.word	0xffffffff


	//   ....[3]....
        /*0058*/ 	.word	0xffffffff


	//   ....[4]....
        /*005c*/ 	.word	0xffffffff


	//   ....[5]....
        /*0060*/ 	.word	0xffffffff


	//   ....[6]....
        /*0064*/ 	.word	0xffffffff


	//   ....[7]....
        /*0068*/ 	.word	0xffffffff


	//   ....[8]....
        /*006c*/ 	.word	0xffffffff


	//   ....[9]....
        /*0070*/ 	.word	0xffffffff


	//   ....[10]....
        /*0074*/ 	.word	0xffffffff


	//   ....[11]....
        /*0078*/ 	.word	0xffffffff


	//   ....[12]....
        /*007c*/ 	.word	0xffffffff


	//   ....[13]....
        /*0080*/ 	.word	0xffffffff


	//   ....[14]....
        /*0084*/ 	.word	0xffffffff


	//   ....[15]....
        /*0088*/ 	.word	0xffffffff


	//   ....[16]....
        /*008c*/ 	.word	0xffffffff


	//   ....[17]....
        /*0090*/ 	.word	0xffffffff


	//   ....[18]....
        /*0094*/ 	.word	0xffffffff


	//   ....[19]....
        /*0098*/ 	.word	0xffffffff


	//   ....[20]....
        /*009c*/ 	.word	0xffffffff


	//   ....[21]....
        /*00a0*/ 	.word	0xffffffff


	//   ....[22]....
        /*00a4*/ 	.word	0xffffffff


	//   ....[23]....
        /*00a8*/ 	.word	0xffffffff


	//   ....[24]....
        /*00ac*/ 	.word	0xffffffff


	//   ....[25]....
        /*00b0*/ 	.word	0xffffffff


	//   ....[26]....
        /*00b4*/ 	.word	0xffffffff


	//   ....[27]....
        /*00b8*/ 	.word	0xffffffff


	//   ....[28]....
        /*00bc*/ 	.word	0xffffffff


	//   ....[29]....
        /*00c0*/ 	.word	0xffffffff


	//   ....[30]....
        /*00c4*/ 	.word	0xffffffff


	//   ....[31]....
        /*00c8*/ 	.word	0xffffffff


	//   ....[32]....
        /*00cc*/ 	.word	0xffffffff


	//   ....[33]....
        /*00d0*/ 	.word	0xffffffff


	//   ....[34]....
        /*00d4*/ 	.word	0xffffffff


	//   ....[35]....
        /*00d8*/ 	.word	0xffffffff


	//   ....[36]....
        /*00dc*/ 	.word	0xffffffff


	//   ....[37]....
        /*00e0*/ 	.word	0xffffffff


	//   ....[38]....
        /*00e4*/ 	.word	0xffffffff


	//   ....[39]....
        /*00e8*/ 	.word	0xffffffff


	//   ....[40]....
        /*00ec*/ 	.word	0xffffffff


	//   ....[41]....
        /*00f0*/ 	.word	0xffffffff


	//   ....[42]....
        /*00f4*/ 	.word	0xffffffff


	//   ....[43]....
        /*00f8*/ 	.word	0xffffffff


	//   ....[44]....
        /*00fc*/ 	.word	0xffffffff


	//   ....[45]....
        /*0100*/ 	.word	0xffffffff


	//   ....[46]....
        /*0104*/ 	.word	0xffffffff


	//   ....[47]....
        /*0108*/ 	.word	0xffffffff


	//   ....[48]....
        /*010c*/ 	.word	0xffffffff


	//   ....[49]....
        /*0110*/ 	.word	0xffffffff


	//   ....[50]....
        /*0114*/ 	.word	0xffffffff


	//   ....[51]....
        /*0118*/ 	.word	0xffffffff


	//   ....[52]....
        /*011c*/ 	.word	0xffffffff


	//   ....[53]....
        /*0120*/ 	.word	0xffffffff


	//   ....[54]....
        /*0124*/ 	.word	0xffffffff


	//   ....[55]....
        /*0128*/ 	.word	0xffffffff


	//   ....[56]....
        /*012c*/ 	.word	0xffffffff


	//   ....[57]....
        /*0130*/ 	.word	0xffffffff


	//   ....[58]....
        /*0134*/ 	.word	0xffffffff


	//   ....[59]....
        /*0138*/ 	.word	0xffffffff


	//   ....[60]....
        /*013c*/ 	.word	0xffffffff


	//   ....[61]....
        /*0140*/ 	.word	0xffffffff


	//   ....[62]....
        /*0144*/ 	.word	0xffffffff


	//   ....[63]....
        /*0148*/ 	.word	0xffffffff


	//   ....[64]....
        /*014c*/ 	.word	0xffffffff


	//   ....[65]....
        /*0150*/ 	.word	0xffffffff


	//   ....[66]....
        /*0154*/ 	.word	0xffffffff


	//   ....[67]....
        /*0158*/ 	.word	0xffffffff


	//   ....[68]....
        /*015c*/ 	.word	0xffffffff


	//   ....[69]....
        /*0160*/ 	.word	0xffffffff


	//   ....[70]....
        /*0164*/ 	.word	0xffffffff


	//   ....[71]....
        /*0168*/ 	.word	0xffffffff


	//   ....[72]....
        /*016c*/ 	.word	0xffffffff


	//   ....[73]....
        /*0170*/ 	.word	0xffffffff


	//   ....[74]....
        /*0174*/ 	.word	0xffffffff


	//   ....[75]....
        /*0178*/ 	.word	0xffffffff


	//   ....[76]....
        /*017c*/ 	.word	0xffffffff


	//   ....[77]....
        /*0180*/ 	.word	0xffffffff


	//   ....[78]....
        /*0184*/ 	.word	0xffffffff


	//   ....[79]....
        /*0188*/ 	.word	0xffffffff


	//   ....[80]....
        /*018c*/ 	.word	0xffffffff


	//   ....[81]....
        /*0190*/ 	.word	0xffffffff


	//   ....[82]....
        /*0194*/ 	.word	0xffffffff


	//   ....[83]....
        /*0198*/ 	.word	0xffffffff


	//   ....[84]....
        /*019c*/ 	.word	0xffffffff


	//   ....[85]....
        /*01a0*/ 	.word	0xffffffff


	//   ....[86]....
        /*01a4*/ 	.word	0xffffffff


	//   ....[87]....
        /*01a8*/ 	.word	0xffffffff


	//   ....[88]....
        /*01ac*/ 	.word	0xffffffff


	//   ....[89]....
        /*01b0*/ 	.word	0xffffffff


	//   ....[90]....
        /*01b4*/ 	.word	0xffffffff


	//   ....[91]....
        /*01b8*/ 	.word	0xffffffff


	//   ....[92]....
        /*01bc*/ 	.word	0xffffffff


	//   ....[93]....
        /*01c0*/ 	.word	0xffffffff


	//   ....[94]....
        /*01c4*/ 	.word	0xffffffff


	//   ....[95]....
        /*01c8*/ 	.word	0xffffffff


	//   ....[96]....
        /*01cc*/ 	.word	0xffffffff


	//   ....[97]....
        /*01d0*/ 	.word	0xffffffff


	//   ....[98]....
        /*01d4*/ 	.word	0xffffffff


	//   ....[99]....
        /*01d8*/ 	.word	0xffffffff


	//   ....[100]....
        /*01dc*/ 	.word	0xffffffff


	//   ....[101]....
        /*01e0*/ 	.word	0xffffffff


	//   ....[102]....
        /*01e4*/ 	.word	0xffffffff


	//   ....[103]....
        /*01e8*/ 	.word	0xffffffff


	//   ....[104]....
        /*01ec*/ 	.word	0xffffffff


	//   ....[105]....
        /*01f0*/ 	.word	0xffffffff


	//   ....[106]....
        /*01f4*/ 	.word	0xffffffff


	//   ....[107]....
        /*01f8*/ 	.word	0xffffffff


	//   ....[108]....
        /*01fc*/ 	.word	0xffffffff


	//   ....[109]....
        /*0200*/ 	.word	0xffffffff


	//   ....[110]....
        /*0204*/ 	.word	0xffffffff


	//   ....[111]....
        /*0208*/ 	.word	0xffffffff


	//   ....[112]....
        /*020c*/ 	.word	0xffffffff


	//   ....[113]....
        /*0210*/ 	.word	0xffffffff


	//   ....[114]....
        /*0214*/ 	.word	0xffffffff


	//   ....[115]....
        /*0218*/ 	.word	0xffffffff


	//   ....[116]....
        /*021c*/ 	.word	0xffffffff


	//   ....[117]....
        /*0220*/ 	.word	0xffffffff


	//----- nvinfo : EIATTR_COOP_GROUP_INSTR_OFFSETS
	.align		4
.L_31:
        /*0224*/ 	.byte	0x04, 0x28
        /*0226*/ 	.short	(.L_33 - .L_32)


	//   ....[0]....
.L_32:
        /*0228*/ 	.word	0x00000050


	//   ....[1]....
        /*022c*/ 	.word	0x00000080


	//   ....[2]....
        /*0230*/ 	.word	0x000001b0


	//   ....[3]....
        /*0234*/ 	.word	0x00000370


	//   ....[4]....
        /*0238*/ 	.word	0x00000530


	//   ....[5]....
        /*023c*/ 	.word	0x00000690


	//   ....[6]....
        /*0240*/ 	.word	0x00002bf0


	//   ....[7]....
        /*0244*/ 	.word	0x00002cd0


	//   ....[8]....
        /*0248*/ 	.word	0x00002d30


	//   ....[9]....
        /*024c*/ 	.word	0x00002e70


	//   ....[10]....
        /*0250*/ 	.word	0x00007b70


	//   ....[11]....
        /*0254*/ 	.word	0x00007ba0


	//   ....[12]....
        /*0258*/ 	.word	0x00007be0


	//   ....[13]....
        /*025c*/ 	.word	0x00007c30


	//   ....[14]....
        /*0260*/ 	.word	0x00007c90


	//   ....[15]....
        /*0264*/ 	.word	0x00007cd0


	//   ....[16]....
        /*0268*/ 	.word	0x00007d10


	//   ....[17]....
        /*026c*/ 	.word	0x00007d70


	//   ....[18]....
        /*0270*/ 	.word	0x00007da0


	//   ....[19]....
        /*0274*/ 	.word	0x00007de0


	//   ....[20]....
        /*0278*/ 	.word	0x00007e10


	//   ....[21]....
        /*027c*/ 	.word	0x00007e50


	//   ....[22]....
        /*0280*/ 	.word	0x00007e90


	//   ....[23]....
        /*0284*/ 	.word	0x00007f50


	//   ....[24]....
        /*0288*/ 	.word	0x00008090


	//   ....[25]....
        /*028c*/ 	.word	0x000080e0


	//   ....[26]....
        /*0290*/ 	.word	0x00008110


	//   ....[27]....
        /*0294*/ 	.word	0x00008140


	//   ....[28]....
        /*0298*/ 	.word	0x00008170


	//   ....[29]....
        /*029c*/ 	.word	0x000081a0


	//   ....[30]....
        /*02a0*/ 	.word	0x000081d0


	//   ....[31]....
        /*02a4*/ 	.word	0x00008200


	//   ....[32]....
        /*02a8*/ 	.word	0x00008230


	//   ....[33]....
        /*02ac*/ 	.word	0x00008260


	//   ....[34]....
        /*02b0*/ 	.word	0x00008290


	//   ....[35]....
        /*02b4*/ 	.word	0x000082c0


	//   ....[36]....
        /*02b8*/ 	.word	0x000082f0


	//   ....[37]....
        /*02bc*/ 	.word	0x00008320


	//   ....[38]....
        /*02c0*/ 	.word	0x00008350


	//   ....[39]....
        /*02c4*/ 	.word	0x00008380


	//   ....[40]....
        /*02c8*/ 	.word	0x000083b0


	//   ....[41]....
        /*02cc*/ 	.word	0x000083e0


	//   ....[42]....
        /*02d0*/ 	.word	0x00008f80


	//   ....[43]....
        /*02d4*/ 	.word	0x00008fa0


	//   ....[44]....
        /*02d8*/ 	.word	0x0000a590


	//   ....[45]....
        /*02dc*/ 	.word	0x0000a690


	//   ....[46]....
        /*02e0*/ 	.word	0x0000dc40


	//   ....[47]....
        /*02e4*/ 	.word	0x0000dc70


	//   ....[48]....
        /*02e8*/ 	.word	0x0000dcb0


	//   ....[49]....
        /*02ec*/ 	.word	0x0000dcf0


	//   ....[50]....
        /*02f0*/ 	.word	0x0000dd40


	//   ....[51]....
        /*02f4*/ 	.word	0x0000dd70


	//   ....[52]....
        /*02f8*/ 	.word	0x0000dda0


	//   ....[53]....
        /*02fc*/ 	.word	0x0000ddf0


	//   ....[54]....
        /*0300*/ 	.word	0x0000e1a0


	//   ....[55]....
        /*0304*/ 	.word	0x0000e340


	//   ....[56]....
        /*0308*/ 	.word	0x0000e400


	//   ....[57]....
        /*030c*/ 	.word	0x0000e430


	//   ....[58]....
        /*0310*/ 	.word	0x0000e460


	//   ....[59]....
        /*0314*/ 	.word	0x0000e490


	//   ....[60]....
        /*0318*/ 	.word	0x0000e4c0


	//   ....[61]....
        /*031c*/ 	.word	0x0000e4f0


	//   ....[62]....
        /*0320*/ 	.word	0x0000e530


	//   ....[63]....
        /*0324*/ 	.word	0x0000e540


	//   ....[64]....
        /*0328*/ 	.word	0x0000e560


	//   ....[65]....
        /*032c*/ 	.word	0x0000e570


	//   ....[66]....
        /*0330*/ 	.word	0x0000e580


	//   ....[67]....
        /*0334*/ 	.word	0x0000e590


	//   ....[68]....
        /*0338*/ 	.word	0x0000e5c0


	//   ....[69]....
        /*033c*/ 	.word	0x0000e5d0


	//   ....[70]....
        /*0340*/ 	.word	0x0000e600


	//   ....[71]....
        /*0344*/ 	.word	0x0000e620


	//   ....[72]....
        /*0348*/ 	.word	0x0000e650


	//   ....[73]....
        /*034c*/ 	.word	0x0000e660


	//   ....[74]....
        /*0350*/ 	.word	0x0000e690


	//   ....[75]....
        /*0354*/ 	.word	0x0000e6c0


	//   ....[76]....
        /*0358*/ 	.word	0x0000e6f0


	//   ....[77]....
        /*035c*/ 	.word	0x0000e700


	//   ....[78]....
        /*0360*/ 	.word	0x000102e0


	//   ....[79]....
        /*0364*/ 	.word	0x000103a0


	//   ....[80]....
        /*0368*/ 	.word	0x00011980


	//   ....[81]....
        /*036c*/ 	.word	0x00011a80


	//   ....[82]....
        /*0370*/ 	.word	0x000154a0


	//   ....[83]....
        /*0374*/ 	.word	0x000154d0


	//   ....[84]....
        /*0378*/ 	.word	0x00015500


	//   ....[85]....
        /*037c*/ 	.word	0x00015530


	//   ....[86]....
        /*0380*/ 	.word	0x00015580


	//   ....[87]....
        /*0384*/ 	.word	0x000155b0


	//   ....[88]....
        /*0388*/ 	.word	0x00015650


	//   ....[89]....
        /*038c*/ 	.word	0x00015680


	//   ....[90]....
        /*0390*/ 	.word	0x000156b0


	//   ....[91]....
        /*0394*/ 	.word	0x000156e0


	//   ....[92]....
        /*0398*/ 	.word	0x00015710


	//   ....[93]....
        /*039c*/ 	.word	0x00015740


	//   ....[94]....
        /*03a0*/ 	.word	0x00015770


	//   ....[95]....
        /*03a4*/ 	.word	0x000157a0


	//   ....[96]....
        /*03a8*/ 	.word	0x000157d0


	//   ....[97]....
        /*03ac*/ 	.word	0x00015800


	//   ....[98]....
        /*03b0*/ 	.word	0x00015830


	//   ....[99]....
        /*03b4*/ 	.word	0x00015860


	//   ....[100]....
        /*03b8*/ 	.word	0x00015880


	//   ....[101]....
        /*03bc*/ 	.word	0x000158a0


	//   ....[102]....
        /*03c0*/ 	.word	0x000158b0


	//   ....[103]....
        /*03c4*/ 	.word	0x000158c0


	//   ....[104]....
        /*03c8*/ 	.word	0x000158d0


	//   ....[105]....
        /*03cc*/ 	.word	0x000158e0


	//   ....[106]....
        /*03d0*/ 	.word	0x000158f0


	//   ....[107]....
        /*03d4*/ 	.word	0x00015900


	//   ....[108]....
        /*03d8*/ 	.word	0x00015910


	//   ....[109]....
        /*03dc*/ 	.word	0x00015920


	//   ....[110]....
        /*03e0*/ 	.word	0x00015930


	//   ....[111]....
        /*03e4*/ 	.word	0x00015940


	//   ....[112]....
        /*03e8*/ 	.word	0x00015950


	//   ....[113]....
        /*03ec*/ 	.word	0x00015960


	//   ....[114]....
        /*03f0*/ 	.word	0x00016050


	//   ....[115]....
        /*03f4*/ 	.word	0x00016080


	//   ....[116]....
        /*03f8*/ 	.word	0x000160d0


	//   ....[117]....
        /*03fc*/ 	.word	0x000160e0


	//----- nvinfo : EIATTR_REG_RECONFIG
	.align		4
.L_33:
        /*0400*/ 	.byte	0x01, 0x54
	.zero		2


	//----- nvinfo : EIATTR_SYSCALL_OFFSETS
	.align		4
        /*0404*/ 	.byte	0x04, 0x46
        /*0406*/ 	.short	(.L_35 - .L_34)


	//   ....[0]....
.L_34:
        /*0408*/ 	.word	0x00016cd0


	//   ....[1]....
        /*040c*/ 	.word	0x00016e30


	//----- nvinfo : EIATTR_MBARRIER_INSTR_OFFSETS
	.align		4
.L_35:
        /*0410*/ 	.byte	0x04, 0x39
        /*0412*/ 	.short	(.L_37 - .L_36)


	//   ....[0]....
.L_36:
        /*0414*/ 	.word	0x00000320
        /*0418*/ 	.word	0x000000ff
        /*041c*/ 	.word	0x0002c050
        /*0420*/ 	.short	0x0100
        /*0422*/ 	.byte	0x0b
	.zero		1


	//   ....[1]....
        /*0424*/ 	.word	0x00000330
        /*0428*/ 	.word	0x000000ff
        /*042c*/ 	.word	0x0002c060
        /*0430*/ 	.short	0x0100
        /*0432*/ 	.byte	0x0b
	.zero		1


	//   ....[2]....
        /*0434*/ 	.word	0x00000340
        /*0438*/ 	.word	0x000000ff
        /*043c*/ 	.word	0x0002c058
        /*0440*/ 	.short	0x0100
        /*0442*/ 	.byte	0x0b
	.zero		1


	//   ....[3]....
        /*0444*/ 	.word	0x00000350
        /*0448*/ 	.word	0x000000ff
        /*044c*/ 	.word	0x0002c068
        /*0450*/ 	.short	0x0100
        /*0452*/ 	.byte	0x0b
	.zero		1


	//   ....[4]....
        /*0454*/ 	.word	0x00000480
        /*0458*/ 	.word	0x000000ff
        /*045c*/ 	.word	0x0002c000
        /*0460*/ 	.short	0x0100
        /*0462*/ 	.byte	0x0b
	.zero		1


	//   ....[5]....
        /*0464*/ 	.word	0x00000490
        /*0468*/ 	.word	0x000000ff
        /*046c*/ 	.word	0x0002c028
        /*0470*/ 	.short	0x0100
        /*0472*/ 	.byte	0x0b
	.zero		1


	//   ....[6]....
        /*0474*/ 	.word	0x000004a0
        /*0478*/ 	.word	0x000000ff
        /*047c*/ 	.word	0x0002c008
        /*0480*/ 	.short	0x0100
        /*0482*/ 	.byte	0x0b
	.zero		1


	//   ....[7]....
        /*0484*/ 	.word	0x000004b0
        /*0488*/ 	.word	0x000000ff
        /*048c*/ 	.word	0x0002c030
        /*0490*/ 	.short	0x0100
        /*0492*/ 	.byte	0x0b
	.zero		1


	//   ....[8]....
        /*0494*/ 	.word	0x000004c0
        /*0498*/ 	.word	0x000000ff
        /*049c*/ 	.word	0x0002c010
        /*04a0*/ 	.short	0x0100
        /*04a2*/ 	.byte	0x0b
	.zero		1


	//   ....[9]....
        /*04a4*/ 	.word	0x000004d0
        /*04a8*/ 	.word	0x000000ff
        /*04ac*/ 	.word	0x0002c038
        /*04b0*/ 	.short	0x0100
        /*04b2*/ 	.byte	0x0b
	.zero		1


	//   ....[10]....
        /*04b4*/ 	.word	0x000004e0
        /*04b8*/ 	.word	0x000000ff
        /*04bc*/ 	.word	0x0002c018
        /*04c0*/ 	.short	0x0100
        /*04c2*/ 	.byte	0x0b
	.zero		1


	//   ....[11]....
        /*04c4*/ 	.word	0x000004f0
        /*04c8*/ 	.word	0x000000ff
        /*04cc*/ 	.word	0x0002c040
        /*04d0*/ 	.short	0x0100
        /*04d2*/ 	.byte	0x0b
	.zero		1


	//   ....[12]....
        /*04d4*/ 	.word	0x00000500
        /*04d8*/ 	.word	0x000000ff
        /*04dc*/ 	.word	0x0002c020
        /*04e0*/ 	.short	0x0100
        /*04e2*/ 	.byte	0x0b
	.zero		1


	//   ....[13]....
        /*04e4*/ 	.word	0x00000510
        /*04e8*/ 	.word	0x000000ff
        /*04ec*/ 	.word	0x0002c048
        /*04f0*/ 	.short	0x0100
        /*04f2*/ 	.byte	0x0b
	.zero		1


	//   ....[14]....
        /*04f4*/ 	.word	0x00000640
        /*04f8*/ 	.word	0x000000ff
        /*04fc*/ 	.word	0x0002c070
        /*0500*/ 	.short	0x0100
        /*0502*/ 	.byte	0x0b
	.zero		1


	//   ....[15]....
        /*0504*/ 	.word	0x00000650
        /*0508*/ 	.word	0x000000ff
        /*050c*/ 	.word	0x0002c080
        /*0510*/ 	.short	0x0100
        /*0512*/ 	.byte	0x0b
	.zero		1


	//   ....[16]....
        /*0514*/ 	.word	0x00000660
        /*0518*/ 	.word	0x000000ff
        /*051c*/ 	.word	0x0002c078
        /*0520*/ 	.short	0x0100
        /*0522*/ 	.byte	0x0b
	.zero		1


	//   ....[17]....
        /*0524*/ 	.word	0x00000670
        /*0528*/ 	.word	0x000000ff
        /*052c*/ 	.word	0x0002c088
        /*0530*/ 	.short	0x0100
        /*0532*/ 	.byte	0x0b
	.zero		1


	//   ....[18]....
        /*0534*/ 	.word	0x000007b0
        /*0538*/ 	.word	0x000000ff
        /*053c*/ 	.word	0x0002c090
        /*0540*/ 	.short	0x0100
        /*0542*/ 	.byte	0x08
	.zero		1


	//   ....[19]....
        /*0544*/ 	.word	0x000007c0
        /*0548*/ 	.word	0x000000ff
        /*054c*/ 	.word	0x0002c098
        /*0550*/ 	.short	0x0100
        /*0552*/ 	.byte	0x08
	.zero		1


	//   ....[20]....
        /*0554*/ 	.word	0x000007d0
        /*0558*/ 	.word	0x000000ff
        /*055c*/ 	.word	0x0002c0a0
        /*0560*/ 	.short	0x0100
        /*0562*/ 	.byte	0x08
	.zero		1


	//   ....[21]....
        /*0564*/ 	.word	0x000007e0
        /*0568*/ 	.word	0x000000ff
        /*056c*/ 	.word	0x0002c0a8
        /*0570*/ 	.short	0x0100
        /*0572*/ 	.byte	0x08
	.zero		1


	//   ....[22]....
        /*0574*/ 	.word	0x000008e0
        /*0578*/ 	.word	0x000000ff
        /*057c*/ 	.word	0x0002c0c0
        /*0580*/ 	.short	0x0100
        /*0582*/ 	.byte	0x0b
	.zero		1


	//   ....[23]....
        /*0584*/ 	.word	0x000008f0
        /*0588*/ 	.word	0x000000ff
        /*058c*/ 	.word	0x0002c0d0
        /*0590*/ 	.short	0x0100
        /*0592*/ 	.byte	0x0b
	.zero		1


	//   ....[24]....
        /*0594*/ 	.word	0x00000900
        /*0598*/ 	.word	0x000000ff
        /*059c*/ 	.word	0x0002c0c8
        /*05a0*/ 	.short	0x0100
        /*05a2*/ 	.byte	0x0b
	.zero		1


	//   ....[25]....
        /*05a4*/ 	.word	0x00000910
        /*05a8*/ 	.word	0x000000ff
        /*05ac*/ 	.word	0x0002c0d8
        /*05b0*/ 	.short	0x0100
        /*05b2*/ 	.byte	0x0b
	.zero		1


	//   ....[26]....
        /*05b4*/ 	.word	0x00000d90
        /*05b8*/ 	.word	0x000000ff
        /*05bc*/ 	.word	0x0002c050
        /*05c0*/ 	.short	0x010a
        /*05c2*/ 	.byte	0x08
	.zero		1


	//   ....[27]....
        /*05c4*/ 	.word	0x00000e10
        /*05c8*/ 	.word	0x000000ff
        /*05cc*/ 	.word	0x0002c000
        /*05d0*/ 	.short	0x010a
        /*05d2*/ 	.byte	0x24
	.zero		1


	//   ....[28]....
        /*05d4*/ 	.word	0x00000e60
        /*05d8*/ 	.word	0x000000ff
        /*05dc*/ 	.word	0xfffffff8
        /*05e0*/ 	.short	0x010a
        /*05e2*/ 	.byte	0x04
	.zero		1


	//   ....[29]....
        /*05e4*/ 	.word	0x00004f40
        /*05e8*/ 	.word	0x00000021
        /*05ec*/ 	.word	0x00000000
        /*05f0*/ 	.short	0x0101
        /*05f2*/ 	.byte	0x11
	.zero		1


	//   ....[30]....
        /*05f4*/ 	.word	0x000084f0
        /*05f8*/ 	.word	0x000000ff
        /*05fc*/ 	.word	0x0002c008
        /*0600*/ 	.short	0x010a
        /*0602*/ 	.byte	0x24
	.zero		1


	//   ....[31]....
        /*0604*/ 	.word	0x00008800
        /*0608*/ 	.word	0x000000ff
        /*060c*/ 	.word	0x00000000
        /*0610*/ 	.short	0x0101
        /*0612*/ 	.byte	0x07
	.zero		1


	//   ....[32]....
        /*0614*/ 	.word	0x00008970
        /*0618*/ 	.word	0x000000ff
        /*061c*/ 	.word	0x0002c000
        /*0620*/ 	.short	0x010a
        /*0622*/ 	.byte	0x06
	.zero		1


	//   ....[33]....
        /*0624*/ 	.word	0x0000e510
        /*0628*/ 	.word	0x000000ff
        /*062c*/ 	.word	0x0002c000
        /*0630*/ 	.short	0x010a
        /*0632*/ 	.byte	0x06
	.zero		1


	//   ....[34]....
        /*0634*/ 	.word	0x0000e7c0
        /*0638*/ 	.word	0x000000ff
        /*063c*/ 	.word	0x0002c000
        /*0640*/ 	.short	0x010a
        /*0642*/ 	.byte	0x06
	.zero		1


	//   ....[35]....
        /*0644*/ 	.word	0x0000eab0
        /*0648*/ 	.word	0x000000ff
        /*064c*/ 	.word	0x00000000
        /*0650*/ 	.short	0x0101
        /*0652*/ 	.byte	0x06
	.zero		1


	//   ....[36]....
        /*0654*/ 	.word	0x0000eb60
        /*0658*/ 	.word	0x000000ff
        /*065c*/ 	.word	0x00000000
        /*0660*/ 	.short	0x0101
        /*0662*/ 	.byte	0x06
	.zero		1


	//   ....[37]....
        /*0664*/ 	.word	0x0000ed10
        /*0668*/ 	.word	0x000000ff
        /*066c*/ 	.word	0x0002c000
        /*0670*/ 	.short	0x010a
        /*0672*/ 	.byte	0x06
	.zero		1


	//   ....[38]....
        /*0674*/ 	.word	0x00015890
        /*0678*/ 	.word	0x000000ff
        /*067c*/ 	.word	0x0002c000
        /*0680*/ 	.short	0x010a
        /*0682*/ 	.byte	0x06
	.zero		1


	//   ....[39]....
        /*0684*/ 	.word	0x000159a0
        /*0688*/ 	.word	0x000000ff
        /*068c*/ 	.word	0x0002c000
        /*0690*/ 	.short	0x010a
        /*0692*/ 	.byte	0x06
	.zero		1


	//   ....[40]....
        /*0694*/ 	.word	0x00015e90
        /*0698*/ 	.word	0x000000ff
        /*069c*/ 	.word	0x00000000
        /*06a0*/ 	.short	0x0101
        /*06a2*/ 	.byte	0x06
	.zero		1


	//   ....[41]....
        /*06a4*/ 	.word	0x00015f40
        /*06a8*/ 	.word	0x000000ff
        /*06ac*/ 	.word	0x00000000
        /*06b0*/ 	.short	0x0101
        /*06b2*/ 	.byte	0x06
	.zero		1


	//   ....[42]....
        /*06b4*/ 	.word	0x00016700
        /*06b8*/ 	.word	0x000000ff
        /*06bc*/ 	.word	0x00000008
        /*06c0*/ 	.short	0x010a
        /*06c2*/ 	.byte	0x04
	.zero		1


	//   ....[43]....
        /*06c4*/ 	.word	0x00017b30
        /*06c8*/ 	.word	0x00000000
        /*06cc*/ 	.word	0x0002c090
        /*06d0*/ 	.short	0x0101
        /*06d2*/ 	.byte	0x24
	.zero		1


	//   ....[44]....
        /*06d4*/ 	.word	0x00017c80
        /*06d8*/ 	.word	0x00000004
        /*06dc*/ 	.word	0x0002c060
        /*06e0*/ 	.short	0x010a
        /*06e2*/ 	.byte	0x3f
	.zero		1


	//   ....[45]....
        /*06e4*/ 	.word	0x00017ee0
        /*06e8*/ 	.word	0x00000005
        /*06ec*/ 	.word	0x0002c028
        /*06f0*/ 	.short	0x010a
        /*06f2*/ 	.byte	0x3f
	.zero		1


	//   ....[46]....
        /*06f4*/ 	.word	0x00018120
        /*06f8*/ 	.word	0x00000005
        /*06fc*/ 	.word	0x0002c060
        /*0700*/ 	.short	0x010a
        /*0702*/ 	.byte	0x3f
	.zero		1


	//   ....[47]....
        /*0704*/ 	.word	0x00018390
        /*0708*/ 	.word	0x00000004
        /*070c*/ 	.word	0x0002c028
        /*0710*/ 	.short	0x010a
        /*0712*/ 	.byte	0x3f
	.zero		1


	//   ....[48]....
        /*0714*/ 	.word	0x00018730
        /*0718*/ 	.word	0x00000006
        /*071c*/ 	.word	0x0002c028
        /*0720*/ 	.short	0x010a
        /*0722*/ 	.byte	0x3f
	.zero		1


	//   ....[49]....
        /*0724*/ 	.word	0x000189a0
        /*0728*/ 	.word	0x00000006
        /*072c*/ 	.word	0x0002c028
        /*0730*/ 	.short	0x010a
        /*0732*/ 	.byte	0x3f
	.zero		1


	//   ....[50]....
        /*0734*/ 	.word	0x00018c70
        /*0738*/ 	.word	0x00000003
        /*073c*/ 	.word	0x0002c050
        /*0740*/ 	.short	0x010a
        /*0742*/ 	.byte	0x3f
	.zero		1


	//   ....[51]....
        /*0744*/ 	.word	0x00018cd0
        /*0748*/ 	.word	0x00000003
        /*074c*/ 	.word	0x0002c000
        /*0750*/ 	.short	0x010a
        /*0752*/ 	.byte	0x3f
	.zero		1


	//   ....[52]....
        /*0754*/ 	.word	0x00018d30
        /*0758*/ 	.word	0x00000003
        /*075c*/ 	.word	0xfffffff8
        /*0760*/ 	.short	0x010a
        /*0762*/ 	.byte	0x3f
	.zero		1


	//   ....[53]....
        /*0764*/ 	.word	0x00018d90
        /*0768*/ 	.word	0x0000000d
        /*076c*/ 	.word	0x0002c008
        /*0770*/ 	.short	0x010a
        /*0772*/ 	.byte	0x3f
	.zero		1


	//   ....[54]....
        /*0774*/ 	.word	0x00018df0
        /*0778*/ 	.word	0x00000008
        /*077c*/ 	.word	0x0002c000
        /*0780*/ 	.short	0x010a
        /*0782*/ 	.byte	0x3f
	.zero		1


	//   ....[55]....
        /*0784*/ 	.word	0x00018e50
        /*0788*/ 	.word	0x0000000e
        /*078c*/ 	.word	0x0002c000
        /*0790*/ 	.short	0x010a
        /*0792*/ 	.byte	0x3f
	.zero		1


	//   ....[56]....
        /*0794*/ 	.word	0x00018eb0
        /*0798*/ 	.word	0x0000000d
        /*079c*/ 	.word	0x0002c000
        /*07a0*/ 	.short	0x010a
        /*07a2*/ 	.byte	0x3f
	.zero		1


	//   ....[57]....
        /*07a4*/ 	.word	0x00018f10
        /*07a8*/ 	.word	0x0000000b
        /*07ac*/ 	.word	0x0002c000
        /*07b0*/ 	.short	0x010a
        /*07b2*/ 	.byte	0x3f
	.zero		1


	//   ....[58]....
        /*07b4*/ 	.word	0x00018f70
        /*07b8*/ 	.word	0x00000003
        /*07bc*/ 	.word	0x00000008
        /*07c0*/ 	.short	0x010a
        /*07c2*/ 	.byte	0x3f
	.zero		1


	//   ....[59]....
        /*07c4*/ 	.word	0x00018fc0
        /*07c8*/ 	.word	0x00000004
        /*07cc*/ 	.word	0x0002c060
        /*07d0*/ 	.short	0x010a
        /*07d2*/ 	.byte	0x3f
	.zero		1


	//   ....[60]....
        /*07d4*/ 	.word	0x00019010
        /*07d8*/ 	.word	0x00000005
        /*07dc*/ 	.word	0x0002c028
        /*07e0*/ 	.short	0x010a
        /*07e2*/ 	.byte	0x3f
	.zero		1


	//   ....[61]....
        /*07e4*/ 	.word	0x00019060
        /*07e8*/ 	.word	0x00000005
        /*07ec*/ 	.word	0x0002c060
        /*07f0*/ 	.short	0x010a
        /*07f2*/ 	.byte	0x3f
	.zero		1


	//   ....[62]....
        /*07f4*/ 	.word	0x000190b0
        /*07f8*/ 	.word	0x00000004
        /*07fc*/ 	.word	0x0002c028
        /*0800*/ 	.short	0x010a
        /*0802*/ 	.byte	0x3f
	.zero		1


	//   ....[63]....
        /*0804*/ 	.word	0x00019100
        /*0808*/ 	.word	0x00000006
        /*080c*/ 	.word	0x0002c028
        /*0810*/ 	.short	0x010a
        /*0812*/ 	.byte	0x3f
	.zero		1


	//   ....[64]....
        /*0814*/ 	.word	0x00019150
        /*0818*/ 	.word	0x00000006
        /*081c*/ 	.word	0x0002c028
        /*0820*/ 	.short	0x010a
        /*0822*/ 	.byte	0x3f
	.zero		1


	//----- nvinfo : EIATTR_NUM_MBARRIERS
	.align		4
.L_37:
        /*0824*/ 	.byte	0x03, 0x38
        /*0826*/ 	.short	0x001a


	//----- nvinfo : EIATTR_EXIT_INSTR_OFFSETS
	.align		4
        /*0828*/ 	.byte	0x04, 0x1c
        /*082a*/ 	.short	(.L_39 - .L_38)


	//   ....[0]....
.L_38:
        /*082c*/ 	.word	0x000009b0


	//   ....[1]....
        /*0830*/ 	.word	0x00017b40


	//   ....[2]....
        /*0834*/ 	.word	0x00017b80


	//   ....[3]....
        /*0838*/ 	.word	0x00018600


	//   ....[4]....
        /*083c*/ 	.word	0x00018c50


	//----- nvinfo : EIATTR_MAX_THREADS
	.align		4
.L_39:
        /*0840*/ 	.byte	0x04, 0x05
        /*0842*/ 	.short	(.L_41 - .L_40)
.L_40:
        /*0844*/ 	.word	0x00000180
        /*0848*/ 	.word	0x00000001
        /*084c*/ 	.word	0x00000001


	//----- nvinfo : EIATTR_CRS_STACK_SIZE
	.align		4
.L_41:
        /*0850*/ 	.byte	0x04, 0x1e
        /*0852*/ 	.short	(.L_43 - .L_42)
.L_42:
        /*0854*/ 	.word	0x00000000


	//----- nvinfo : EIATTR_CBANK_PARAM_SIZE
	.align		4
.L_43:
        /*0858*/ 	.byte	0x03, 0x19
        /*085a*/ 	.short	0x0870


	//----- nvinfo : EIATTR_PARAM_CBANK
	.align		4
        /*085c*/ 	.byte	0x04, 0x0a
        /*085e*/ 	.short	(.L_45 - .L_44)
	.align		4
.L_44:
        /*0860*/ 	.word	index@(.nv.constant0._ZN7cutlass13device_kernelINS_4fmha6kernel28FmhaKernelTmaWarpSpecializedINS1_10collective30FmhaMainloopTmaWarpSpecializedINS_12float_e4m3_tEffN4cute5tupleIJNS7_1CILi128EEENS9_ILi256EEESA_EEENS8_IJiNS9_ILi1EEENS8_IJiiEEEEEESF_NS8_IJSD_iSE_EEENS4_14ResidualFusionEJEEENS4_15FmhaFwdEpilogueIS6_fNS8_IJNS9_ILi64EEESA_SB_EEEEENS2_23IndividualTileSchedulerEJEEEEEvNT_6ParamsE)
        /*0864*/ 	.short	0x0210
        /*0866*/ 	.short	0x0870


	//----- nvinfo : EIATTR_SW_WAR
	.align		4
.L_45:
        /*0868*/ 	.byte	0x04, 0x36
        /*086a*/ 	.short	(.L_47 - .L_46)
.L_46:
        /*086c*/ 	.word	0x00000008
.L_47:


//--------------------- .nv.callgraph             --------------------------
	.section	.nv.callgraph,"",@"SHT_CUDA_CALLGRAPH"
	.align	4
	.sectionentsize	8
	.align		4
        /*0000*/ 	.word	0x00000000
	.align		4
        /*0004*/ 	.word	0xffffffff
	.align		4
        /*0008*/ 	.word	index@(_ZN7cutlass13device_kernelINS_4fmha6kernel28FmhaKernelTmaWarpSpecializedINS1_10collective30FmhaMainloopTmaWarpSpecializedINS_12float_e4m3_tEffN4cute5tupleIJNS7_1CILi128EEENS9_ILi256EEESA_EEENS8_IJiNS9_ILi1EEENS8_IJiiEEEEEESF_NS8_IJSD_iSE_EEENS4_14ResidualFusionEJEEENS4_15FmhaFwdEpilogueIS6_fNS8_IJNS9_ILi64EEESA_SB_EEEEENS2_23IndividualTileSchedulerEJEEEEEvNT_6ParamsE)
	.align		4
        /*000c*/ 	.word	index@(__assertfail)
	.align		4
        /*0010*/ 	.word	0x00000000
	.align		4
        /*0014*/ 	.word	0xfffffffe
	.align		4
        /*0018*/ 	.word	0x00000000
	.align		4
        /*001c*/ 	.word	0xfffffffd
	.align		4
        /*0020*/ 	.word	0x00000000
	.align		4
        /*0024*/ 	.word	0xfffffffc


//--------------------- .nv.constant4             --------------------------
	.section	.nv.constant4,"a",@progbits
	.align	8
	.align		8
.nv.constant4:
        /*0000*/ 	.dword	__assertfail
	.align		8
        /*0008*/ 	.dword	__unnamed_1
	.align		8
        /*0010*/ 	.dword	_ZN39_INTERNAL_246a6020_4_k_cu_02f216c6_30874cuda3std3__45__cpo5beginE
	.align		8
        /*0018*/ 	.dword	_ZN39_INTERNAL_246a6020_4_k_cu_02f216c6_30874cuda3std3__45__cpo3endE
	.align		8
        /*0020*/ 	.dword	_ZN39_INTERNAL_246a6020_4_k_cu_02f216c6_30874cuda3std3__45__cpo6cbeginE
	.align		8
        /*0028*/ 	.dword	_ZN39_INTERNAL_246a6020_4_k_cu_02f216c6_30874cuda3std3__45__cpo4cendE
	.align		8
        /*0030*/ 	.dword	_ZN39_INTERNAL_246a6020_4_k_cu_02f216c6_30874cuda3std3__441_GLOBAL__N__246a6020_4_k_cu_02f216c6_30876ignoreE
	.align		8
        /*0038*/ 	.dword	_ZN39_INTERNAL_246a6020_4_k_cu_02f216c6_30874cuda3std3__419piecewise_constructE
	.align		8
        /*0040*/ 	.dword	_ZN39_INTERNAL_246a6020_4_k_cu_02f216c6_30874cuda3std3__48in_placeE
	.align		8
        /*0048*/ 	.dword	_ZN39_INTERNAL_246a6020_4_k_cu_02f216c6_30874cuda3std6ranges3__45__cpo4swapE
	.align		8
        /*0050*/ 	.dword	_ZN39_INTERNAL_246a6020_4_k_cu_02f216c6_30874cuda3std6ranges3__45__cpo9iter_moveE
	.align		8
        /*0058*/ 	.dword	_ZN39_INTERNAL_246a6020_4_k_cu_02f216c6_30874cute7productE
	.align		8
        /*0060*/ 	.dword	_ZN39_INTERNAL_246a6020_4_k_cu_02f216c6_30874cute1_E
	.align		8
        /*0068*/ 	.dword	$str$24
	.align		8
        /*0070*/ 	.dword	$str$25


//--------------------- .text._ZN7cutlass13device_kernelINS_4fmha6kernel28FmhaKernelTmaWarpSpecializedINS1_10collective30FmhaMainloopTmaWarpSpecializedINS_12float_e4m3_tEffN4cute5tupleIJNS7_1CILi128EEENS9_ILi256EEESA_EEENS8_IJiNS9_ILi1EEENS8_IJiiEEEEEESF_NS8_IJSD_iSE_EEENS4_14ResidualFusionEJEEENS4_15FmhaFwdEpilogueIS6_fNS8_IJNS9_ILi64EEESA_SB_EEEEENS2_23IndividualTileSchedulerEJEEEEEvNT_6ParamsE --------------------------
	.section	.text._ZN7cutlass13device_kernelINS_4fmha6kernel28FmhaKernelTmaWarpSpecializedINS1_10collective30FmhaMainloopTmaWarpSpecializedINS_12float_e4m3_tEffN4cute5tupleIJNS7_1CILi128EEENS9_ILi256EEESA_EEENS8_IJiNS9_ILi1EEENS8_IJiiEEEEEESF_NS8_IJSD_iSE_EEENS4_14ResidualFusionEJEEENS4_15FmhaFwdEpilogueIS6_fNS8_IJNS9_ILi64EEESA_SB_EEEEENS2_23IndividualTileSchedulerEJEEEEEvNT_6ParamsE,"ax",@progbits
	.align	128
.text._ZN7cutlass13device_kernelINS_4fmha6kernel28FmhaKernelTmaWarpSpecializedINS1_10collective30FmhaMainloopTmaWarpSpecializedINS_12float_e4m3_tEffN4cute5tupleIJNS7_1CILi128EEENS9_ILi256EEESA_EEENS8_IJiNS9_ILi1EEENS8_IJiiEEEEEESF_NS8_IJSD_iSE_EEENS4_14ResidualFusionEJEEENS4_15FmhaFwdEpilogueIS6_fNS8_IJNS9_ILi64EEESA_SB_EEEEENS2_23IndividualTileSchedulerEJEEEEEvNT_6ParamsE:
        .type           _ZN7cutlass13device_kernelINS_4fmha6kernel28FmhaKernelTmaWarpSpecializedINS1_10collective30FmhaMainloopTmaWarpSpecializedINS_12float_e4m3_tEffN4cute5tupleIJNS7_1CILi128EEENS9_ILi256EEESA_EEENS8_IJiNS9_ILi1EEENS8_IJiiEEEEEESF_NS8_IJSD_iSE_EEENS4_14ResidualFusionEJEEENS4_15FmhaFwdEpilogueIS6_fNS8_IJNS9_ILi64EEESA_SB_EEEEENS2_23IndividualTileSchedulerEJEEEEEvNT_6ParamsE,@function
        .size           _ZN7cutlass13device_kernelINS_4fmha6kernel28FmhaKernelTmaWarpSpecializedINS1_10collective30FmhaMainloopTmaWarpSpecializedINS_12float_e4m3_tEffN4cute5tupleIJNS7_1CILi128EEENS9_ILi256EEESA_EEENS8_IJiNS9_ILi1EEENS8_IJiiEEEEEESF_NS8_IJSD_iSE_EEENS4_14ResidualFusionEJEEENS4_15FmhaFwdEpilogueIS6_fNS8_IJNS9_ILi64EEESA_SB_EEEEENS2_23IndividualTileSchedulerEJEEEEEvNT_6ParamsE,(.L_x_120 - _ZN7cutlass13device_kernelINS_4fmha6kernel28FmhaKernelTmaWarpSpecializedINS1_10collective30FmhaMainloopTmaWarpSpecializedINS_12float_e4m3_tEffN4cute5tupleIJNS7_1CILi128EEENS9_ILi256EEESA_EEENS8_IJiNS9_ILi1EEENS8_IJiiEEEEEESF_NS8_IJSD_iSE_EEENS4_14ResidualFusionEJEEENS4_15FmhaFwdEpilogueIS6_fNS8_IJNS9_ILi64EEESA_SB_EEEEENS2_23IndividualTileSchedulerEJEEEEEvNT_6ParamsE)
        .other          _ZN7cutlass13device_kernelINS_4fmha6kernel28FmhaKernelTmaWarpSpecializedINS1_10collective30FmhaMainloopTmaWarpSpecializedINS_12float_e4m3_tEffN4cute5tupleIJNS7_1CILi128EEENS9_ILi256EEESA_EEENS8_IJiNS9_ILi1EEENS8_IJiiEEEEEESF_NS8_IJSD_iSE_EEENS4_14ResidualFusionEJEEENS4_15FmhaFwdEpilogueIS6_fNS8_IJNS9_ILi64EEESA_SB_EEEEENS2_23IndividualTileSchedulerEJEEEEEvNT_6ParamsE,@"STO_CUDA_ENTRY STV_DEFAULT"
_ZN7cutlass13device_kernelINS_4fmha6kernel28FmhaKernelTmaWarpSpecializedINS1_10collective30FmhaMainloopTmaWarpSpecializedINS_12float_e4m3_tEffN4cute5tupleIJNS7_1CILi128EEENS9_ILi256EEESA_EEENS8_IJiNS9_ILi1EEENS8_IJiiEEEEEESF_NS8_IJSD_iSE_EEENS4_14ResidualFusionEJEEENS4_15FmhaFwdEpilogueIS6_fNS8_IJNS9_ILi64EEESA_SB_EEEEENS2_23IndividualTileSchedulerEJEEEEEvNT_6ParamsE:
[----:B------:R-:W1:Y:S01]  /*0000*/  LDC R1, c[0x0][0x28] ;  /* 0x00000a00ff017b82 */ /* 0x000e620000000800 */
[----:B------:R-:W2:Y:S01]  /*0010*/  S2R R0, SR_TID.X ;  /* 0x0000000000007919 */ /* 0x000ea20000002100 */
[----:B------:R-:W-:Y:S01]  /*0020*/  ELECT P1, URZ, PT ;  /* 0x00000000003f782f */ /* 0x000fe20003820000 */
[----:B------:R-:W-:Y:S01]  /*0030*/  BSSY B0, `(.L_x_0) ;  /* 0x0000017000007945 */ /* 0x000fe20003800000 */
[----:B--2---:R-:W-:-:S05]  /*0040*/  SHF.R.U32.HI R2, RZ, 0x5, R0 ;  /* 0x00000005ff027819 */ /* 0x004fca0000011600 */
[----:B------:R-:W2:Y:S02]  /*0050*/  SHFL.IDX PT, R3, R2, RZ, 0x1f ;  /* 0x00001fff02037589 */ /* 0x000ea400000e0000 */
[----:B--2---:R-:W-:Y:S02]  /*0060*/  R2UR UR4, R3 ;  /* 0x00000000030472ca */ /* 0x004fe400000e0000 */
[----:B------:R-:W-:-:S06]  /*0070*/  SHF.R.U32.HI R3, RZ, 0x7, R0 ;  /* 0x00000007ff037819 */ /* 0x000fcc0000011600 */
[----:B------:R-:W2:Y:S05]  /*0080*/  SHFL.IDX PT, R3, R3, RZ, 0x1f ;  /* 0x00001fff03037589 */ /* 0x000eaa00000e0000 */
[----:B------:R-:W-:Y:S02]  /*0090*/  USHF.R.S32.HI UR5, URZ, 0x1f, UR4 ;  /* 0x0000001f3f057899 */ /* 0x000fe40008011404 */
[----:B------:R-:W-:Y:S02]  /*00a0*/  ISETP.NE.OR P0, PT, RZ, UR4, !P1 ;  /* 0x00000004ff007c0c */ /* 0x000fe4000cf05670 */
[----:B------:R-:W-:-:S04]  /*00b0*/  ULEA.HI UR5, UR5, UR4, URZ, 0x2 ;  /* 0x0000000405057291 */ /* 0x000fc8000f8f103f */
[----:B------:R-:W-:-:S04]  /*00c0*/  ULOP3.LUT UR5, UR5, 0xfffffffc, URZ, 0xc0, !UPT ;  /* 0xfffffffc05057892 */ /* 0x000fc8000f8ec03f */
[----:B------:R-:W-:-:S03]  /*00d0*/  UIADD3 UR10, UR4, -UR5, URZ ;  /* 0x80000005040a7290 */ /* 0x000fc6000fffe03f */
[----:B-1----:R-:W-:Y:S09]  /*00e0*/  @P0 BRA `(.L_x_1) ;  /* 0x00000000002c0947 */ /* 0x002ff20003800000 */
[----:B------:R-:W-:Y:S02]  /*00f0*/  ULDC.64 UR4, c[0x0][0x198] ;  /* 0x0000660000047ab9 */ /* 0x000fe40000000a00 */
[----:B------:R-:W-:Y:S02]  /*0100*/  UIADD3 UR6, UP0, UR4, 0xf0, URZ ;  /* 0x000000f004067890 */ /* 0x000fe4000ff1e03f */
[----:B------:R-:W-:Y:S02]  /*0110*/  UIADD3 UR8, UP1, UR4, 0x1f0, URZ ;  /* 0x000001f004087890 */ /* 0x000fe4000ff3e03f */
[----:B------:R-:W-:Y:S02]  /*0120*/  UIADD3 UR4, UP2, UR4, 0x2f0, URZ ;  /* 0x000002f004047890 */ /* 0x000fe4000ff5e03f */
[----:B------:R-:W-:Y:S02]  /*0130*/  UIADD3.X UR7, URZ, UR5, URZ, UP0, !UPT ;  /* 0x000000053f077290 */ /* 0x000fe400087fe43f */
[----:B------:R-:W-:-:S02]  /*0140*/  UIADD3.X UR9, URZ, UR5, URZ, UP1, !UPT ;  /* 0x000000053f097290 */ /* 0x000fc40008ffe43f */
[----:B------:R-:W-:-:S05]  /*0150*/  UIADD3.X UR5, URZ, UR5, URZ, UP2, !UPT ;  /* 0x000000053f057290 */ /* 0x000fca00097fe43f */
[----:B------:R1:W-:Y:S02]  /*0160*/  UTMACCTL.PF [UR6] ;  /* 0x00000000060079b9 */ /* 0x0003e40008040000 */
[----:B------:R1:W-:Y:S02]  /*0170*/  UTMACCTL.PF [UR8] ;  /* 0x00000000080079b9 */ /* 0x0003e40008040000 */
[----:B------:R1:W-:Y:S02]  /*0180*/  UTMACCTL.PF [UR4] ;  /* 0x00000000040079b9 */ /* 0x0003e40008040000 */
[----:B-1----:R-:W-:Y:S01]  /*0190*/  NOP ;  /* 0x0000000000007918 */ /* 0x002fe20000000000 */
.L_x_1:
[----:B------:R-:W-:Y:S05]  /*01a0*/  BSYNC B0 ;  /* 0x0000000000007941 */ /* 0x000fea0003800000 */
.L_x_0:
[----:B------:R-:W1:Y:S01]  /*01b0*/  SHFL.IDX PT, R4, R2, RZ, 0x1f ;  /* 0x00001fff02047589 */ /* 0x000e6200000e0000 */
[----:B--2---:R-:W-:Y:S01]  /*01c0*/  R2UR UR37, R3 ;  /* 0x00000000032572ca */ /* 0x004fe200000e0000 */
[----:B------:R-:W-:-:S12]  /*01d0*/  UISETP.NE.AND UP0, UPT, UR10, 0x1, UPT ;  /* 0x000000010a00788c */ /* 0x000fd8000bf05270 */
[----:B------:R-:W-:Y:S02]  /*01e0*/  UIADD3 UR7, UR37, -0x1, URZ ;  /* 0xffffffff25077890 */ /* 0x000fe4000fffe03f */
[----:B------:R-:W-:Y:S02]  /*01f0*/  UISETP.EQ.AND UP0, UPT, UR37, URZ, !UP0 ;  /* 0x0000003f2500728c */ /* 0x000fe4000c702270 */
[----:B------:R-:W-:Y:S02]  /*0200*/  UISETP.GE.U32.AND UP1, UPT, UR7, 0x4, UPT ;  /* 0x000000040700788c */ /* 0x000fe4000bf26070 */
[----:B------:R-:W-:Y:S01]  /*0210*/  USEL UR6, URZ, 0x1, !UP0 ;  /* 0x000000013f067887 */ /* 0x000fe2000c000000 */
[----:B-1----:R-:W-:-:S03]  /*0220*/  ISETP.NE.AND P0, PT, R4, RZ, PT ;  /* 0x000000ff0400720c */ /* 0x002fc60003f05270 */
[----:B------:R-:W-:-:S10]  /*0230*/  USEL UR6, UR6, 0x2, UP1 ;  /* 0x0000000206067887 */ /* 0x000fd40008800000 */
[----:B------:R-:W-:Y:S05]  /*0240*/  @P0 BRA `(.L_x_2) ;  /* 0x0000000000480947 */ /* 0x000fea0003800000 */
[----:B------:R-:W1:Y:S01]  /*0250*/  S2UR UR11, SR_CgaCtaId ;  /* 0x00000000000b79c3 */ /* 0x000e620000008800 */
[----:B------:R-:W-:Y:S01]  /*0260*/  UMOV UR4, 0x400 ;  /* 0x0000040000047882 */ /* 0x000fe20000000000 */
[----:B------:R-:W-:Y:S01]  /*0270*/  UMOV UR5, 0x1 ;  /* 0x0000000100057882 */ /* 0x000fe20000000000 */
[----:B------:R-:W-:Y:S01]  /*0280*/  UMOV UR8, 0x80 ;  /* 0x0000008000087882 */ /* 0x000fe20000000000 */
[----:B------:R-:W-:Y:S01]  /*0290*/  ELECT P0, URZ, PT ;  /* 0x00000000003f782f */ /* 0x000fe20003800000 */
[----:B------:R-:W-:-:S04]  /*02a0*/  UIADD3 UR8, -UR8, 0x100000, URZ ;  /* 0x0010000008087890 */ /* 0x000fc8000fffe13f */
[----:B------:R-:W-:Y:S02]  /*02b0*/  USHF.L.U32 UR9, UR8, 0xb, URZ ;  /* 0x0000000b08097899 */ /* 0x000fe4000800063f */
[----:B------:R-:W-:Y:S02]  /*02c0*/  USHF.L.U32 UR8, UR8, 0x1, URZ ;  /* 0x0000000108087899 */ /* 0x000fe4000800063f */
[----:B-1----:R-:W-:Y:S02]  /*02d0*/  ULEA UR11, UR11, UR4, 0x18 ;  /* 0x000000040b0b7291 */ /* 0x002fe4000f8ec03f */
[----:B------:R-:W-:-:S04]  /*02e0*/  UIADD3 UR4, -UR5, 0x100000, URZ ;  /* 0x0010000005047890 */ /* 0x000fc8000fffe13f */
[----:B------:R-:W-:Y:S02]  /*02f0*/  USHF.L.U32 UR5, UR4, 0xb, URZ ;  /* 0x0000000b04057899 */ /* 0x000fe4000800063f */
[----:B------:R-:W-:Y:S01]  /*0300*/  USHF.L.U32 UR4, UR4, 0x1, URZ ;  /* 0x0000000104047899 */ /* 0x000fe2000800063f */
[----:B------:R-:W1:Y:S11]  /*0310*/  FENCE.VIEW.ASYNC.S ;  /* 0x00000000000073c6 */ /* 0x000e760000000000 */
[----:B-1----:R1:W2:Y:S01]  /*0320*/  SYNCS.EXCH.64 URZ, [UR11+0x2c050], UR4 ;  /* 0x02c050040b3f75b2 */ /* 0x0022a20008000100 */
[----:B------:R1:W3:Y:S01]  /*0330*/  SYNCS.EXCH.64 URZ, [UR11+0x2c060], UR8 ;  /* 0x02c060080b3f75b2 */ /* 0x0002e20008000100 */
[----:B------:R1:W4:Y:S01]  /*0340*/  SYNCS.EXCH.64 URZ, [UR11+0x2c058], UR4 ;  /* 0x02c058040b3f75b2 */ /* 0x0003220008000100 */
[----:B------:R1:W1:Y:S01]  /*0350*/  SYNCS.EXCH.64 URZ, [UR11+0x2c068], UR8 ;  /* 0x02c068080b3f75b2 */ /* 0x0002620008000100 */
[----:B------:R-:W-:Y:S01]  /*0360*/  NOP ;  /* 0x0000000000007918 */ /* 0x000fe20000000000 */
.L_x_2:
[----:B------:R-:W5:Y:S01]  /*0370*/  SHFL.IDX PT, R3, R2, RZ, 0x1f ;  /* 0x00001fff02037589 */ /* 0x000f6200000e0000 */
[----:B------:R-:W-:Y:S01]  /*0380*/  NOP ;  /* 0x0000000000007918 */ /* 0x000fe20000000000 */
[----:B-----5:R-:W-:-:S13]  /*0390*/  ISETP.NE.AND P0, PT, R3, RZ, PT ;  /* 0x000000ff0300720c */ /* 0x020fda0003f05270 */
[----:B------:R-:W-:Y:S05]  /*03a0*/  @P0 BRA `(.L_x_3) ;  /* 0x0000000000600947 */ /* 0x000fea0003800000 */
[----:B-1----:R-:W1:Y:S01]  /*03b0*/  S2UR UR5, SR_CgaCtaId ;  /* 0x00000000000579c3 */ /* 0x002e620000008800 */
[----:B------:R-:W-:Y:S01]  /*03c0*/  UMOV UR4, 0x400 ;  /* 0x0000040000047882 */ /* 0x000fe20000000000 */
[----:B------:R-:W-:Y:S01]  /*03d0*/  UMOV UR8, 0x1 ;  /* 0x0000000100087882 */ /* 0x000fe20000000000 */
[----:B------:R-:W-:Y:S01]  /*03e0*/  UMOV UR12, 0x100 ;  /* 0x00000100000c7882 */ /* 0x000fe20000000000 */
[----:B------:R-:W-:-:S04]  /*03f0*/  UIADD3 UR8, -UR8, 0x100000, URZ ;  /* 0x0010000008087890 */ /* 0x000fc8000fffe13f */
[----:B------:R-:W-:Y:S02]  /*0400*/  USHF.L.U32 UR9, UR8, 0xb, URZ ;  /* 0x0000000b08097899 */ /* 0x000fe4000800063f */
[----:B------:R-:W-:Y:S01]  /*0410*/  USHF.L.U32 UR8, UR8, 0x1, URZ ;  /* 0x0000000108087899 */ /* 0x000fe2000800063f */
[----:B------:R-:W-:Y:S01]  /*0420*/  ELECT P0, URZ, PT ;  /* 0x00000000003f782f */ /* 0x000fe20003800000 */
[----:B-1----:R-:W-:Y:S02]  /*0430*/  ULEA UR11, UR5, UR4, 0x18 ;  /* 0x00000004050b7291 */ /* 0x002fe4000f8ec03f */
[----:B------:R-:W-:-:S04]  /*0440*/  UIADD3 UR4, -UR12, 0x100000, URZ ;  /* 0x001000000c047890 */ /* 0x000fc8000fffe13f */
[----:B------:R-:W-:Y:S02]  /*0450*/  USHF.L.U32 UR5, UR4, 0xb, URZ ;  /* 0x0000000b04057899 */ /* 0x000fe4000800063f */
[----:B------:R-:W-:Y:S01]  /*0460*/  USHF.L.U32 UR4, UR4, 0x1, URZ ;  /* 0x0000000104047899 */ /* 0x000fe2000800063f */
[----:B------:R-:W1:Y:S03]  /*0470*/  FENCE.VIEW.ASYNC.S ;  /* 0x00000000000073c6 */ /* 0x000e660000000000 */
[----:B-1----:R1:W1:Y:S08]  /*0480*/  SYNCS.EXCH.64 URZ, [UR11+0x2c000], UR8 ;  /* 0x02c000080b3f75b2 */ /* 0x0022700008000100 */
[----:B------:R1:W1:Y:S01]  /*0490*/  SYNCS.EXCH.64 URZ, [UR11+0x2c028], UR4 ;  /* 0x02c028040b3f75b2 */ /* 0x0002620008000100 */
        /* <DEDUP_REMOVED lines=8> */
[----:B------:R-:W-:Y:S01]  /*0520*/  NOP ;  /* 0x0000000000007918 */ /* 0x000fe20000000000 */
.L_x_3:
        /* <DEDUP_REMOVED lines=21> */
[----:B------:R-:W-:Y:S01]  /*0680*/  NOP ;  /* 0x0000000000007918 */ /* 0x000fe20000000000 */
.L_x_4:
[----:B------:R-:W5:Y:S01]  /*0690*/  SHFL.IDX PT, R3, R2, RZ, 0x1f ;  /* 0x00001fff02037589 */ /* 0x000f6200000e0000 */
[----:B------:R-:W-:Y:S01]  /*06a0*/  ELECT P0, URZ, PT ;  /* 0x00000000003f782f */ /* 0x000fe20003800000 */
[----:B------:R-:W-:Y:S01]  /*06b0*/  NOP ;  /* 0x0000000000007918 */ /* 0x000fe20000000000 */
[----:B-1----:R-:W-:Y:S02]  /*06c0*/  UMOV UR4, 0x80 ;  /* 0x0000008000047882 */ /* 0x002fe40000000000 */
[C---:B-----5:R-:W-:Y:S02]  /*06d0*/  ISETP.NE.OR P0, PT, R3.reuse, RZ, !P0 ;  /* 0x000000ff0300720c */ /* 0x060fe40004705670 */
[----:B------:R-:W-:-:S11]  /*06e0*/  ISETP.NE.AND P2, PT, R3, RZ, PT ;  /* 0x000000ff0300720c */ /* 0x000fd60003f45270 */
[----:B------:R-:W-:Y:S01]  /*06f0*/  VOTEU.ALL UP0, P0 ;  /* 0x00000000003f7886 */ /* 0x000fe20000000000 */
[----:B------:R-:W-:Y:S01]  /*0700*/  VOTEU.ALL UP2, P0 ;  /* 0x00000000003f7886 */ /* 0x000fe20000040000 */
[----:B------:R-:W-:Y:S01]  /*0710*/  VOTEU.ALL UP3, P0 ;  /* 0x00000000003f7886 */ /* 0x000fe20000060000 */
[----:B------:R-:W-:Y:S02]  /*0720*/  VOTEU.ALL UP4, P0 ;  /* 0x00000000003f7886 */ /* 0x000fe40000080000 */
[----:B------:R-:W1:Y:S01]  /*0730*/  @!UP0 S2UR UR9, SR_CgaCtaId ;  /* 0x00000000000989c3 */ /* 0x000e620000008800 */
[----:B------:R-:W-:Y:S01]  /*0740*/  @!UP0 UMOV UR8, 0x400 ;  /* 0x0000040000088882 */ /* 0x000fe20000000000 */
[----:B------:R-:W-:-:S04]  /*0750*/  @!UP0 UIADD3 UR4, -UR4, 0x100000, URZ ;  /* 0x0010000004048890 */ /* 0x000fc8000fffe13f */
[----:B------:R-:W-:Y:S02]  /*0760*/  @!UP0 USHF.L.U32 UR5, UR4, 0xb, URZ ;  /* 0x0000000b04058899 */ /* 0x000fe4000800063f */
[----:B------:R-:W-:Y:S02]  /*0770*/  @!UP0 USHF.L.U32 UR4, UR4, 0x1, URZ ;  /* 0x0000000104048899 */ /* 0x000fe4000800063f */
[----:B-1----:R-:W-:Y:S01]  /*0780*/  @!UP0 ULEA UR8, UR9, UR8, 0x18 ;  /* 0x0000000809088291 */ /* 0x002fe2000f8ec03f */
[----:B------:R-:W-:Y:S01]  /*0790*/  VOTEU.ALL UP0, P0 ;  /* 0x00000000003f7886 */ /* 0x000fe20000000000 */
[----:B------:R-:W1:Y:S10]  /*07a0*/  FENCE.VIEW.ASYNC.S ;  /* 0x00000000000073c6 */ /* 0x000e740000000000 */
[----:B-1----:R1:W1:Y:S01]  /*07b0*/  @!UP0 SYNCS.EXCH.64 URZ, [UR8+0x2c090], UR4 ;  /* 0x02c09004083f85b2 */ /* 0x0022620008000100 */
[----:B------:R1:W1:Y:S01]  /*07c0*/  @!UP2 SYNCS.EXCH.64 URZ, [UR8+0x2c098], UR4 ;  /* 0x02c09804083fa5b2 */ /* 0x0002620008000100 */
[----:B------:R1:W1:Y:S01]  /*07d0*/  @!UP3 SYNCS.EXCH.64 URZ, [UR8+0x2c0a0], UR4 ;  /* 0x02c0a004083fb5b2 */ /* 0x0002620008000100 */
[----:B------:R1:W1:Y:S01]  /*07e0*/  @!UP4 SYNCS.EXCH.64 URZ, [UR8+0x2c0a8], UR4 ;  /* 0x02c0a804083fc5b2 */ /* 0x0002620008000100 */
[----:B------:R-:W-:Y:S01]  /*07f0*/  NOP ;  /* 0x0000000000007918 */ /* 0x000fe20000000000 */
[----:B------:R-:W-:Y:S05]  /*0800*/  @P2 BRA `(.L_x_5) ;  /* 0x0000000000482947 */ /* 0x000fea0003800000 */
[----:B-1----:R-:W1:Y:S01]  /*0810*/  S2UR UR5, SR_CgaCtaId ;  /* 0x00000000000579c3 */ /* 0x002e620000008800 */
[----:B------:R-:W-:Y:S01]  /*0820*/  UMOV UR4, 0x400 ;  /* 0x0000040000047882 */ /* 0x000fe20000000000 */
[----:B------:R-:W-:Y:S01]  /*0830*/  UMOV UR8, 0x20 ;  /* 0x0000002000087882 */ /* 0x000fe20000000000 */
[----:B------:R-:W-:Y:S01]  /*0840*/  UMOV UR9, 0x80 ;  /* 0x0000008000097882 */ /* 0x000fe20000000000 */
[----:B------:R-:W-:Y:S01]  /*0850*/  ELECT P0, URZ, PT ;  /* 0x00000000003f782f */ /* 0x000fe20003800000 */
[----:B-1----:R-:W-:Y:S02]  /*0860*/  ULEA UR11, UR5, UR4, 0x18 ;  /* 0x00000004050b7291 */ /* 0x002fe4000f8ec03f */
[----:B------:R-:W-:-:S04]  /*0870*/  UIADD3 UR4, -UR8, 0x100000, URZ ;  /* 0x0010000008047890 */ /* 0x000fc8000fffe13f */
[----:B------:R-:W-:Y:S02]  /*0880*/  USHF.L.U32 UR5, UR4, 0xb, URZ ;  /* 0x0000000b04057899 */ /* 0x000fe4000800063f */
[----:B------:R-:W-:Y:S02]  /*0890*/  USHF.L.U32 UR4, UR4, 0x1, URZ ;  /* 0x0000000104047899 */ /* 0x000fe4000800063f */
        /* <DEDUP_REMOVED lines=9> */
.L_x_5:
[----:B------:R-:W-:Y:S01]  /*0930*/  ISETP.NE.AND P0, PT, RZ, UR37, PT ;  /* 0x00000025ff007c0c */ /* 0x000fe2000bf05270 */
[----:B------:R-:W-:Y:S01]  /*0940*/  IMAD.U32 R2, RZ, RZ, UR10 ;  /* 0x0000000aff027e24 */ /* 0x000fe2000f8e00ff */
[----:B------:R-:W-:Y:S01]  /*0950*/  NOP ;  /* 0x0000000000007918 */ /* 0x000fe20000000000 */
[----:B-1234-:R-:W-:Y:S03]  /*0960*/  BAR.SYNC.DEFER_BLOCKING 0x0 ;  /* 0x0000000000007b1d */ /* 0x01efe60000010000 */
[----:B------:R-:W-:-:S07]  /*0970*/  ISETP.EQ.AND P2, PT, R2, 0x1, P1 ;  /* 0x000000010200780c */ /* 0x000fce0000f42270 */
[----:B------:R-:W-:Y:S06]  /*0980*/  @!P0 BRA `(.L_x_6) ;  /* 0x0000017000708947 */ /* 0x000fec0003800000 */
[----:B------:R-:W-:-:S06]  /*0990*/  UISETP.GT.U32.AND UP0, UPT, UR7, 0x3, UPT ;  /* 0x000000030700788c */ /* 0x000fcc000bf04070 */
[----:B------:R-:W-:-:S13]  /*09a0*/  PLOP3.LUT P0, PT, PT, PT, UP0, 0x80, 0x0 ;  /* 0x000000000000781c */ /* 0x000fda0003f0f008 */
[----:B------:R-:W-:Y:S05]  /*09b0*/  @P0 EXIT ;  /* 0x000000000000094d */ /* 0x000fea0003800000 */
.L_x_7:
[----:B------:R-:W-:-:S08]  /*09c0*/  NOP ;  /* 0x0000000000007918 */ /* 0x000fd00000000000 */
[----:B------:R-:W1:Y:S02]  /*09d0*/  USETMAXREG.TRY_ALLOC.CTAPOOL UP0, 0xf0 ;  /* 0x000000f0000079c8 */ /* 0x000e640008000600 */
[----:B-1----:R-:W-:-:S13]  /*09e0*/  PLOP3.LUT P0, PT, PT, PT, UP0, 0x80, 0x0 ;  /* 0x000000000000781c */ /* 0x002fda0003f0f008 */
[----:B------:R-:W-:Y:S05]  /*09f0*/  @!P0 BRA `(.L_x_7) ;  /* 0xfffffffc00f08947 */ /* 0x000fea000383ffff */
[----:B------:R-:W-:Y:S01]  /*0a00*/  UISETP.NE.AND UP0, UPT, UR37, 0x1, UPT ;  /* 0x000000012500788c */ /* 0x000fe2000bf05270 */
[----:B------:R-:W1:Y:S01]  /*0a10*/  S2UR UR42, SR_CTAID.X ;  /* 0x00000000002a79c3 */ /* 0x000e620000002500 */
[----:B------:R-:W-:Y:S01]  /*0a20*/  UMOV UR4, URZ ;  /* 0x0000003f00047c82 */ /* 0x000fe20008000000 */
[----:B------:R-:W-:-:S03]  /*0a30*/  UMOV UR5, URZ ;  /* 0x0000003f00057c82 */ /* 0x000fc60008000000 */
[----:B------:R-:W-:-:S13]  /*0a40*/  PLOP3.LUT P0, PT, PT, PT, UP0, 0x80, 0x0 ;  /* 0x000000000000781c */ /* 0x000fda0003f0f008 */
[----:B------:R-:W-:Y:S05]  /*0a50*/  @!P0 BRA `(.L_x_8) ;  /* 0x00000000003c8947 */ /* 0x000fea0003800000 */
[----:B------:R-:W-:Y:S01]  /*0a60*/  UISETP.NE.AND UP0, UPT, UR37, 0x2, UPT ;  /* 0x000000022500788c */ /* 0x000fe2000bf05270 */
[----:B------:R-:W-:-:S05]  /*0a70*/  UMOV UR5, 0x1 ;  /* 0x0000000100057882 */ /* 0x000fca0000000000 */
[----:B------:R-:W-:-:S13]  /*0a80*/  PLOP3.LUT P1, PT, PT, PT, UP0, 0x80, 0x0 ;  /* 0x000000000000781c */ /* 0x000fda0003f2f008 */
[----:B------:R-:W-:Y:S05]  /*0a90*/  @!P1 BRA `(.L_x_8) ;  /* 0x00000000002c9947 */ /* 0x000fea0003800000 */
[----:B------:R-:W-:-:S06]  /*0aa0*/  UISETP.NE.AND UP0, UPT, UR37, 0x3, UPT ;  /* 0x000000032500788c */ /* 0x000fcc000bf05270 */
[----:B------:R-:W-:-:S13]  /*0ab0*/  PLOP3.LUT P1, PT, PT, PT, UP0, 0x80, 0x0 ;  /* 0x000000000000781c */ /* 0x000fda0003f2f008 */
[----:B------:R-:W-:Y:S05]  /*0ac0*/  @!P1 BRA `(.L_x_9) ;  /* 0x0000000000189947 */ /* 0x000fea0003800000 */
[----:B------:R-:W-:-:S11]  /*0ad0*/  UISETP.NE.AND UP0, UPT, UR37, 0x4, UPT ;  /* 0x000000042500788c */ /* 0x000fd6000bf05270 */
[----:B------:R-:W-:Y:S01]  /*0ae0*/  @!UP0 UMOV UR4, 0x1 ;  /* 0x0000000100048882 */ /* 0x000fe20000000000 */
[----:B------:R-:W-:Y:S01]  /*0af0*/  @!UP0 UMOV UR5, 0x1 ;  /* 0x0000000100058882 */ /* 0x000fe20000000000 */
[----:B------:R-:W-:Y:S01]  /*0b00*/  @UP0 UMOV UR4, URZ ;  /* 0x0000003f00040c82 */ /* 0x000fe20008000000 */
[----:B------:R-:W-:Y:S01]  /*0b10*/  @UP0 UMOV UR5, URZ ;  /* 0x0000003f00050c82 */ /* 0x000fe20008000000 */
[----:B------:R-:W-:Y:S05]  /*0b20*/  BRA `(.L_x_8) ;  /* 0x0000000000087947 */ /* 0x000fea0003800000 */
.L_x_9:
[----:B------:R-:W-:Y:S01]  /*0b30*/  UMOV UR4, 0x1 ;  /* 0x0000000100047882 */ /* 0x000fe20000000000 */
[----:B------:R-:W-:-:S05]  /*0b40*/  UMOV UR5, URZ ;  /* 0x0000003f00057c82 */ /* 0x000fca0008000000 */
.L_x_8:
[----:B------:R-:W-:Y:S05]  /*0b50*/  @!P0 BRA `(.L_x_10) ;  /* 0x00000000003c8947 */ /* 0x000fea0003800000 */
[----:B------:R-:W-:-:S06]  /*0b60*/  UISETP.NE.AND UP0, UPT, UR37, 0x2, UPT ;  /* 0x000000022500788c */ /* 0x000fcc000bf05270 */
[----:B------:R-:W-:-:S13]  /*0b70*/  PLOP3.LUT P0, PT, PT, PT, UP0, 0x80, 0x0 ;  /* 0x000000000000781c */ /* 0x000fda0003f0f008 */
[----:B------:R-:W-:Y:S05]  /*0b80*/  @!P0 BRA `(.L_x_11) ;  /* 0x0000000000288947 */ /* 0x000fea0003800000 */
[----:B------:R-:W-:-:S06]  /*0b90*/  UISETP.NE.AND UP0, UPT, UR37, 0x3, UPT ;  /* 0x000000032500788c */ /* 0x000fcc000bf05270 */
[----:B------:R-:W-:-:S13]  /*0ba0*/  PLOP3.LUT P0, PT, PT, PT, UP0, 0x80, 0x0 ;  /* 0x000000000000781c */ /* 0x000fda0003f0f008 */
[----:B------:R-:W-:Y:S05]  /*0bb0*/  @!P0 BRA `(.L_x_12) ;  /* 0x0000000000148947 */ /* 0x000fea0003800000 */
[----:B------:R-:W-:-:S06]  /*0bc0*/  UISETP.NE.AND UP0, UPT, UR37, 0x4, UPT ;  /* 0x000000042500788c */ /* 0x000fcc000bf05270 */
[----:B------:R-:W-:-:S13]  /*0bd0*/  PLOP3.LUT P0, PT, PT, PT, UP0, 0x80, 0x0 ;  /* 0x000000000000781c */ /* 0x000fda0003f0f008 */
[----:B------:R-:W-:Y:S05]  /*0be0*/  @P0 BRA `(.L_x_13) ;  /* 0x00000000001c0947 */ /* 0x000fea0003800000 */
[----:B-1----:R-:W-:Y:S01]  /*0bf0*/  ULEA UR42, UR42, 0x3, 0x1 ;  /* 0x000000032a2a7891 */ /* 0x002fe2000f8e083f */
[----:B------:R-:W-:Y:S11]  /*0c00*/  BRA `(.L_x_13) ;  /* 0x0000000000147947 */ /* 0x000ff60003800000 */
.L_x_12:
[----:B-1----:R-:W-:Y:S01]  /*0c10*/  ULEA UR42, UR42, 0x2, 0x1 ;  /* 0x000000022a2a7891 */ /* 0x002fe2000f8e083f */
[----:B------:R-:W-:Y:S11]  /*0c20*/  BRA `(.L_x_13) ;  /* 0x00000000000c7947 */ /* 0x000ff60003800000 */
.L_x_11:
[----:B-1----:R-:W-:Y:S01]  /*0c30*/  ULEA UR42, UR42, 0x1, 0x1 ;  /* 0x000000012a2a7891 */ /* 0x002fe2000f8e083f */
[----:B------:R-:W-:Y:S11]  /*0c40*/  BRA `(.L_x_13) ;  /* 0x0000000000047947 */ /* 0x000ff60003800000 */
.L_x_10:
[----:B-1----:R-:W-:-:S12]  /*0c50*/  USHF.L.U32 UR42, UR42, 0x1, URZ ;  /* 0x000000012a2a7899 */ /* 0x002fd8000800063f */
.L_x_13:
[----:B------:R-:W-:-:S04]  /*0c60*/  ULOP3.LUT UR8, UR6, 0x1, URZ, 0xfc, !UPT ;  /* 0x0000000106087892 */ /* 0x000fc8000f8efc3f */
[----:B------:R-:W-:-:S06]  /*0c70*/  UISETP.NE.AND UP0, UPT, UR8, 0x3, UPT ;  /* 0x000000030800788c */ /* 0x000fcc000bf05270 */
[----:B------:R-:W-:-:S13]  /*0c80*/  PLOP3.LUT P0, PT, PT, PT, UP0, 0x80, 0x0 ;  /* 0x000000000000781c */ /* 0x000fda0003f0f008 */
[----:B------:R-:W-:Y:S05]  /*0c90*/  @!P0 BRA `(.L_x_14) ;  /* 0x0000000000048947 */ /* 0x000fea0003800000 */
[----:B-1----:R-:W-:Y:S01]  /*0ca0*/  BPT.TRAP 0x1 ;  /* 0x000000040000795c */ /* 0x002fe20000300000 */
.L_x_14:
[----:B------:R-:W2:Y:S01]  /*0cb0*/  S2UR UR8, SR_CgaCtaId ;  /* 0x00000000000879c3 */ /* 0x000ea20000008800 */
[----:B------:R-:W-:Y:S01]  /*0cc0*/  UMOV UR36, 0x400 ;  /* 0x0000040000247882 */ /* 0x000fe20000000000 */
[----:B------:R-:W-:Y:S01]  /*0cd0*/  IMAD.U32 R4, RZ, RZ, UR4 ;  /* 0x00000004ff047e24 */ /* 0x000fe2000f8e00ff */
[----:B------:R-:W-:-:S04]  /*0ce0*/  SHF.R.S32.HI R3, RZ, 0x1f, R0 ;  /* 0x0000001fff037819 */ /* 0x000fc80000011400 */
[----:B------:R-:W-:Y:S02]  /*0cf0*/  SHF.L.U32 R4, R4, 0x1f, RZ ;  /* 0x0000001f04047819 */ /* 0x000fe400000006ff */
[----:B------:R-:W-:-:S04]  /*0d00*/  LEA.HI R3, R3, R0, RZ, 0x7 ;  /* 0x0000000003037211 */ /* 0x000fc800078f38ff */
[----:B------:R-:W-:-:S05]  /*0d10*/  LOP3.LUT R3, R3, 0xffffff80, RZ, 0xc0, !PT ;  /* 0xffffff8003037812 */ /* 0x000fca00078ec0ff */
[----:B------:R-:W-:-:S05]  /*0d20*/  IMAD.IADD R3, R0, 0x1, -R3 ;  /* 0x0000000100037824 */ /* 0x000fca00078e0a03 */
[----:B------:R-:W-:Y:S01]  /*0d30*/  SHF.R.S32.HI R2, RZ, 0x1f, R3 ;  /* 0x0000001fff027819 */ /* 0x000fe20000011403 */
[----:B--2---:R-:W-:-:S03]  /*0d40*/  ULEA UR36, UR8, UR36, 0x18 ;  /* 0x0000002408247291 */ /* 0x004fc6000f8ec03f */
[----:B------:R-:W-:Y:S01]  /*0d50*/  LEA.HI R2, R2, R3, RZ, 0x2 ;  /* 0x0000000302027211 */ /* 0x000fe200078f10ff */
[----:B------:R-:W-:-:S03]  /*0d60*/  ULEA UR8, UR5, UR36, 0x3 ;  /* 0x0000002405087291 */ /* 0x000fc6000f8e183f */
[----:B------:R-:W-:-:S05]  /*0d70*/  LOP3.LUT R2, R2, 0x7ffffffc, RZ, 0xc0, !PT ;  /* 0x7ffffffc02027812 */ /* 0x000fca00078ec0ff */
[----:B------:R-:W-:Y:S01]  /*0d80*/  IMAD.IADD R2, R3, 0x1, -R2 ;  /* 0x0000000103027824 */ /* 0x000fe200078e0a02 */
[----:B------:R-:W2:Y:S02]  /*0d90*/  SYNCS.PHASECHK.TRANS64.TRYWAIT P1, [UR8+0x2c050], R4 ;  /* 0x02c05004ff0075a7 */ /* 0x000ea40008020148 */
[----:B--2---:R-:W-:Y:S05]  /*0da0*/  @!P1 BRA `(.L_x_15) ;  /* 0x0000017c00ac9947 */ /* 0x004fea0003800000 */
.L_x_102:
[----:B------:R-:W-:Y:S01]  /*0db0*/  IMAD.SHL.U32 R9, R2, 0x2, RZ ;  /* 0x0000000202097824 */ /* 0x000fe200078e00ff */
[----:B------:R-:W-:Y:S06]  /*0dc0*/  @!P0 BRA `(.L_x_16) ;  /* 0x0000000000048947 */ /* 0x000fec0003800000 */
[----:B-1----:R-:W-:Y:S01]  /*0dd0*/  BPT.TRAP 0x1 ;  /* 0x000000040000795c */ /* 0x002fe20000300000 */
.L_x_16:
[----:B--2---:R-:W-:Y:S01]  /*0de0*/  SHF.L.U32 R4, RZ, 0x1f, RZ ;  /* 0x0000001fff047819 */ /* 0x004fe200000006ff */
[----:B------:R-:W-:Y:S01]  /*0df0*/  UIADD3 UR17, UR36, 0x2c090, URZ ;  /* 0x0002c09024117890 */ /* 0x000fe2000fffe03f */
[----:B------:R-:W-:Y:S02]  /*0e00*/  ISETP.NE.AND P2, PT, RZ, UR7, PT ;  /* 0x00000007ff007c0c */ /* 0x000fe4000bf45270 */
[----:B------:R-:W2:Y:S02]  /*0e10*/  SYNCS.PHASECHK.TRANS64.TRYWAIT P1, [UR36+0x2c000], R4 ;  /* 0x02c00004ff0075a7 */ /* 0x000ea40008020164 */
[----:B--2---:R-:W-:Y:S09]  /*0e20*/  @!P1 BRA `(.L_x_17) ;  /* 0x0000017c00a49947 */ /* 0x004ff20003800000 */
.L_x_103:
[----:B------:R-:W-:Y:S01]  /*0e30*/  ULEA UR4, UR37, UR17, 0x3 ;  /* 0x0000001125047291 */ /* 0x000fe2000f8e183f */
[----:B------:R-:W-:-:S04]  /*0e40*/  SEL R2, RZ, 0x1, P2 ;  /* 0x00000001ff027807 */ /* 0x000fc80001000000 */
[----:B------:R-:W-:-:S04]  /*0e50*/  SHF.L.U32 R2, R2, 0x1f, RZ ;  /* 0x0000001f02027819 */ /* 0x000fc800000006ff */
[----:B------:R-:W3:Y:S02]  /*0e60*/  SYNCS.PHASECHK.TRANS64.TRYWAIT P1, [UR4+-0x8], R2 ;  /* 0xfffff802ff0075a7 */ /* 0x000ee40008020144 */
[----:B---3--:R-:W-:Y:S05]  /*0e70*/  @!P1 BRA `(.L_x_18) ;  /* 0x0000017c00a89947 */ /* 0x008fea0003800000 */
.L_x_104:
[----:B------:R-:W-:Y:S01]  /*0e80*/  USHF.R.U32.HI UR4, URZ, 0x4, UR36 ;  /* 0x000000043f047899 */ /* 0x000fe20008011624 */
[----:B------:R-:W-:Y:S01]  /*0e90*/  WARPGROUP.ARRIVE ;  /* 0x00000000000079c5 */ /* 0x000fe20000000000 */
[----:B------:R-:W-:Y:S01]  /*0ea0*/  UIADD3 UR8, UR36, 0x4000, URZ ;  /* 0x0000400024087890 */ /* 0x000fe2000fffe03f */
[C---:B--2---:R-:W-:Y:S01]  /*0eb0*/  VIADD R3, R9.reuse, 0x8 ;  /* 0x0000000809037836 */ /* 0x044fe20000000000 */
[----:B------:R-:W-:Y:S01]  /*0ec0*/  ULOP3.LUT UR4, UR4, 0x3fff, URZ, 0xc0, !UPT ;  /* 0x00003fff04047892 */ /* 0x000fe2000f8ec03f */
[C---:B------:R-:W-:Y:S01]  /*0ed0*/  VIADD R2, R9.reuse, 0x1 ;  /* 0x0000000109027836 */ /* 0x040fe20000000000 */
[----:B------:R-:W-:Y:S01]  /*0ee0*/  USHF.R.U32.HI UR8, URZ, 0x4, UR8 ;  /* 0x000000043f087899 */ /* 0x000fe20008011608 */
[C---:B------:R-:W-:Y:S01]  /*0ef0*/  VIADD R5, R9.reuse, 0x21 ;  /* 0x0000002109057836 */ /* 0x040fe20000000000 */
[----:B------:R-:W-:Y:S01]  /*0f00*/  ULOP3.LUT UR4, UR4, 0x10000, URZ, 0xfc, !UPT ;  /* 0x0001000004047892 */ /* 0x000fe2000f8efc3f */
[C---:B------:R-:W-:Y:S01]  /*0f10*/  VIADD R6, R9.reuse, 0x29 ;  /* 0x0000002909067836 */ /* 0x040fe20000000000 */
[----:B------:R-:W-:Y:S01]  /*0f20*/  ULOP3.LUT UR8, UR8, 0x3fff, URZ, 0xc0, !UPT ;  /* 0x00003fff08087892 */ /* 0x000fe2000f8ec03f */
[C---:B------:R-:W-:Y:S01]  /*0f30*/  VIADD R7, R9.reuse, 0x31 ;  /* 0x0000003109077836 */ /* 0x040fe20000000000 */
[----:B------:R-:W-:Y:S01]  /*0f40*/  ULEA UR4, UR5, UR4, 0x9 ;  /* 0x0000000405047291 */ /* 0x000fe2000f8e483f */
[C---:B------:R-:W-:Y:S01]  /*0f50*/  VIADD R8, R9.reuse, 0x39 ;  /* 0x0000003909087836 */ /* 0x040fe20000000000 */
[----:B------:R-:W-:Y:S01]  /*0f60*/  ULOP3.LUT UR16, UR8, 0x10000, URZ, 0xfc, !UPT ;  /* 0x0001000008107892 */ /* 0x000fe2000f8efc3f */
[C---:B------:R-:W-:Y:S01]  /*0f70*/  VIADD R10, R9.reuse, 0x41 ;  /* 0x00000041090a7836 */ /* 0x040fe20000000000 */
[----:B------:R-:W-:Y:S01]  /*0f80*/  UMOV UR5, 0x40000040 ;  /* 0x4000004000057882 */ /* 0x000fe20000000000 */
[----:B------:R-:W-:Y:S01]  /*0f90*/  UMOV UR11, 0x40000040 ;  /* 0x40000040000b7882 */ /* 0x000fe20000000000 */
[----:B------:R-:W-:Y:S01]  /*0fa0*/  UMOV UR9, UR5 ;  /* 0x0000000500097c82 */ /* 0x000fe20008000000 */
[----:B------:R-:W-:Y:S01]  /*0fb0*/  UMOV UR8, UR4 ;  /* 0x0000000400087c82 */ /* 0x000fe20008000000 */
[----:B------:R-:W-:Y:S01]  /*0fc0*/  UIADD3 UR12, UR4, 0x4, URZ ;  /* 0x00000004040c7890 */ /* 0x000fe2000fffe03f */
[C---:B------:R-:W-:Y:S01]  /*0fd0*/  VIADD R11, R9.reuse, 0x49 ;  /* 0x00000049090b7836 */ /* 0x040fe20000000000 */
[----:B------:R-:W-:Y:S01]  /*0fe0*/  UMOV UR10, UR16 ;  /* 0x00000010000a7c82 */ /* 0x000fe20008000000 */
[----:B------:R-:W-:Y:S01]  /*0ff0*/  UIADD3 UR14, UR16, 0x4, URZ ;  /* 0x00000004100e7890 */ /* 0x000fe2000fffe03f */
[----:B------:R-:W-:Y:S01]  /*1000*/  QGMMA.64x256x32.F32.E4M3.E4M3 R24, gdesc[UR8], RZ, !UPT, gsb0 ;  /* 0x03e00000081879f3 */ /* 0x000fe2000c0008ff */
[----:B------:R-:W-:Y:S01]  /*1010*/  UIADD3 UR8, UR4, 0x2, URZ ;  /* 0x0000000204087890 */ /* 0x000fe2000fffe03f */
[C---:B------:R-:W-:Y:S01]  /*1020*/  VIADD R12, R9.reuse, 0x98 ;  /* 0x00000098090c7836 */ /* 0x040fe20000000000 */
[----:B------:R-:W-:Y:S01]  /*1030*/  UIADD3 UR10, UR16, 0x2, URZ ;  /* 0x00000002100a7890 */ /* 0x000fe2000fffe03f */
[----:B------:R-:W-:Y:S01]  /*1040*/  VIADD R16, R9, 0x99 ;  /* 0x0000009909107836 */ /* 0x000fe20000000000 */
[----:B------:R-:W-:Y:S01]  /*1050*/  UMOV UR9, 0x40000040 ;  /* 0x4000004000097882 */ /* 0x000fe20000000000 */
[----:B------:R-:W-:Y:S01]  /*1060*/  UMOV UR11, 0x40000040 ;  /* 0x40000040000b7882 */ /* 0x000fe20000000000 */
[----:B------:R-:W-:Y:S01]  /*1070*/  UMOV UR13, 0x40000040 ;  /* 0x40000040000d7882 */ /* 0x000fe20000000000 */
[----:B------:R-:W-:Y:S01]  /*1080*/  UMOV UR15, 0x40000040 ;  /* 0x40000040000f7882 */ /* 0x000fe20000000000 */
[----:B------:R-:W-:Y:S01]  /*1090*/  UIADD3 UR20, UR4, 0x6, URZ ;  /* 0x0000000604147890 */ /* 0x000fe2000fffe03f */
[----:B------:R-:W-:Y:S01]  /*10a0*/  IMAD.MOV.U32 R215, RZ, RZ, RZ ;  /* 0x000000ffffd77224 */ /* 0x000fe200078e00ff */
[----:B------:R-:W-:Y:S01]  /*10b0*/  UIADD3 UR22, UR16, 0x6, URZ ;  /* 0x0000000610167890 */ /* 0x000fe2000fffe03f */
[----:B------:R-:W-:Y:S01]  /*10c0*/  UMOV UR21, 0x40000040 ;  /* 0x4000004000157882 */ /* 0x000fe20000000000 */
[----:B------:R-:W-:Y:S01]  /*10d0*/  UMOV UR23, 0x40000040 ;  /* 0x4000004000177882 */ /* 0x000fe20000000000 */
[----:B------:R-:W-:-:S04]  /*10e0*/  USHF.L.U32 UR7, UR7, 0x3, URZ ;  /* 0x0000000307077899 */ /* 0x000fc8000800063f */
[----:B------:R-:W-:Y:S01]  /*10f0*/  ULOP3.LUT UR7, UR7, 0x8, URZ, 0xc, !UPT ;  /* 0x0000000807077892 */ /* 0x000fe2000f8e0c3f */
[----:B------:R-:W-:Y:S02]  /*1100*/  WARPGROUP.DEPBAR.LE gsb0, 0x0 ;  /* 0x00008000000079c5 */ /* 0x000fe40000010000 */
[----:B------:R-:W-:-:S07]  /*1110*/  WARPGROUP.ARRIVE ;  /* 0x00000000000079c5 */ /* 0x000fce0000000000 */
[----:B------:R-:W-:Y:S01]  /*1120*/  QGMMA.64x256x32.F32.E4M3.E4M3 R24, gdesc[UR8], R24, gsb0 ;  /* 0x03e00000081879f3 */ /* 0x000fe20008000818 */
[----:B------:R-:W-:Y:S01]  /*1130*/  ULDC UR11, c[0x0][0x28c] ;  /* 0x0000a300000b7ab9 */ /* 0x000fe20000000800 */
[----:B------:R-:W-:Y:S01]  /*1140*/  ULDC UR10, c[0x0][0x28c] ;  /* 0x0000a300000a7ab9 */ /* 0x000fe20000000800 */
[----:B------:R-:W-:Y:S01]  /*1150*/  ISETP.GE.AND P3, PT, R3, UR11, PT ;  /* 0x0000000b03007c0c */ /* 0x000fe2000bf66270 */
[C---:B------:R-:W-:Y:S01]  /*1160*/  VIADD R3, R9.reuse, 0x10 ;  /* 0x0000001009037836 */ /* 0x040fe20000000000 */
[----:B------:R-:W-:Y:S01]  /*1170*/  ISETP.GE.AND P2, PT, R2, UR10, PT ;  /* 0x0000000a02007c0c */ /* 0x000fe2000bf46270 */
[----:B------:R-:W-:Y:S01]  /*1180*/  VIADD R2, R9, 0x9 ;  /* 0x0000000909027836 */ /* 0x000fe20000000000 */
        /* <DEDUP_REMOVED lines=9> */
[----:B------:R-:W-:Y:S01]  /*1220*/  VIADD R3, R9, 0x19 ;  /* 0x0000001909037836 */ /* 0x000fe20000000000 */
[----:B------:R-:W-:Y:S01]  /*1230*/  ISETP.GE.AND P6, PT, R2, UR10, PT ;  /* 0x0000000a02007c0c */ /* 0x000fe2000bfc6270 */
[----:B------:R-:W-:Y:S01]  /*1240*/  ULDC UR10, c[0x0][0x28c] ;  /* 0x0000a300000a7ab9 */ /* 0x000fe20000000800 */
[----:B------:R-:W-:Y:S01]  /*1250*/  ULDC UR11, c[0x0][0x28c] ;  /* 0x0000a300000b7ab9 */ /* 0x000fe20000000800 */
[----:B------:R-:W-:-:S02]  /*1260*/  WARPGROUP.DEPBAR.LE gsb0, 0x0 ;  /* 0x00008000000079c5 */ /* 0x000fc40000010000 */
[----:B------:R-:W-:-:S06]  /*1270*/  WARPGROUP.ARRIVE ;  /* 0x00000000000079c5 */ /* 0x000fcc0000000000 */
[----:B------:R-:W-:Y:S03]  /*1280*/  QGMMA.64x256x32.F32.E4M3.E4M3 R24, gdesc[UR12], R24, gsb0 ;  /* 0x03e000000c1879f3 */ /* 0x000fe60008000818 */
[----:B------:R-:W-:Y:S02]  /*1290*/  WARPGROUP.DEPBAR.LE gsb0, 0x0 ;  /* 0x00008000000079c5 */ /* 0x000fe40000010000 */
[----:B------:R-:W-:-:S15]  /*12a0*/  WARPGROUP.ARRIVE ;  /* 0x00000000000079c5 */ /* 0x000fde0000000000 */
[----:B------:R-:W-:-:S08]  /*12b0*/  NOP ;  /* 0x0000000000007918 */ /* 0x000fd00000000000 */
[----:B------:R-:W-:Y:S03]  /*12c0*/  QGMMA.64x256x32.F32.E4M3.E4M3 R24, gdesc[UR20], R24, gsb0 ;  /* 0x03e00000141879f3 */ /* 0x000fe60008000818 */
[----:B------:R-:W-:Y:S02]  /*12d0*/  WARPGROUP.DEPBAR.LE gsb0, 0x0 ;  /* 0x00008000000079c5 */ /* 0x000fe40000010000 */
[----:B------:R-:W-:Y:S02]  /*12e0*/  FSEL R2, R25, -INF , !P2 ;  /* 0xff80000019027808 */ /* 0x000fe40005000000 */
[----:B------:R-:W-:Y:S02]  /*12f0*/  FSEL R27, R27, -INF , !P2 ;  /* 0xff8000001b1b7808 */ /* 0x000fe40005000000 */
[----:B------:R-:W-:Y:S01]  /*1300*/  ISETP.GE.AND P2, PT, R3, UR10, PT ;  /* 0x0000000a03007c0c */ /* 0x000fe2000bf46270 */
[----:B------:R-:W-:Y:S01]  /*1310*/  VIADD R3, R9, 0x20 ;  /* 0x0000002009037836 */ /* 0x000fe20000000000 */
[----:B------:R-:W-:Y:S01]  /*1320*/  ULDC UR10, c[0x0][0x28c] ;  /* 0x0000a300000a7ab9 */ /* 0x000fe20000000800 */
[----:B------:R-:W-:-:S02]  /*1330*/  FSEL R28, R28, -INF , !P3 ;  /* 0xff8000001c1c7808 */ /* 0x000fc40005800000 */
[----:B------:R-:W-:Y:S02]  /*1340*/  FSEL R23, R30, -INF , !P3 ;  /* 0xff8000001e177808 */ /* 0x000fe40005800000 */
[----:B------:R-:W-:Y:S01]  /*1350*/  ISETP.GE.AND P3, PT, R3, UR10, PT ;  /* 0x0000000a03007c0c */ /* 0x000fe2000bf66270 */
[----:B------:R-:W-:Y:S01]  /*1360*/  ULDC UR10, c[0x0][0x28c] ;  /* 0x0000a300000a7ab9 */ /* 0x000fe20000000800 */
        /* <DEDUP_REMOVED lines=33> */
[----:B------:R-:W-:Y:S01]  /*1580*/  FSEL R37, R46, -INF , !P5 ;  /* 0xff8000002e257808 */ /* 0x000fe20006800000 */
[----:B------:R-:W-:Y:S01]  /*1590*/  VIADD R46, R9, 0xb8 ;  /* 0x000000b8092e7836 */ /* 0x000fe20000000000 */
        /* <DEDUP_REMOVED lines=19> */
[----:B------:R-:W-:Y:S01]  /*16d0*/  VIADD R11, R9, 0x51 ;  /* 0x00000051090b7836 */ /* 0x000fe20000000000 */
        /* <DEDUP_REMOVED lines=80> */
[----:B------:R-:W-:Y:S01]  /*1be0*/  FSEL R38, R85, -INF , !P2 ;  /* 0xff80000055267808 */ /* 0x000fe20005000000 */
[----:B------:R-:W-:Y:S01]  /*1bf0*/  VIADD R11, R9, 0x91 ;  /* 0x00000091090b7836 */ /* 0x000fe20000000000 */
[----:B------:R-:W-:Y:S02]  /*1c00*/  FSEL R87, R87, -INF , !P2 ;  /* 0xff80000057577808 */ /* 0x000fe40005000000 */
[----:B------:R-:W-:Y:S01]  /*1c10*/  ISETP.GE.AND P2, PT, R9, UR10, PT ;  /* 0x0000000a09007c0c */ /* 0x000fe2000bf46270 */
[----:B------:R-:W-:Y:S01]  /*1c20*/  ULDC UR10, c[0x0][0x28c] ;  /* 0x0000a300000a7ab9 */ /* 0x000fe20000000800 */
[----:B------:R-:W-:-:S02]  /*1c30*/  FSEL R88, R88, -INF , !P3 ;  /* 0xff80000058587808 */ /* 0x000fc40005800000 */
[----:B------:R-:W-:Y:S02]  /*1c40*/  FSEL R69, R24, -INF , !P2 ;  /* 0xff80000018457808 */ /* 0x000fe40005000000 */
[----:B------:R-:W-:Y:S02]  /*1c50*/  FSEL R90, R90, -INF , !P3 ;  /* 0xff8000005a5a7808 */ /* 0x000fe40005800000 */
[----:B------:R-:W-:Y:S01]  /*1c60*/  ISETP.GE.AND P3, PT, R11, UR11, PT ;  /* 0x0000000b0b007c0c */ /* 0x000fe2000bf66270 */
[----:B------:R-:W-:Y:S01]  /*1c70*/  ULDC UR11, c[0x0][0x604] ;  /* 0x00018100000b7ab9 */ /* 0x000fe20000000800 */
[----:B------:R-:W-:Y:S02]  /*1c80*/  FMNMX R11, R69, R2, !PT ;  /* 0x00000002450b7209 */ /* 0x000fe40007800000 */
[----:B------:R-:W-:Y:S02]  /*1c90*/  FSEL R24, R89, -INF , !P4 ;  /* 0xff80000059187808 */ /* 0x000fe40006000000 */
[----:B------:R-:W-:-:S02]  /*1ca0*/  FSEL R91, R91, -INF , !P4 ;  /* 0xff8000005b5b7808 */ /* 0x000fc40006000000 */
[----:B------:R-:W-:Y:S01]  /*1cb0*/  ISETP.GE.AND P4, PT, R12, UR10, PT ;  /* 0x0000000a0c007c0c */ /* 0x000fe2000bf86270 */
[----:B------:R-:W-:Y:S01]  /*1cc0*/  ULDC UR10, c[0x0][0x28c] ;  /* 0x0000a300000a7ab9 */ /* 0x000fe20000000800 */
[----:B------:R-:W-:Y:S02]  /*1cd0*/  FMNMX R12, R28, R11, !PT ;  /* 0x0000000b1c0c7209 */ /* 0x000fe40007800000 */
[----:B------:R-:W-:Y:S02]  /*1ce0*/  FSEL R92, R92, -INF , !P5 ;  /* 0xff8000005c5c7808 */ /* 0x000fe40006800000 */
[----:B------:R-:W-:Y:S02]  /*1cf0*/  FMNMX R11, R3, R12, !PT ;  /* 0x0000000c030b7209 */ /* 0x000fe40007800000 */
[----:B------:R-:W-:Y:S02]  /*1d00*/  FSEL R94, R94, -INF , !P5 ;  /* 0xff8000005e5e7808 */ /* 0x000fe40006800000 */
[----:B------:R-:W-:-:S02]  /*1d10*/  FMNMX R12, R32, R11, !PT ;  /* 0x0000000b200c7209 */ /* 0x000fc40007800000 */
[----:B------:R-:W-:Y:S01]  /*1d20*/  ISETP.GE.AND P5, PT, R16, UR10, PT ;  /* 0x0000000a10007c0c */ /* 0x000fe2000bfa6270 */
[----:B------:R-:W-:Y:S01]  /*1d30*/  VIADD R16, R9, 0xa0 ;  /* 0x000000a009107836 */ /* 0x000fe20000000000 */
[----:B------:R-:W-:Y:S01]  /*1d40*/  FMNMX R11, R5, R12, !PT ;  /* 0x0000000c050b7209 */ /* 0x000fe20007800000 */
[----:B------:R-:W-:Y:S01]  /*1d50*/  ULDC UR10, c[0x0][0x28c] ;  /* 0x0000a300000a7ab9 */ /* 0x000fe20000000800 */
[----:B------:R-:W-:Y:S01]  /*1d60*/  VIADD R12, R9, 0xa1 ;  /* 0x000000a1090c7836 */ /* 0x000fe20000000000 */
[----:B------:R-:W-:Y:S02]  /*1d70*/  FSEL R42, R93, -INF , !P6 ;  /* 0xff8000005d2a7808 */ /* 0x000fe40007000000 */
[----:B------:R-:W-:Y:S02]  /*1d80*/  FMNMX R11, R36, R11, !PT ;  /* 0x0000000b240b7209 */ /* 0x000fe40007800000 */
[----:B------:R-:W-:Y:S02]  /*1d90*/  FSEL R95, R95, -INF , !P6 ;  /* 0xff8000005f5f7808 */ /* 0x000fe40007000000 */
[----:B------:R-:W-:Y:S01]  /*1da0*/  ISETP.GE.AND P6, PT, R16, UR10, PT ;  /* 0x0000000a10007c0c */ /* 0x000fe2000bfc6270 */
[----:B------:R-:W-:Y:S01]  /*1db0*/  ULDC UR10, c[0x0][0x28c] ;  /* 0x0000a300000a7ab9 */ /* 0x000fe20000000800 */
[----:B------:R-:W-:Y:S01]  /*1dc0*/  FMNMX R11, R6, R11, !PT ;  /* 0x0000000b060b7209 */ /* 0x000fe20007800000 */
[----:B------:R-:W-:Y:S01]  /*1dd0*/  VIADD R16, R9, 0xa8 ;  /* 0x000000a809107836 */ /* 0x000fe20000000000 */
[----:B------:R-:W-:-:S02]  /*1de0*/  FSEL R96, R96, -INF , !P1 ;  /* 0xff80000060607808 */ /* 0x000fc40004800000 */
[----:B------:R-:W-:Y:S02]  /*1df0*/  FSEL R98, R98, -INF , !P1 ;  /* 0xff80000062627808 */ /* 0x000fe40004800000 */
[----:B------:R-:W-:Y:S01]  /*1e00*/  ISETP.GE.AND P1, PT, R12, UR10, PT ;  /* 0x0000000a0c007c0c */ /* 0x000fe2000bf26270 */
[----:B------:R-:W-:Y:S01]  /*1e10*/  ULDC UR10, c[0x0][0x28c] ;  /* 0x0000a300000a7ab9 */ /* 0x000fe20000000800 */
[----:B------:R-:W-:Y:S02]  /*1e20*/  FMNMX R12, R40, R11, !PT ;  /* 0x0000000b280c7209 */ /* 0x000fe40007800000 */
[----:B------:R-:W-:Y:S02]  /*1e30*/  FSEL R50, R97, -INF , !P3 ;  /* 0xff80000061327808 */ /* 0x000fe40005800000 */
[----:B------:R-:W-:Y:S01]  /*1e40*/  FMNMX R11, R7, R12, !PT ;  /* 0x0000000c070b7209 */ /* 0x000fe20007800000 */
[----:B------:R-:W-:Y:S01]  /*1e50*/  VIADD R12, R9, 0xb0 ;  /* 0x000000b0090c7836 */ /* 0x000fe20000000000 */
[----:B------:R-:W-:-:S02]  /*1e60*/  FSEL R99, R99, -INF , !P3 ;  /* 0xff80000063637808 */ /* 0x000fc40005800000 */
[----:B------:R-:W-:Y:S02]  /*1e70*/  FMNMX R11, R44, R11, !PT ;  /* 0x0000000b2c0b7209 */ /* 0x000fe40007800000 */
[----:B------:R-:W-:Y:S01]  /*1e80*/  ISETP.GE.AND P3, PT, R16, UR10, PT ;  /* 0x0000000a10007c0c */ /* 0x000fe2000bf66270 */
[----:B------:R-:W-:Y:S01]  /*1e90*/  VIADD R16, R9, 0xa9 ;  /* 0x000000a909107836 */ /* 0x000fe20000000000 */
[----:B------:R-:W-:Y:S01]  /*1ea0*/  FMNMX R11, R8, R11, !PT ;  /* 0x0000000b080b7209 */ /* 0x000fe20007800000 */
[----:B------:R-:W-:Y:S01]  /*1eb0*/  ULDC UR10, c[0x0][0x28c] ;  /* 0x0000a300000a7ab9 */ /* 0x000fe20000000800 */
[----:B------:R-:W-:Y:S02]  /*1ec0*/  FSEL R100, R100, -INF , !P4 ;  /* 0xff80000064647808 */ /* 0x000fe40006000000 */
[----:B------:R-:W-:Y:S02]  /*1ed0*/  FSEL R65, R102, -INF , !P4 ;  /* 0xff80000066417808 */ /* 0x000fe40006000000 */
[----:B------:R-:W-:-:S02]  /*1ee0*/  FMNMX R11, R48, R11, !PT ;  /* 0x0000000b300b7209 */ /* 0x000fc40007800000 */
[----:B------:R-:W-:Y:S01]  /*1ef0*/  ISETP.GE.AND P4, PT, R16, UR10, PT ;  /* 0x0000000a10007c0c */ /* 0x000fe2000bf86270 */
[----:B------:R-:W-:Y:S01]  /*1f00*/  ULDC UR10, c[0x0][0x28c] ;  /* 0x0000a300000a7ab9 */ /* 0x000fe20000000800 */
[----:B------:R-:W-:Y:S01]  /*1f10*/  FSEL R80, R26, -INF , !P2 ;  /* 0xff8000001a507808 */ /* 0x000fe20005000000 */
[----:B------:R-:W-:Y:S01]  /*1f20*/  VIADD R16, R9, 0xb1 ;  /* 0x000000b109107836 */ /* 0x000fe20000000000 */
[----:B------:R-:W-:Y:S02]  /*1f30*/  FSEL R54, R101, -INF , !P5 ;  /* 0xff80000065367808 */ /* 0x000fe40006800000 */
[----:B------:R-:W-:Y:S02]  /*1f40*/  FSEL R103, R103, -INF , !P5 ;  /* 0xff80000067677808 */ /* 0x000fe40006800000 */
[----:B------:R-:W-:Y:S01]  /*1f50*/  ISETP.GE.AND P5, PT, R12, UR10, PT ;  /* 0x0000000a0c007c0c */ /* 0x000fe2000bfa6270 */
[----:B------:R-:W-:Y:S01]  /*1f60*/  ULDC UR10, c[0x0][0x28c] ;  /* 0x0000a300000a7ab9 */ /* 0x000fe20000000800 */
[----:B------:R-:W-:-:S02]  /*1f70*/  FMNMX R11, R10, R11, !PT ;  /* 0x0000000b0a0b7209 */ /* 0x000fc40007800000 */
[----:B------:R-:W-:Y:S02]  /*1f80*/  FMNMX R12, R80, R27, !PT ;  /* 0x0000001b500c7209 */ /* 0x000fe40007800000 */
[----:B------:R-:W-:Y:S01]  /*1f90*/  ISETP.GE.AND P2, PT, R16, UR10, PT ;  /* 0x0000000a10007c0c */ /* 0x000fe2000bf46270 */
[----:B------:R-:W-:Y:S01]  /*1fa0*/  ULDC UR10, c[0x0][0x28c] ;  /* 0x0000a300000a7ab9 */ /* 0x000fe20000000800 */
[----:B------:R-:W-:Y:S02]  /*1fb0*/  FMNMX R16, R52, R11, !PT ;  /* 0x0000000b34107209 */ /* 0x000fe40007800000 */
[----:B------:R-:W-:Y:S02]  /*1fc0*/  FMNMX R12, R23, R12, !PT ;  /* 0x0000000c170c7209 */ /* 0x000fe40007800000 */
[----:B------:R-:W-:Y:S02]  /*1fd0*/  FMNMX R11, R13, R16, !PT ;  /* 0x000000100d0b7209 */ /* 0x000fe40007800000 */
[----:B------:R-:W-:-:S02]  /*1fe0*/  FMNMX R12, R31, R12, !PT ;  /* 0x0000000c1f0c7209 */ /* 0x000fc40007800000 */
[----:B------:R-:W-:Y:S02]  /*1ff0*/  FMNMX R11, R56, R11, !PT ;  /* 0x0000000b380b7209 */ /* 0x000fe40007800000 */
[----:B------:R-:W-:Y:S02]  /*2000*/  FMNMX R12, R25, R12, !PT ;  /* 0x0000000c190c7209 */ /* 0x000fe40007800000 */
        /* <DEDUP_REMOVED lines=18> */
[----:B------:R-:W-:Y:S01]  /*2130*/  FMNMX R11, R21, R16, !PT ;  /* 0x00000010150b7209 */ /* 0x000fe20007800000 */
[----:B------:R-:W-:Y:S01]  /*2140*/  VIADD R16, R9, 0xc9 ;  /* 0x000000c909107836 */ /* 0x000fe20000000000 */
[----:B------:R-:W-:Y:S02]  /*2150*/  FMNMX R12, R45, R12, !PT ;  /* 0x0000000c2d0c7209 */ /* 0x000fe40007800000 */
[----:B------:R-:W-:Y:S02]  /*2160*/  FMNMX R11, R22, R11, !PT ;  /* 0x0000000b160b7209 */ /* 0x000fe40007800000 */
[----:B------:R-:W-:-:S02]  /*2170*/  FMNMX R12, R55, R12, !PT ;  /* 0x0000000c370c7209 */ /* 0x000fc40007800000 */
[----:B------:R-:W-:Y:S02]  /*2180*/  FSEL R26, R104, -INF , !P6 ;  /* 0xff800000681a7808 */ /* 0x000fe40007000000 */
[----:B------:R-:W-:Y:S02]  /*2190*/  FSEL R106, R106, -INF , !P6 ;  /* 0xff8000006a6a7808 */ /* 0x000fe40007000000 */
[----:B------:R-:W-:Y:S01]  /*21a0*/  ISETP.GE.AND P6, PT, R46, UR10, PT ;  /* 0x0000000a2e007c0c */ /* 0x000fe2000bfc6270 */
[----:B------:R-:W-:Y:S01]  /*21b0*/  VIADD R46, R9, 0xb9 ;  /* 0x000000b9092e7836 */ /* 0x000fe20000000000 */
[----:B------:R-:W-:Y:S01]  /*21c0*/  FMNMX R11, R30, R11, !PT ;  /* 0x0000000b1e0b7209 */ /* 0x000fe20007800000 */
[----:B------:R-:W-:Y:S01]  /*21d0*/  ULDC UR10, c[0x0][0x28c] ;  /* 0x0000a300000a7ab9 */ /* 0x000fe20000000800 */
        /* <DEDUP_REMOVED lines=29> */
[----:B------:R-:W-:Y:S01]  /*23b0*/  ULDC UR10, c[0x0][0x28c] ;  /* 0x0000a300000a7ab9 */ /* 0x000fe20000000800 */
[----:B------:R-:W-:Y:S01]  /*23c0*/  FMNMX R73, R92, R11, !PT ;  /* 0x0000000b5c497209 */ /* 0x000fe20007800000 */
[----:B------:R-:W-:Y:S01]  /*23d0*/  VIADD R46, R9, 0xe8 ;  /* 0x000000e8092e7836 */ /* 0x000fe20000000000 */
[----:B------:R-:W-:Y:S02]  /*23e0*/  FSEL R153, R113, -INF , !P2 ;  /* 0xff80000071997808 */ /* 0x000fe40005000000 */
[----:B------:R-:W-:-:S02]  /*23f0*/  FSEL R115, R115, -INF , !P2 ;  /* 0xff80000073737808 */ /* 0x000fc40005000000 */
[----:B------:R-:W-:Y:S02]  /*2400*/  FMNMX R12, R61, R12, !PT ;  /* 0x0000000c3d0c7209 */ /* 0x000fe40007800000 */
[----:B------:R-:W-:Y:S01]  /*2410*/  ISETP.GE.AND P2, PT, R16, UR10, PT ;  /* 0x0000000a10007c0c */ /* 0x000fe2000bf46270 */
[----:B------:R-:W-:Y:S01]  /*2420*/  VIADD R16, R9, 0xd0 ;  /* 0x000000d009107836 */ /* 0x000fe20000000000 */
[----:B------:R-:W-:Y:S01]  /*2430*/  FMNMX R73, R42, R73, !PT ;  /* 0x000000492a497209 */ /* 0x000fe20007800000 */
[----:B------:R-:W-:Y:S01]  /*2440*/  ULDC UR10, c[0x0][0x28c] ;  /* 0x0000a300000a7ab9 */ /* 0x000fe20000000800 */
[----:B------:R-:W-:Y:S02]  /*2450*/  FMNMX R11, R71, R12, !PT ;  /* 0x0000000c470b7209 */ /* 0x000fe40007800000 */
        /* <DEDUP_REMOVED lines=55> */
[----:B------:R-:W-:Y:S01]  /*27d0*/  FMNMX R12, R98, R11, !PT ;  /* 0x0000000b620c7209 */ /* 0x000fe20007800000 */
[----:B------:R-:W-:Y:S01]  /*27e0*/  VIADD R11, R9, 0xf0 ;  /* 0x000000f0090b7836 */ /* 0x000fe20000000000 */
[----:B------:R-:W-:-:S02]  /*27f0*/  FSEL R128, R128, -INF , !P6 ;  /* 0xff80000080807808 */ /* 0x000fc40007000000 */
[----:B------:R-:W-:Y:S02]  /*2800*/  FSEL R76, R130, -INF , !P6 ;  /* 0xff800000824c7808 */ /* 0x000fe40007000000 */
[----:B------:R-:W-:Y:S01]  /*2810*/  ISETP.GE.AND P6, PT, R46, UR10, PT ;  /* 0x0000000a2e007c0c */ /* 0x000fe2000bfc6270 */
[----:B------:R-:W-:Y:S01]  /*2820*/  VIADD R46, R9, 0xe9 ;  /* 0x000000e9092e7836 */ /* 0x000fe20000000000 */
[----:B------:R-:W-:Y:S01]  /*2830*/  FMNMX R77, R122, R77, !PT ;  /* 0x0000004d7a4d7209 */ /* 0x000fe20007800000 */
[----:B------:R-:W-:Y:S01]  /*2840*/  ULDC UR10, c[0x0][0x28c] ;  /* 0x0000a300000a7ab9 */ /* 0x000fe20000000800 */
[----:B------:R-:W-:Y:S02]  /*2850*/  FMNMX R12, R99, R12, !PT ;  /* 0x0000000c630c7209 */ /* 0x000fe40007800000 */
[----:B------:R-:W-:Y:S02]  /*2860*/  FMNMX R81, R124, R77, !PT ;  /* 0x0000004d7c517209 */ /* 0x000fe40007800000 */
[----:B------:R-:W-:-:S02]  /*2870*/  FSEL R130, R129, -INF , !P1 ;  /* 0xff80000081827808 */ /* 0x000fc40004800000 */
[----:B------:R-:W-:Y:S02]  /*2880*/  FSEL R131, R131, -INF , !P1 ;  /* 0xff80000083837808 */ /* 0x000fe40004800000 */
[----:B------:R-:W-:Y:S01]  /*2890*/  ISETP.GE.AND P1, PT, R46, UR10, PT ;  /* 0x0000000a2e007c0c */ /* 0x000fe2000bf26270 */
[----:B------:R-:W-:Y:S01]  /*28a0*/  ULDC UR10, c[0x0][0x28c] ;  /* 0x0000a300000a7ab9 */ /* 0x000fe20000000800 */
[----:B------:R-:W-:Y:S02]  /*28b0*/  FMNMX R12, R65, R12, !PT ;  /* 0x0000000c410c7209 */ /* 0x000fe40007800000 */
[----:B------:R-:W-:Y:S02]  /*28c0*/  FSEL R132, R132, -INF , !P3 ;  /* 0xff80000084847808 */ /* 0x000fe40005800000 */
[----:B------:R-:W-:Y:S02]  /*28d0*/  FSEL R77, R134, -INF , !P3 ;  /* 0xff800000864d7808 */ /* 0x000fe40005800000 */
[----:B------:R-:W-:-:S02]  /*28e0*/  FMNMX R81, R126, R81, !PT ;  /* 0x000000517e517209 */ /* 0x000fc40007800000 */
[----:B------:R-:W-:Y:S01]  /*28f0*/  ISETP.GE.AND P3, PT, R11, UR10, PT ;  /* 0x0000000a0b007c0c */ /* 0x000fe2000bf66270 */
[----:B------:R-:W-:Y:S01]  /*2900*/  ULDC UR10, c[0x0][0x28c] ;  /* 0x0000a300000a7ab9 */ /* 0x000fe20000000800 */
[----:B------:R-:W-:Y:S02]  /*2910*/  FMNMX R11, R103, R12, !PT ;  /* 0x0000000c670b7209 */ /* 0x000fe40007800000 */
[----:B------:R-:W-:Y:S02]  /*2920*/  FMNMX R81, R128, R81, !PT ;  /* 0x0000005180517209 */ /* 0x000fe40007800000 */
[----:B------:R-:W-:Y:S02]  /*2930*/  FMNMX R12, R106, R11, !PT ;  /* 0x0000000b6a0c7209 */ /* 0x000fe40007800000 */
[----:B------:R-:W-:Y:S02]  /*2940*/  FMNMX R81, R130, R81, !PT ;  /* 0x0000005182517209 */ /* 0x000fe40007800000 */
[----:B------:R-:W-:-:S02]  /*2950*/  FMNMX R11, R107, R12, !PT ;  /* 0x0000000c6b0b7209 */ /* 0x000fc40007800000 */
[----:B------:R-:W-:Y:S02]  /*2960*/  FSEL R134, R133, -INF , !P4 ;  /* 0xff80000085867808 */ /* 0x000fe40006000000 */
[----:B------:R-:W-:Y:S02]  /*2970*/  FMNMX R85, R132, R81, !PT ;  /* 0x0000005184557209 */ /* 0x000fe40007800000 */
[----:B------:R-:W-:Y:S02]  /*2980*/  FMNMX R12, R110, R11, !PT ;  /* 0x0000000b6e0c7209 */ /* 0x000fe40007800000 */
[----:B------:R-:W2:Y:S01]  /*2990*/  LDC R11, c[0x0][0x28c] ;  /* 0x0000a300ff0b7b82 */ /* 0x000ea20000000800 */
[----:B------:R-:W-:Y:S02]  /*29a0*/  FSEL R156, R136, -INF , !P5 ;  /* 0xff800000889c7808 */ /* 0x000fe40006800000 */
[----:B------:R-:W-:Y:S02]  /*29b0*/  FMNMX R85, R134, R85, !PT ;  /* 0x0000005586557209 */ /* 0x000fe40007800000 */
[----:B------:R-:W-:-:S02]  /*29c0*/  FMNMX R81, R111, R12, !PT ;  /* 0x0000000c6f517209 */ /* 0x000fc40007800000 */
[----:B------:R-:W-:Y:S02]  /*29d0*/  FSEL R158, R137, -INF , !P2 ;  /* 0xff800000899e7808 */ /* 0x000fe40005000000 */
[----:B------:R-:W-:Y:S02]  /*29e0*/  FMNMX R85, R156, R85, !PT ;  /* 0x000000559c557209 */ /* 0x000fe40007800000 */
[----:B------:R-:W-:Y:S02]  /*29f0*/  FSEL R135, R135, -INF , !P4 ;  /* 0xff80000087877808 */ /* 0x000fe40006000000 */
[----:B------:R-:W-:Y:S02]  /*2a00*/  FMNMX R12, R114, R81, !PT ;  /* 0x00000051720c7209 */ /* 0x000fe40007800000 */
[----:B------:R-:W-:Y:S01]  /*2a10*/  ISETP.GE.AND P4, PT, R16, UR10, PT ;  /* 0x0000000a10007c0c */ /* 0x000fe2000bf86270 */
[----:B------:R-:W-:Y:S01]  /*2a20*/  VIADD R16, R9, 0xf8 ;  /* 0x000000f809107836 */ /* 0x000fe20000000000 */
[----:B------:R-:W-:Y:S01]  /*2a30*/  FSEL R140, R140, -INF , !P6 ;  /* 0xff8000008c8c7808 */ /* 0x000fe20007000000 */
[----:B------:R-:W-:Y:S01]  /*2a40*/  ULDC UR10, c[0x0][0x28c] ;  /* 0x0000a300000a7ab9 */ /* 0x000fe20000000800 */
[----:B------:R-:W-:-:S02]  /*2a50*/  FMNMX R85, R158, R85, !PT ;  /* 0x000000559e557209 */ /* 0x000fc40007800000 */
[----:B------:R-:W-:Y:S01]  /*2a60*/  FMNMX R81, R115, R12, !PT ;  /* 0x0000000c73517209 */ /* 0x000fe20007800000 */
[----:B------:R-:W-:Y:S01]  /*2a70*/  VIADD R12, R9, 0xf9 ;  /* 0x000000f9090c7836 */ /* 0x000fe20000000000 */
[----:B------:R-:W-:Y:S02]  /*2a80*/  FSEL R160, R141, -INF , !P1 ;  /* 0xff8000008da07808 */ /* 0x000fe40004800000 */
[----:B------:R-:W-:Y:S02]  /*2a90*/  FMNMX R85, R140, R85, !PT ;  /* 0x000000558c557209 */ /* 0x000fe40007800000 */
[----:B------:R-:W-:Y:S02]  /*2aa0*/  FSEL R138, R138, -INF , !P5 ;  /* 0xff8000008a8a7808 */ /* 0x000fe40006800000 */
[----:B------:R-:W-:Y:S01]  /*2ab0*/  ISETP.GE.AND P5, PT, R16, UR10, PT ;  /* 0x0000000a10007c0c */ /* 0x000fe2000bfa6270 */
[----:B------:R-:W-:Y:S01]  /*2ac0*/  ULDC UR10, c[0x0][0x604] ;  /* 0x00018100000a7ab9 */ /* 0x000fe20000000800 */
[----:B------:R-:W-:-:S02]  /*2ad0*/  FMNMX R16, R118, R81, !PT ;  /* 0x0000005176107209 */ /* 0x000fc40007800000 */
[----:B------:R-:W-:Y:S02]  /*2ae0*/  FSEL R144, R144, -INF , !P3 ;  /* 0xff80000090907808 */ /* 0x000fe40005800000 */
[----:B------:R-:W-:Y:S02]  /*2af0*/  FMNMX R85, R160, R85, !PT ;  /* 0x00000055a0557209 */ /* 0x000fe40007800000 */
[----:B------:R-:W-:Y:S02]  /*2b00*/  FMNMX R81, R119, R16, !PT ;  /* 0x0000001077517209 */ /* 0x000fe40007800000 */
[----:B------:R-:W-:Y:S02]  /*2b10*/  FSEL R161, R145, -INF , !P4 ;  /* 0xff80000091a17808 */ /* 0x000fe40006000000 */
[----:B------:R-:W-:Y:S02]  /*2b20*/  FMNMX R46, R144, R85, !PT ;  /* 0x00000055902e7209 */ /* 0x000fe40007800000 */
[----:B------:R-:W-:-:S02]  /*2b30*/  FSEL R139, R139, -INF , !P2 ;  /* 0xff8000008b8b7808 */ /* 0x000fc40005000000 */
[----:B------:R-:W-:Y:S02]  /*2b40*/  FMNMX R16, R72, R81, !PT ;  /* 0x0000005148107209 */ /* 0x000fe40007800000 */
[----:B--2---:R-:W-:Y:S02]  /*2b50*/  ISETP.GE.AND P2, PT, R12, R11, PT ;  /* 0x0000000b0c00720c */ /* 0x004fe40003f46270 */
[----:B------:R-:W-:Y:S02]  /*2b60*/  FSEL R163, R148, -INF , !P5 ;  /* 0xff80000094a37808 */ /* 0x000fe40006800000 */
[----:B------:R-:W-:Y:S02]  /*2b70*/  FMNMX R46, R161, R46, !PT ;  /* 0x0000002ea12e7209 */ /* 0x000fe40007800000 */
[----:B------:R-:W-:Y:S02]  /*2b80*/  FMNMX R16, R123, R16, !PT ;  /* 0x000000107b107209 */ /* 0x000fe40007800000 */
[----:B------:R-:W-:-:S02]  /*2b90*/  FSEL R164, R149, -INF , !P2 ;  /* 0xff80000095a47808 */ /* 0x000fc40005000000 */
[----:B------:R-:W-:Y:S02]  /*2ba0*/  FMNMX R85, R163, R46, !PT ;  /* 0x0000002ea3557209 */ /* 0x000fe40007800000 */
[----:B------:R-:W-:Y:S02]  /*2bb0*/  FMNMX R16, R73, R16, !PT ;  /* 0x0000001049107209 */ /* 0x000fe40007800000 */
[----:B------:R-:W-:Y:S02]  /*2bc0*/  FMNMX R85, R164, R85, !PT ;  /* 0x00000055a4557209 */ /* 0x000fe40007800000 */
[----:B------:R-:W-:Y:S02]  /*2bd0*/  FMNMX R81, R127, R16, !PT ;  /* 0x000000107f517209 */ /* 0x000fe40007800000 */
[----:B------:R-:W-:Y:S01]  /*2be0*/  FSEL R142, R142, -INF , !P6 ;  /* 0xff8000008e8e7808 */ /* 0x000fe20007000000 */
[----:B------:R-:W2:Y:S01]  /*2bf0*/  SHFL.BFLY PT, R16, R85, 0x1, 0x1f ;  /* 0x0c201f0055107f89 */ /* 0x000ea200000e0000 */
[----:B------:R-:W-:-:S02]  /*2c00*/  FMNMX R12, R76, R81, !PT ;  /* 0x000000514c0c7209 */ /* 0x000fc40007800000 */
[----:B------:R-:W-:Y:S02]  /*2c10*/  FSEL R143, R143, -INF , !P1 ;  /* 0xff8000008f8f7808 */ /* 0x000fe40004800000 */
[----:B------:R-:W-:Y:S02]  /*2c20*/  FMNMX R12, R131, R12, !PT ;  /* 0x0000000c830c7209 */ /* 0x000fe40007800000 */
[----:B------:R-:W-:Y:S02]  /*2c30*/  FSEL R108, R146, -INF , !P3 ;  /* 0xff800000926c7808 */ /* 0x000fe40005800000 */
[----:B------:R-:W-:Y:S02]  /*2c40*/  FMNMX R12, R77, R12, !PT ;  /* 0x0000000c4d0c7209 */ /* 0x000fe40007800000 */
[----:B------:R-:W-:Y:S02]  /*2c50*/  FSEL R104, R147, -INF , !P4 ;  /* 0xff80000093687808 */ /* 0x000fe40006000000 */
[----:B------:R-:W-:-:S02]  /*2c60*/  FMNMX R81, R135, R12, !PT ;  /* 0x0000000c87517209 */ /* 0x000fc40007800000 */
[----:B------:R-:W-:Y:S02]  /*2c70*/  FSEL R133, R150, -INF , !P5 ;  /* 0xff80000096857808 */ /* 0x000fe40006800000 */
[----:B------:R-:W-:Y:S02]  /*2c80*/  FMNMX R12, R138, R81, !PT ;  /* 0x000000518a0c7209 */ /* 0x000fe40007800000 */
[----:B------:R-:W-:Y:S02]  /*2c90*/  FSEL R137, R151, -INF , !P2 ;  /* 0xff80000097897808 */ /* 0x000fe40005000000 */
[----:B------:R-:W-:Y:S02]  /*2ca0*/  FMNMX R81, R139, R12, !PT ;  /* 0x0000000c8b517209 */ /* 0x000fe40007800000 */
[----:B--2---:R-:W-:Y:S02]  /*2cb0*/  FMNMX R46, R85, R16, !PT ;  /* 0x00000010552e7209 */ /* 0x004fe40007800000 */
[----:B------:R-:W-:-:S03]  /*2cc0*/  FMNMX R12, R142, R81, !PT ;  /* 0x000000518e0c7209 */ /* 0x000fc60007800000 */
[----:B------:R-:W2:Y:S01]  /*2cd0*/  SHFL.BFLY PT, R85, R46, 0x2, 0x1f ;  /* 0x0c401f002e557f89 */ /* 0x000ea200000e0000 */
[----:B------:R-:W-:-:S04]  /*2ce0*/  FMNMX R81, R143, R12, !PT ;  /* 0x0000000c8f517209 */ /* 0x000fc80007800000 */
[----:B------:R-:W-:-:S04]  /*2cf0*/  FMNMX R81, R108, R81, !PT ;  /* 0x000000516c517209 */ /* 0x000fc80007800000 */
[----:B------:R-:W-:-:S04]  /*2d00*/  FMNMX R12, R104, R81, !PT ;  /* 0x00000051680c7209 */ /* 0x000fc80007800000 */
[----:B------:R-:W-:-:S04]  /*2d10*/  FMNMX R12, R133, R12, !PT ;  /* 0x0000000c850c7209 */ /* 0x000fc80007800000 */
[----:B------:R-:W-:-:S05]  /*2d20*/  FMNMX R16, R137, R12, !PT ;  /* 0x0000000c89107209 */ /* 0x000fca0007800000 */
[----:B------:R-:W3:Y:S01]  /*2d30*/  SHFL.BFLY PT, R81, R16, 0x1, 0x1f ;  /* 0x0c201f0010517f89 */ /* 0x000ee200000e0000 */
[----:B--2---:R-:W-:-:S04]  /*2d40*/  FMNMX R12, R46, R85, !PT ;  /* 0x000000552e0c7209 */ /* 0x004fc80007800000 */
[----:B------:R-:W-:-:S04]  /*2d50*/  FSETP.NEU.AND P1, PT, R12, -INF , PT ;  /* 0xff8000000c00780b */ /* 0x000fc80003f2d000 */
[----:B------:R-:W-:-:S05]  /*2d60*/  FSEL R147, R12, RZ, P1 ;  /* 0x000000ff0c937208 */ /* 0x000fca0000800000 */
[----:B------:R-:W-:Y:S01]  /*2d70*/  FMUL R147, R147, UR10 ;  /* 0x0000000a93937c20 */ /* 0x000fe20008400000 */
[----:B------:R-:W-:-:S03]  /*2d80*/  ULDC UR10, c[0x0][0x604] ;  /* 0x00018100000a7ab9 */ /* 0x000fc60000000800 */
[--C-:B------:R-:W-:Y:S01]  /*2d90*/  FFMA R125, R69, UR10, -R147.reuse ;  /* 0x0000000a457d7c23 */ /* 0x100fe20008000893 */
[----:B------:R-:W-:Y:S02]  /*2da0*/  ULDC UR10, c[0x0][0x604] ;  /* 0x00018100000a7ab9 */ /* 0x000fe40000000800 */
[--C-:B------:R-:W-:Y:S01]  /*2db0*/  FFMA R2, R2, UR10, -R147.reuse ;  /* 0x0000000a02027c23 */ /* 0x100fe20008000893 */
[----:B------:R-:W-:Y:S01]  /*2dc0*/  ULDC UR10, c[0x0][0x604] ;  /* 0x00018100000a7ab9 */ /* 0x000fe20000000800 */
[----:B---3--:R-:W-:Y:S01]  /*2dd0*/  FMNMX R46, R16, R81, !PT ;  /* 0x00000051102e7209 */ /* 0x008fe20007800000 */
[--C-:B------:R-:W-:Y:S01]  /*2de0*/  FFMA R28, R28, UR10, -R147.reuse ;  /* 0x0000000a1c1c7c23 */ /* 0x100fe20008000893 */
[----:B------:R-:W-:Y:S01]  /*2df0*/  ULDC UR10, c[0x0][0x604] ;  /* 0x00018100000a7ab9 */ /* 0x000fe20000000800 */
[----:B------:R-:W-:Y:S01]  /*2e00*/  FSETP.GEU.AND P6, PT, R2, -126, PT ;  /* 0xc2fc00000200780b */ /* 0x000fe20003fce000 */
[--C-:B------:R-:W-:Y:S01]  /*2e10*/  FFMA R3, R3, UR10, -R147.reuse ;  /* 0x0000000a03037c23 */ /* 0x100fe20008000893 */
[----:B------:R-:W-:Y:S01]  /*2e20*/  FSETP.GEU.AND P5, PT, R125, -126, PT ;  /* 0xc2fc00007d00780b */ /* 0x000fe20003fae000 */
[----:B------:R-:W-:Y:S01]  /*2e30*/  ULDC UR10, c[0x0][0x604] ;  /* 0x00018100000a7ab9 */ /* 0x000fe20000000800 */
[----:B------:R-:W-:Y:S01]  /*2e40*/  FSETP.GEU.AND P1, PT, R28, -126, PT ;  /* 0xc2fc00001c00780b */ /* 0x000fe20003f2e000 */
[--C-:B------:R-:W-:Y:S01]  /*2e50*/  FFMA R32, R32, UR10, -R147.reuse ;  /* 0x0000000a20207c23 */ /* 0x100fe20008000893 */
[----:B------:R-:W-:Y:S01]  /*2e60*/  ULDC UR10, c[0x0][0x604] ;  /* 0x00018100000a7ab9 */ /* 0x000fe20000000800 */
[----:B------:R-:W2:Y:S01]  /*2e70*/  SHFL.BFLY PT, R69, R46, 0x2, 0x1f ;  /* 0x0c401f002e457f89 */ /* 0x000ea200000e0000 */
[--C-:B------:R-:W-:Y:S01]  /*2e80*/  FFMA R5, R5, UR10, -R147.reuse ;  /* 0x0000000a05057c23 */ /* 0x100fe20008000893 */
[----:B------:R-:W-:Y:S01]  /*2e90*/  ULDC UR10, c[0x0][0x604] ;  /* 0x00018100000a7ab9 */ /* 0x000fe20000000800 */
[----:B------:R-:W-:Y:S01]  /*2ea0*/  FSETP.GEU.AND P3, PT, R32, -126, PT ;  /* 0xc2fc00002000780b */ /* 0x000fe20003f6e000 */
[--C-:B------:R-:W-:Y:S01]  /*2eb0*/  FFMA R36, R36, UR10, -R147.reuse ;  /* 0x0000000a24247c23 */ /* 0x100fe20008000893 */
[----:B------:R-:W-:Y:S01]  /*2ec0*/  ULDC UR10, c[0x0][0x604] ;  /* 0x00018100000a7ab9 */ /* 0x000fe20000000800 */
[----:B------:R-:W-:Y:S01]  /*2ed0*/  @!P6 FMUL R2, R2, 0.5 ;  /* 0x3f0000000202e820 */ /* 0x000fe20000400000 */
[--C-:B------:R-:W-:Y:S01]  /*2ee0*/  FFMA R6, R6, UR10, -R147.reuse ;  /* 0x0000000a06067c23 */ /* 0x100fe20008000893 */
[----:B------:R-:W-:Y:S01]  /*2ef0*/  @!P5 FMUL R125, R125, 0.5 ;  /* 0x3f0000007d7dd820 */ /* 0x000fe20000400000 */
[----:B------:R-:W-:Y:S01]  /*2f00*/  ULDC UR10, c[0x0][0x604] ;  /* 0x00018100000a7ab9 */ /* 0x000fe20000000800 */
[----:B------:R-:W-:Y:S01]  /*2f10*/  @!P1 FMUL R28, R28, 0.5 ;  /* 0x3f0000001c1c9820 */ /* 0x000fe20000400000 */
[----:B------:R-:W3:Y:S01]  /*2f20*/  MUFU.EX2 R81, R2 ;  /* 0x0000000200517308 */ /* 0x000ee20000000800 */
[----:B------:R-:W-:Y:S01]  /*2f30*/  FFMA R40, R40, UR10, -R147 ;  /* 0x0000000a28287c23 */ /* 0x000fe20008000893 */
[----:B------:R-:W-:Y:S01]  /*2f40*/  FSETP.GEU.AND P2, PT, R3, -126, PT ;  /* 0xc2fc00000300780b */ /* 0x000fe20003f4e000 */
[----:B------:R-:W-:-:S02]  /*2f50*/  ULDC UR10, c[0x0][0x604] ;  /* 0x00018100000a7ab9 */ /* 0x000fc40000000800 */
[----:B------:R-:W-:Y:S01]  /*2f60*/  @!P3 FMUL R32, R32, 0.5 ;  /* 0x3f0000002020b820 */ /* 0x000fe20000400000 */
[--C-:B------:R-:W-:Y:S01]  /*2f70*/  FFMA R7, R7, UR10, -R147.reuse ;  /* 0x0000000a07077c23 */ /* 0x100fe20008000893 */
[----:B------:R-:W-:Y:S01]  /*2f80*/  ULDC UR10, c[0x0][0x604] ;  /* 0x00018100000a7ab9 */ /* 0x000fe20000000800 */
[----:B------:R-:W4:Y:S01]  /*2f90*/  MUFU.EX2 R117, R28 ;  /* 0x0000001c00757308 */ /* 0x000f220000000800 */
[--C-:B------:R-:W-:Y:S01]  /*2fa0*/  FFMA R44, R44, UR10, -R147.reuse ;  /* 0x0000000a2c2c7c23 */ /* 0x100fe20008000893 */
[----:B------:R-:W-:Y:S02]  /*2fb0*/  ULDC UR10, c[0x0][0x604] ;  /* 0x00018100000a7ab9 */ /* 0x000fe40000000800 */
[--C-:B------:R-:W-:Y:S01]  /*2fc0*/  FFMA R8, R8, UR10, -R147.reuse ;  /* 0x0000000a08087c23 */ /* 0x100fe20008000893 */
[----:B--2---:R-:W-:Y:S01]  /*2fd0*/  FMNMX R16, R46, R69, !PT ;  /* 0x000000452e107209 */ /* 0x004fe20007800000 */
[----:B------:R-:W-:Y:S01]  /*2fe0*/  ULDC UR10, c[0x0][0x604] ;  /* 0x00018100000a7ab9 */ /* 0x000fe20000000800 */
[----:B------:R-:W-:Y:S01]  /*2ff0*/  @!P2 FMUL R3, R3, 0.5 ;  /* 0x3f0000000303a820 */ /* 0x000fe20000400000 */
[----:B------:R-:W2:Y:S01]  /*3000*/  MUFU.EX2 R125, R125 ;  /* 0x0000007d007d7308 */ /* 0x000ea20000000800 */
[----:B---3--:R-:W-:Y:S01]  /*3010*/  @!P6 FMUL R81, R81, R81 ;  /* 0x000000515151e220 */ /* 0x008fe20000400000 */
[----:B------:R-:W-:Y:S01]  /*3020*/  FSETP.GEU.AND P6, PT, R6, -126, PT ;  /* 0xc2fc00000600780b */ /* 0x000fe20003fce000 */
[----:B------:R-:W-:Y:S01]  /*3030*/  FFMA R48, R48, UR10, -R147 ;  /* 0x0000000a30307c23 */ /* 0x000fe20008000893 */
[----:B------:R-:W-:Y:S01]  /*3040*/  FSETP.NEU.AND P4, PT, R16, -INF , PT ;  /* 0xff8000001000780b */ /* 0x000fe20003f8d000 */
[----:B------:R-:W-:-:S02]  /*3050*/  ULDC UR10, c[0x0][0x604] ;  /* 0x00018100000a7ab9 */ /* 0x000fc40000000800 */
[--C-:B------:R-:W-:Y:S01]  /*3060*/  FFMA R10, R10, UR10, -R147.reuse ;  /* 0x0000000a0a0a7c23 */ /* 0x100fe20008000893 */
[----:B------:R-:W3:Y:S01]  /*3070*/  MUFU.EX2 R85, R32 ;  /* 0x0000002000557308 */ /* 0x000ee20000000800 */
[----:B----4-:R-:W-:Y:S01]  /*3080*/  @!P1 FMUL R117, R117, R117 ;  /* 0x0000007575759220 */ /* 0x010fe20000400000 */
[----:B------:R-:W-:Y:S01]  /*3090*/  FSETP.GEU.AND P1, PT, R40, -126, PT ;  /* 0xc2fc00002800780b */ /* 0x000fe20003f2e000 */
[----:B------:R-:W-:Y:S01]  /*30a0*/  ULDC UR10, c[0x0][0x604] ;  /* 0x00018100000a7ab9 */ /* 0x000fe20000000800 */
[----:B------:R-:W-:Y:S01]  /*30b0*/  FSEL R146, R16, RZ, P4 ;  /* 0x000000ff10927208 */ /* 0x000fe20002000000 */
[----:B------:R-:W-:Y:S01]  /*30c0*/  FFMA R52, R52, UR10, -R147 ;  /* 0x0000000a34347c23 */ /* 0x000fe20008000893 */
[----:B------:R-:W-:Y:S01]  /*30d0*/  FSETP.GEU.AND P4, PT, R5, -126, PT ;  /* 0xc2fc00000500780b */ /* 0x000fe20003f8e000 */
[----:B------:R-:W-:Y:S01]  /*30e0*/  @!P6 FMUL R6, R6, 0.5 ;  /* 0x3f0000000606e820 */ /* 0x000fe20000400000 */
[----:B------:R-:W4:Y:S01]  /*30f0*/  MUFU.EX2 R89, R3 ;  /* 0x0000000300597308 */ /* 0x000f220000000800 */
[----:B--2---:R-:W-:Y:S01]  /*3100*/  @!P5 FMUL R125, R125, R125 ;  /* 0x0000007d7d7dd220 */ /* 0x004fe20000400000 */
[----:B------:R-:W-:Y:S01]  /*3110*/  FSETP.GEU.AND P5, PT, R36, -126, PT ;  /* 0xc2fc00002400780b */ /* 0x000fe20003fae000 */
[----:B------:R-:W-:-:S02]  /*3120*/  ULDC UR10, c[0x0][0x604] ;  /* 0x00018100000a7ab9 */ /* 0x000fc40000000800 */
[--C-:B------:R-:W-:Y:S01]  /*3130*/  FFMA R13, R13, UR10, -R147.reuse ;  /* 0x0000000a0d0d7c23 */ /* 0x100fe20008000893 */
[----:B------:R-:W-:Y:S01]  /*3140*/  ULDC UR10, c[0x0][0x604] ;  /* 0x00018100000a7ab9 */ /* 0x000fe20000000800 */
[----:B------:R-:W-:Y:S01]  /*3150*/  @!P1 FMUL R40, R40, 0.5 ;  /* 0x3f00000028289820 */ /* 0x000fe20000400000 */
[----:B------:R-:W2:Y:S01]  /*3160*/  MUFU.EX2 R101, R6 ;  /* 0x0000000600657308 */ /* 0x000ea20000000800 */
[----:B---3--:R-:W-:Y:S01]  /*3170*/  @!P3 FMUL R85, R85, R85 ;  /* 0x000000555555b220 */ /* 0x008fe20000400000 */
[----:B------:R-:W-:Y:S01]  /*3180*/  FSETP.GEU.AND P3, PT, R44, -126, PT ;  /* 0xc2fc00002c00780b */ /* 0x000fe20003f6e000 */
[----:B------:R-:W-:Y:S01]  /*3190*/  @!P4 FMUL R5, R5, 0.5 ;  /* 0x3f0000000505c820 */ /* 0x000fe20000400000 */
[--C-:B------:R-:W-:Y:S01]  /*31a0*/  FFMA R56, R56, UR10, -R147.reuse ;  /* 0x0000000a38387c23 */ /* 0x100fe20008000893 */
[----:B------:R-:W-:Y:S02]  /*31b0*/  ULDC UR10, c[0x0][0x604] ;  /* 0x00018100000a7ab9 */ /* 0x000fe40000000800 */
[----:B------:R-:W-:Y:S01]  /*31c0*/  @!P5 FMUL R36, R36, 0.5 ;  /* 0x3f0000002424d820 */ /* 0x000fe20000400000 */
[----:B------:R-:W3:Y:S01]  /*31d0*/  MUFU.EX2 R97, R40 ;  /* 0x0000002800617308 */ /* 0x000ee20000000800 */
[----:B----4-:R-:W-:Y:S01]  /*31e0*/  @!P2 FMUL R89, R89, R89 ;  /* 0x000000595959a220 */ /* 0x010fe20000400000 */
[----:B------:R-:W-:Y:S01]  /*31f0*/  FSETP.GEU.AND P2, PT, R7, -126, PT ;  /* 0xc2fc00000700780b */ /* 0x000fe20003f4e000 */
[----:B------:R-:W-:Y:S01]  /*3200*/  FFMA R14, R14, UR10, -R147 ;  /* 0x0000000a0e0e7c23 */ /* 0x000fe20008000893 */
[----:B------:R-:W-:-:S02]  /*3210*/  ULDC UR10, c[0x0][0x604] ;  /* 0x00018100000a7ab9 */ /* 0x000fc40000000800 */
[--C-:B------:R-:W-:Y:S01]  /*3220*/  FFMA R60, R60, UR10, -R147.reuse ;  /* 0x0000000a3c3c7c23 */ /* 0x100fe20008000893 */
[----:B------:R-:W-:Y:S01]  /*3230*/  @!P3 FMUL R44, R44, 0.5 ;  /* 0x3f0000002c2cb820 */ /* 0x000fe20000400000 */
[----:B------:R-:W4:Y:S01]  /*3240*/  MUFU.EX2 R109, R36 ;  /* 0x00000024006d7308 */ /* 0x000f220000000800 */
[----:B--2---:R-:W-:Y:S01]  /*3250*/  @!P6 FMUL R101, R101, R101 ;  /* 0x000000656565e220 */ /* 0x004fe20000400000 */
[----:B------:R-:W-:Y:S01]  /*3260*/  FSETP.GEU.AND P6, PT, R10, -126, PT ;  /* 0xc2fc00000a00780b */ /* 0x000fe20003fce000 */
[----:B------:R-:W-:Y:S02]  /*3270*/  ULDC UR10, c[0x0][0x604] ;  /* 0x00018100000a7ab9 */ /* 0x000fe40000000800 */
[--C-:B------:R-:W-:Y:S01]  /*3280*/  FFMA R15, R15, UR10, -R147.reuse ;  /* 0x0000000a0f0f7c23 */ /* 0x100fe20008000893 */
[----:B------:R-:W-:Y:S01]  /*3290*/  ULDC UR10, c[0x0][0x604] ;  /* 0x00018100000a7ab9 */ /* 0x000fe20000000800 */
[----:B------:R-:W-:Y:S01]  /*32a0*/  @!P2 FMUL R7, R7, 0.5 ;  /* 0x3f0000000707a820 */ /* 0x000fe20000400000 */
[----:B------:R-:W2:Y:S01]  /*32b0*/  MUFU.EX2 R69, R5 ;  /* 0x0000000500457308 */ /* 0x000ea20000000800 */
[----:B---3--:R-:W-:Y:S01]  /*32c0*/  @!P1 FMUL R97, R97, R97 ;  /* 0x0000006161619220 */ /* 0x008fe20000400000 */
[----:B------:R-:W-:Y:S01]  /*32d0*/  FSETP.GEU.AND P1, PT, R52, -126, PT ;  /* 0xc2fc00003400780b */ /* 0x000fe20003f2e000 */
[----:B------:R-:W-:Y:S01]  /*32e0*/  FFMA R64, R64, UR10, -R147 ;  /* 0x0000000a40407c23 */ /* 0x000fe20008000893 */
[----:B------:R-:W-:-:S02]  /*32f0*/  ULDC UR10, c[0x0][0x604] ;  /* 0x00018100000a7ab9 */ /* 0x000fc40000000800 */
[--C-:B------:R-:W-:Y:S01]  /*3300*/  FFMA R17, R17, UR10, -R147.reuse ;  /* 0x0000000a11117c23 */ /* 0x100fe20008000893 */
[----:B------:R-:W-:Y:S01]  /*3310*/  @!P6 FMUL R10, R10, 0.5 ;  /* 0x3f0000000a0ae820 */ /* 0x000fe20000400000 */
[----:B------:R-:W3:Y:S01]  /*3320*/  MUFU.EX2 R105, R44 ;  /* 0x0000002c00697308 */ /* 0x000ee20000000800 */
[----:B----4-:R-:W-:Y:S01]  /*3330*/  @!P5 FMUL R109, R109, R109 ;  /* 0x0000006d6d6dd220 */ /* 0x010fe20000400000 */
[----:B------:R-:W-:Y:S01]  /*3340*/  FSETP.GEU.AND P5, PT, R48, -126, PT ;  /* 0xc2fc00003000780b */ /* 0x000fe20003fae000 */
[----:B------:R-:W-:Y:S02]  /*3350*/  ULDC UR10, c[0x0][0x604] ;  /* 0x00018100000a7ab9 */ /* 0x000fe40000000800 */
[--C-:B------:R-:W-:Y:S01]  /*3360*/  FFMA R68, R68, UR10, -R147.reuse ;  /* 0x0000000a44447c23 */ /* 0x100fe20008000893 */
[----:B------:R-:W-:Y:S01]  /*3370*/  ULDC UR10, c[0x0][0x604] ;  /* 0x00018100000a7ab9 */ /* 0x000fe20000000800 */
[----:B------:R-:W-:Y:S01]  /*3380*/  @!P1 FMUL R52, R52, 0.5 ;  /* 0x3f00000034349820 */ /* 0x000fe20000400000 */
[----:B------:R-:W4:Y:S01]  /*3390*/  MUFU.EX2 R93, R7 ;  /* 0x00000007005d7308 */ /* 0x000f220000000800 */
[----:B--2---:R-:W-:Y:S01]  /*33a0*/  @!P4 FMUL R69, R69, R69 ;  /* 0x000000454545c220 */ /* 0x004fe20000400000 */
[----:B------:R-:W-:Y:S01]  /*33b0*/  FSETP.GEU.AND P4, PT, R8, -126, PT ;  /* 0xc2fc00000800780b */ /* 0x000fe20003f8e000 */
[----:B------:R-:W-:Y:S01]  /*33c0*/  FFMA R18, R18, UR10, -R147 ;  /* 0x0000000a12127c23 */ /* 0x000fe20008000893 */
[----:B------:R-:W-:-:S02]  /*33d0*/  ULDC UR10, c[0x0][0x604] ;  /* 0x00018100000a7ab9 */ /* 0x000fc40000000800 */
[--C-:B------:R-:W-:Y:S01]  /*33e0*/  FFMA R19, R19, UR10, -R147.reuse ;  /* 0x0000000a13137c23 */ /* 0x100fe20008000893 */
[----:B------:R-:W-:Y:S01]  /*33f0*/  @!P5 FMUL R48, R48, 0.5 ;  /* 0x3f0000003030d820 */ /* 0x000fe20000400000 */
[----:B------:R-:W2:Y:S01]  /*3400*/  MUFU.EX2 R129, R10 ;  /* 0x0000000a00817308 */ /* 0x000ea20000000800 */
[----:B---3--:R-:W-:Y:S01]  /*3410*/  @!P3 FMUL R105, R105, R105 ;  /* 0x000000696969b220 */ /* 0x008fe20000400000 */
[----:B------:R-:W-:Y:S01]  /*3420*/  FSETP.GEU.AND P3, PT, R56, -126, PT ;  /* 0xc2fc00003800780b */ /* 0x000fe20003f6e000 */
[----:B------:R-:W-:Y:S02]  /*3430*/  ULDC UR10, c[0x0][0x604] ;  /* 0x00018100000a7ab9 */ /* 0x000fe40000000800 */
[----:B------:R-:W-:Y:S01]  /*3440*/  FFMA R20, R20, UR10, -R147 ;  /* 0x0000000a14147c23 */ /* 0x000fe20008000893 */
[----:B------:R-:W-:Y:S01]  /*3450*/  ULDC UR10, c[0x0][0x604] ;  /* 0x00018100000a7ab9 */ /* 0x000fe20000000800 */
[----:B------:R-:W-:Y:S01]  /*3460*/  @!P4 FMUL R8, R8, 0.5 ;  /* 0x3f0000000808c820 */ /* 0x000fe20000400000 */
[----:B------:R-:W3:Y:S01]  /*3470*/  MUFU.EX2 R136, R52 ;  /* 0x0000003400887308 */ /* 0x000ee20000000800 */
[----:B----4-:R-:W-:Y:S01]  /*3480*/  @!P2 FMUL R93, R93, R93 ;  /* 0x0000005d5d5da220 */ /* 0x010fe20000400000 */
[----:B------:R-:W-:-:S05]  /*3490*/  FSETP.GEU.AND P2, PT, R13, -126, PT ;  /* 0xc2fc00000d00780b */ /* 0x000fca0003f4e000 */
[----:B------:R-:W-:Y:S01]  /*34a0*/  @!P3 FMUL R56, R56, 0.5 ;  /* 0x3f0000003838b820 */ /* 0x000fe20000400000 */
[----:B------:R-:W4:Y:S01]  /*34b0*/  MUFU.EX2 R121, R48 ;  /* 0x0000003000797308 */ /* 0x000f220000000800 */
[----:B--2---:R-:W-:Y:S01]  /*34c0*/  @!P6 FMUL R129, R129, R129 ;  /* 0x000000818181e220 */ /* 0x004fe20000400000 */
[----:B------:R-:W-:-:S05]  /*34d0*/  FSETP.GEU.AND P6, PT, R15, -126, PT ;  /* 0xc2fc00000f00780b */ /* 0x000fca0003fce000 */
[----:B------:R-:W-:Y:S01]  /*34e0*/  @!P2 FMUL R13, R13, 0.5 ;  /* 0x3f0000000d0da820 */ /* 0x000fe20000400000 */
[----:B------:R-:W2:Y:S01]  /*34f0*/  MUFU.EX2 R113, R8 ;  /* 0x0000000800717308 */ /* 0x000ea20000000800 */
[----:B---3--:R-:W-:Y:S01]  /*3500*/  @!P1 FMUL R136, R136, R136 ;  /* 0x0000008888889220 */ /* 0x008fe20000400000 */
[----:B------:R-:W-:-:S05]  /*3510*/  FSETP.GEU.AND P1, PT, R64, -126, PT ;  /* 0xc2fc00004000780b */ /* 0x000fca0003f2e000 */
        /* <DEDUP_REMOVED lines=9> */
[----:B------:R2:W5:Y:S01]  /*35b0*/  MUFU.EX2 R157, R15 ;  /* 0x0000000f009d7308 */ /* 0x0005620000000800 */
[----:B---3--:R-:W-:Y:S01]  /*35c0*/  @!P3 FMUL R145, R145, R145 ;  /* 0x000000919191b220 */ /* 0x008fe20000400000 */
[----:B------:R-:W-:-:S05]  /*35d0*/  FSETP.GEU.AND P3, PT, R68, -126, PT ;  /* 0xc2fc00004400780b */ /* 0x000fca0003f6e000 */
[----:B------:R-:W-:Y:S01]  /*35e0*/  @!P4 FMUL R14, R14, 0.5 ;  /* 0x3f0000000e0ec820 */ /* 0x000fe20000400000 */
[----:B------:R-:W3:Y:S01]  /*35f0*/  MUFU.EX2 R154, R64 ;  /* 0x00000040009a7308 */ /* 0x000ee20000000800 */
[--C-:B--2---:R-:W-:Y:S01]  /*3600*/  FFMA R15, R21, UR10, -R147.reuse ;  /* 0x0000000a150f7c23 */ /* 0x104fe20008000893 */
[----:B----4-:R-:W-:Y:S01]  /*3610*/  @!P2 FMUL R141, R141, R141 ;  /* 0x0000008d8d8da220 */ /* 0x010fe20000400000 */
[----:B------:R-:W-:Y:S01]  /*3620*/  FSETP.GEU.AND P2, PT, R17, -126, PT ;  /* 0xc2fc00001100780b */ /* 0x000fe20003f4e000 */
[----:B------:R-:W-:Y:S02]  /*3630*/  ULDC UR10, c[0x0][0x604] ;  /* 0x00018100000a7ab9 */ /* 0x000fe40000000800 */
[----:B------:R-:W-:Y:S01]  /*3640*/  FFMA R13, R22, UR10, -R147 ;  /* 0x0000000a160d7c23 */ /* 0x000fe20008000893 */
[----:B------:R-:W-:Y:S01]  /*3650*/  @!P3 FMUL R68, R68, 0.5 ;  /* 0x3f0000004444b820 */ /* 0x000fe20000400000 */
[----:B------:R-:W2:Y:S01]  /*3660*/  MUFU.EX2 R159, R60 ;  /* 0x0000003c009f7308 */ /* 0x000ea20000000800 */
[----:B-----5:R-:W-:Y:S01]  /*3670*/  @!P6 FMUL R157, R157, R157 ;  /* 0x0000009d9d9de220 */ /* 0x020fe20000400000 */
[----:B------:R-:W-:Y:S01]  /*3680*/  FSETP.GEU.AND P6, PT, R20, -126, PT ;  /* 0xc2fc00001400780b */ /* 0x000fe20003fce000 */
[----:B------:R-:W-:-:S02]  /*3690*/  ULDC UR10, c[0x0][0x604] ;  /* 0x00018100000a7ab9 */ /* 0x000fc40000000800 */
[--C-:B------:R-:W-:Y:S01]  /*36a0*/  FFMA R7, R30, UR10, -R147.reuse ;  /* 0x0000000a1e077c23 */ /* 0x100fe20008000893 */
[----:B------:R-:W-:Y:S02]  /*36b0*/  ULDC UR10, c[0x0][0x604] ;  /* 0x00018100000a7ab9 */ /* 0x000fe40000000800 */
[----:B------:R-:W4:Y:S01]  /*36c0*/  MUFU.EX2 R162, R14 ;  /* 0x0000000e00a27308 */ /* 0x000f220000000800 */
[----:B---3--:R-:W-:Y:S01]  /*36d0*/  @!P1 FMUL R154, R154, R154 ;  /* 0x0000009a9a9a9220 */ /* 0x008fe20000400000 */
[----:B------:R-:W-:Y:S01]  /*36e0*/  FSETP.GEU.AND P1, PT, R15, -126, PT ;  /* 0xc2fc00000f00780b */ /* 0x000fe20003f2e000 */
[----:B------:R-:W-:Y:S01]  /*36f0*/  @!P2 FMUL R17, R17, 0.5 ;  /* 0x3f0000001111a820 */ /* 0x000fe20000400000 */
[--C-:B------:R-:W-:Y:S01]  /*3700*/  FFMA R5, R34, UR10, -R147.reuse ;  /* 0x0000000a22057c23 */ /* 0x100fe20008000893 */
[----:B------:R-:W-:Y:S02]  /*3710*/  ULDC UR10, c[0x0][0x604] ;  /* 0x00018100000a7ab9 */ /* 0x000fe40000000800 */
[----:B------:R-:W-:Y:S01]  /*3720*/  @!P6 FMUL R20, R20, 0.5 ;  /* 0x3f0000001414e820 */ /* 0x000fe20000400000 */
[----:B------:R-:W3:Y:S01]  /*3730*/  MUFU.EX2 R149, R68 ;  /* 0x0000004400957308 */ /* 0x000ee20000000800 */
[----:B--2---:R-:W-:Y:S01]  /*3740*/  @!P5 FMUL R159, R159, R159 ;  /* 0x0000009f9f9fd220 */ /* 0x004fe20000400000 */
[----:B------:R-:W-:Y:S01]  /*3750*/  FSETP.GEU.AND P5, PT, R19, -126, PT ;  /* 0xc2fc00001300780b */ /* 0x000fe20003fae000 */
[----:B------:R-:W-:Y:S01]  /*3760*/  FFMA R3, R84, UR10, -R147 ;  /* 0x0000000a54037c23 */ /* 0x000fe20008000893 */
[----:B------:R-:W-:-:S02]  /*3770*/  ULDC UR10, c[0x0][0x604] ;  /* 0x00018100000a7ab9 */ /* 0x000fc40000000800 */
[--C-:B------:R-:W-:Y:S01]  /*3780*/  FFMA R38, R38, UR10, -R147.reuse ;  /* 0x0000000a26267c23 */ /* 0x100fe20008000893 */
[----:B------:R-:W-:Y:S01]  /*3790*/  @!P1 FMUL R15, R15, 0.5 ;  /* 0x3f0000000f0f9820 */ /* 0x000fe20000400000 */
[----:B------:R-:W2:Y:S01]  /*37a0*/  MUFU.EX2 R152, R17 ;  /* 0x0000001100987308 */ /* 0x000ea20000000800 */
[----:B----4-:R-:W-:Y:S01]  /*37b0*/  @!P4 FMUL R162, R162, R162 ;  /* 0x000000a2a2a2c220 */ /* 0x010fe20000400000 */
[----:B------:R-:W-:Y:S01]  /*37c0*/  FSETP.GEU.AND P4, PT, R18, -126, PT ;  /* 0xc2fc00001200780b */ /* 0x000fe20003f8e000 */
[----:B------:R-:W-:Y:S02]  /*37d0*/  ULDC UR10, c[0x0][0x604] ;  /* 0x00018100000a7ab9 */ /* 0x000fe40000000800 */
[--C-:B------:R-:W-:Y:S01]  /*37e0*/  FFMA R2, R88, UR10, -R147.reuse ;  /* 0x0000000a58027c23 */ /* 0x100fe20008000893 */
[----:B------:R-:W-:Y:S01]  /*37f0*/  ULDC UR10, c[0x0][0x604] ;  /* 0x00018100000a7ab9 */ /* 0x000fe20000000800 */
[----:B------:R-:W-:Y:S01]  /*3800*/  @!P5 FMUL R19, R19, 0.5 ;  /* 0x3f0000001313d820 */ /* 0x000fe20000400000 */
[----:B------:R-:W4:Y:S01]  /*3810*/  MUFU.EX2 R17, R20 ;  /* 0x0000001400117308 */ /* 0x000f220000000800 */
[----:B---3--:R-:W-:Y:S01]  /*3820*/  @!P3 FMUL R149, R149, R149 ;  /* 0x000000959595b220 */ /* 0x008fe20000400000 */
[----:B------:R-:W-:Y:S01]  /*3830*/  FSETP.GEU.AND P3, PT, R7, -126, PT ;  /* 0xc2fc00000700780b */ /* 0x000fe20003f6e000 */
[----:B------:R-:W-:Y:S01]  /*3840*/  FFMA R24, R24, UR10, -R147 ;  /* 0x0000000a18187c23 */ /* 0x000fe20008000893 */
[----:B------:R-:W-:-:S02]  /*3850*/  ULDC UR10, c[0x0][0x604] ;  /* 0x00018100000a7ab9 */ /* 0x000fc40000000800 */
[--C-:B------:R-:W-:Y:S01]  /*3860*/  FFMA R10, R92, UR10, -R147.reuse ;  /* 0x0000000a5c0a7c23 */ /* 0x100fe20008000893 */
[----:B------:R-:W-:Y:S01]  /*3870*/  @!P4 FMUL R18, R18, 0.5 ;  /* 0x3f0000001212c820 */ /* 0x000fe20000400000 */
[----:B------:R-:W3:Y:S01]  /*3880*/  MUFU.EX2 R15, R15 ;  /* 0x0000000f000f7308 */ /* 0x000ee20000000800 */
[----:B--2---:R-:W-:Y:S01]  /*3890*/  @!P2 FMUL R152, R152, R152 ;  /* 0x000000989898a220 */ /* 0x004fe20000400000 */
[----:B------:R-:W-:Y:S01]  /*38a0*/  FSETP.GEU.AND P2, PT, R13, -126, PT ;  /* 0xc2fc00000d00780b */ /* 0x000fe20003f4e000 */
[----:B------:R-:W-:Y:S02]  /*38b0*/  ULDC UR10, c[0x0][0x604] ;  /* 0x00018100000a7ab9 */ /* 0x000fe40000000800 */
[--C-:B------:R-:W-:Y:S01]  /*38c0*/  FFMA R42, R42, UR10, -R147.reuse ;  /* 0x0000000a2a2a7c23 */ /* 0x100fe20008000893 */
[----:B------:R-:W-:Y:S01]  /*38d0*/  ULDC UR10, c[0x0][0x604] ;  /* 0x00018100000a7ab9 */ /* 0x000fe20000000800 */
[----:B------:R-:W-:Y:S01]  /*38e0*/  @!P3 FMUL R7, R7, 0.5 ;  /* 0x3f0000000707b820 */ /* 0x000fe20000400000 */
[----:B------:R-:W2:Y:S01]  /*38f0*/  MUFU.EX2 R19, R19 ;  /* 0x0000001300137308 */ /* 0x000ea20000000800 */
[----:B----4-:R-:W-:Y:S01]  /*3900*/  @!P6 FMUL R17, R17, R17 ;  /* 0x000000111111e220 */ /* 0x010fe20000400000 */
[----:B------:R-:W-:Y:S01]  /*3910*/  FSETP.GEU.AND P6, PT, R38, -126, PT ;  /* 0xc2fc00002600780b */ /* 0x000fe20003fce000 */
[----:B------:R-:W-:Y:S01]  /*3920*/  FFMA R8, R96, UR10, -R147 ;  /* 0x0000000a60087c23 */ /* 0x000fe20008000893 */
[----:B------:R-:W-:-:S02]  /*3930*/  ULDC UR10, c[0x0][0x604] ;  /* 0x00018100000a7ab9 */ /* 0x000fc40000000800 */
[----:B------:R-:W-:Y:S01]  /*3940*/  FFMA R50, R50, UR10, -R147 ;  /* 0x0000000a32327c23 */ /* 0x000fe20008000893 */
[----:B------:R-:W-:Y:S01]  /*3950*/  @!P2 FMUL R13, R13, 0.5 ;  /* 0x3f0000000d0da820 */ /* 0x000fe20000400000 */
[----:B------:R4:W5:Y:S01]  /*3960*/  MUFU.EX2 R148, R18 ;  /* 0x0000001200947308 */ /* 0x0009620000000800 */
[----:B---3--:R-:W-:Y:S01]  /*3970*/  @!P1 FMUL R15, R15, R15 ;  /* 0x0000000f0f0f9220 */ /* 0x008fe20000400000 */
[----:B------:R-:W-:Y:S01]  /*3980*/  FSETP.GEU.AND P1, PT, R2, -126, PT ;  /* 0xc2fc00000200780b */ /* 0x000fe20003f2e000 */
[----:B------:R-:W-:-:S04]  /*3990*/  ULDC UR10, c[0x0][0x604] ;  /* 0x00018100000a7ab9 */ /* 0x000fc80000000800 */
[----:B------:R-:W-:Y:S01]  /*39a0*/  @!P6 FMUL R38, R38, 0.5 ;  /* 0x3f0000002626e820 */ /* 0x000fe20000400000 */
[----:B------:R-:W3:Y:S01]  /*39b0*/  MUFU.EX2 R7, R7 ;  /* 0x0000000700077308 */ /* 0x000ee20000000800 */
[----:B--2---:R-:W-:Y:S01]  /*39c0*/  @!P5 FMUL R19, R19, R19 ;  /* 0x000000131313d220 */ /* 0x004fe20000400000 */
[----:B------:R-:W-:Y:S01]  /*39d0*/  FSETP.GEU.AND P5, PT, R3, -126, PT ;  /* 0xc2fc00000300780b */ /* 0x000fe20003fae000 */
[--C-:B----4-:R-:W-:Y:S01]  /*39e0*/  FFMA R18, R100, UR10, -R147.reuse ;  /* 0x0000000a64127c23 */ /* 0x110fe20008000893 */
        /* <DEDUP_REMOVED lines=8> */
[----:B------:R-:W-:Y:S01]  /*3a70*/  ULDC UR10, c[0x0][0x604] ;  /* 0x00018100000a7ab9 */ /* 0x000fe20000000800 */
[----:B------:R-:W-:Y:S01]  /*3a80*/  @!P5 FMUL R3, R3, 0.5 ;  /* 0x3f0000000303d820 */ /* 0x000fe20000400000 */
[----:B------:R-:W4:Y:S01]  /*3a90*/  MUFU.EX2 R2, R2 ;  /* 0x0000000200027308 */ /* 0x000f220000000800 */
[----:B---3--:R-:W-:Y:S01]  /*3aa0*/  @!P3 FMUL R7, R7, R7 ;  /* 0x000000070707b220 */ /* 0x008fe20000400000 */
[----:B------:R-:W-:Y:S01]  /*3ab0*/  FSETP.GEU.AND P3, PT, R10, -126, PT ;  /* 0xc2fc00000a00780b */ /* 0x000fe20003f6e000 */
[--C-:B------:R-:W-:Y:S01]  /*3ac0*/  FFMA R44, R58, UR10, -R147.reuse ;  /* 0x0000000a3a2c7c23 */ /* 0x100fe20008000893 */
[----:B------:R-:W-:Y:S02]  /*3ad0*/  ULDC UR10, c[0x0][0x604] ;  /* 0x00018100000a7ab9 */ /* 0x000fe40000000800 */
[----:B------:R-:W-:Y:S01]  /*3ae0*/  FFMA R20, R62, UR10, -R147 ;  /* 0x0000000a3e147c23 */ /* 0x000fe20008000893 */
[----:B------:R-:W-:Y:S01]  /*3af0*/  @!P4 FMUL R5, R5, 0.5 ;  /* 0x3f0000000505c820 */ /* 0x000fe20000400000 */
[----:B------:R-:W3:Y:S01]  /*3b00*/  MUFU.EX2 R13, R13 ;  /* 0x0000000d000d7308 */ /* 0x000ee20000000800 */
[----:B--2---:R-:W-:Y:S01]  /*3b10*/  @!P6 FMUL R70, R70, R70 ;  /* 0x000000464646e220 */ /* 0x004fe20000400000 */
[----:B------:R-:W-:Y:S01]  /*3b20*/  FSETP.GEU.AND P6, PT, R50, -126, PT ;  /* 0xc2fc00003200780b */ /* 0x000fe20003fce000 */
[----:B------:R-:W-:-:S02]  /*3b30*/  ULDC UR10, c[0x0][0x604] ;  /* 0x00018100000a7ab9 */ /* 0x000fc40000000800 */
[----:B------:R-:W-:Y:S01]  /*3b40*/  FFMA R62, R102, UR10, -R147 ;  /* 0x0000000a663e7c23 */ /* 0x000fe20008000893 */
[----:B------:R-:W-:Y:S01]  /*3b50*/  ULDC UR10, c[0x0][0x604] ;  /* 0x00018100000a7ab9 */ /* 0x000fe20000000800 */
[----:B------:R-:W-:Y:S01]  /*3b60*/  @!P3 FMUL R10, R10, 0.5 ;  /* 0x3f0000000a0ab820 */ /* 0x000fe20000400000 */
[----:B------:R-:W2:Y:S01]  /*3b70*/  MUFU.EX2 R3, R3 ;  /* 0x0000000300037308 */ /* 0x000ea20000000800 */
[----:B----4-:R-:W-:Y:S01]  /*3b80*/  @!P1 FMUL R2, R2, R2 ;  /* 0x0000000202029220 */ /* 0x010fe20000400000 */
[----:B------:R-:W-:-:S05]  /*3b90*/  FSETP.GEU.AND P1, PT, R18, -126, PT ;  /* 0xc2fc00001200780b */ /* 0x000fca0003f2e000 */
[----:B------:R-:W-:Y:S01]  /*3ba0*/  @!P6 FMUL R50, R50, 0.5 ;  /* 0x3f0000003232e820 */ /* 0x000fe20000400000 */
[----:B------:R-:W4:Y:S01]  /*3bb0*/  MUFU.EX2 R5, R5 ;  /* 0x0000000500057308 */ /* 0x000f220000000800 */
[----:B---3--:R-:W-:Y:S01]  /*3bc0*/  @!P2 FMUL R13, R13, R13 ;  /* 0x0000000d0d0da220 */ /* 0x008fe20000400000 */
[----:B------:R-:W-:-:S05]  /*3bd0*/  FSETP.GEU.AND P2, PT, R24, -126, PT ;  /* 0xc2fc00001800780b */ /* 0x000fca0003f4e000 */
[----:B------:R-:W-:Y:S01]  /*3be0*/  @!P1 FMUL R18, R18, 0.5 ;  /* 0x3f00000012129820 */ /* 0x000fe20000400000 */
[----:B------:R-:W3:Y:S01]  /*3bf0*/  MUFU.EX2 R10, R10 ;  /* 0x0000000a000a7308 */ /* 0x000ee20000000800 */
[----:B--2---:R-:W-:Y:S01]  /*3c00*/  @!P5 FMUL R3, R3, R3 ;  /* 0x000000030303d220 */ /* 0x004fe20000400000 */
[----:B------:R-:W-:-:S05]  /*3c10*/  FSETP.GEU.AND P5, PT, R8, -126, PT ;  /* 0xc2fc00000800780b */ /* 0x000fca0003fae000 */
        /* <DEDUP_REMOVED lines=9> */
[----:B------:R3:W5:Y:S01]  /*3cb0*/  MUFU.EX2 R46, R24 ;  /* 0x00000018002e7308 */ /* 0x0007620000000800 */
[----:B--2---:R-:W-:Y:S01]  /*3cc0*/  @!P6 FMUL R66, R66, R66 ;  /* 0x000000424242e220 */ /* 0x004fe20000400000 */
[----:B------:R-:W-:-:S05]  /*3cd0*/  FSETP.GEU.AND P6, PT, R62, -126, PT ;  /* 0xc2fc00003e00780b */ /* 0x000fca0003fce000 */
[----:B------:R-:W-:Y:S01]  /*3ce0*/  @!P3 FMUL R14, R14, 0.5 ;  /* 0x3f0000000e0eb820 */ /* 0x000fe20000400000 */
[----:B------:R-:W2:Y:S01]  /*3cf0*/  MUFU.EX2 R8, R8 ;  /* 0x0000000800087308 */ /* 0x000ea20000000800 */
[--C-:B---3--:R-:W-:Y:S01]  /*3d00*/  FFMA R24, R112, UR10, -R147.reuse ;  /* 0x0000000a70187c23 */ /* 0x108fe20008000893 */
[----:B----4-:R-:W-:Y:S01]  /*3d10*/  @!P1 FMUL R18, R18, R18 ;  /* 0x0000001212129220 */ /* 0x010fe20000400000 */
[----:B------:R-:W-:Y:S02]  /*3d20*/  ULDC UR10, c[0x0][0x604] ;  /* 0x00018100000a7ab9 */ /* 0x000fe40000000800 */
[----:B------:R-:W-:Y:S01]  /*3d30*/  FFMA R60, R153, UR10, -R147 ;  /* 0x0000000a993c7c23 */ /* 0x000fe20008000893 */
[----:B------:R-:W-:Y:S01]  /*3d40*/  FSETP.GEU.AND P1, PT, R24, -126, PT ;  /* 0xc2fc00001800780b */ /* 0x000fe20003f2e000 */
[----:B------:R-:W-:Y:S01]  /*3d50*/  @!P6 FMUL R62, R62, 0.5 ;  /* 0x3f0000003e3ee820 */ /* 0x000fe20000400000 */
[----:B------:R-:W3:Y:S01]  /*3d60*/  MUFU.EX2 R68, R42 ;  /* 0x0000002a00447308 */ /* 0x000ee20000000800 */
[----:B-----5:R-:W-:Y:S01]  /*3d70*/  @!P2 FMUL R46, R46, R46 ;  /* 0x0000002e2e2ea220 */ /* 0x020fe20000400000 */
[----:B------:R-:W-:Y:S01]  /*3d80*/  FSETP.GEU.AND P2, PT, R54, -126, PT ;  /* 0xc2fc00003600780b */ /* 0x000fe20003f4e000 */
[----:B------:R-:W-:-:S02]  /*3d90*/  ULDC UR10, c[0x0][0x604] ;  /* 0x00018100000a7ab9 */ /* 0x000fc40000000800 */
[--C-:B------:R-:W-:Y:S01]  /*3da0*/  FFMA R26, R116, UR10, -R147.reuse ;  /* 0x0000000a741a7c23 */ /* 0x100fe20008000893 */
[----:B------:R-:W-:Y:S02]  /*3db0*/  ULDC UR10, c[0x0][0x604] ;  /* 0x00018100000a7ab9 */ /* 0x000fe40000000800 */
[----:B------:R-:W4:Y:S01]  /*3dc0*/  MUFU.EX2 R14, R14 ;  /* 0x0000000e000e7308 */ /* 0x000f220000000800 */
[----:B--2---:R-:W-:Y:S01]  /*3dd0*/  @!P5 FMUL R8, R8, R8 ;  /* 0x000000080808d220 */ /* 0x004fe20000400000 */
[----:B------:R-:W-:Y:S01]  /*3de0*/  FSETP.GEU.AND P5, PT, R20, -126, PT ;  /* 0xc2fc00001400780b */ /* 0x000fe20003fae000 */
[----:B------:R-:W-:Y:S01]  /*3df0*/  @!P1 FMUL R24, R24, 0.5 ;  /* 0x3f00000018189820 */ /* 0x000fe20000400000 */
[--C-:B------:R-:W-:Y:S01]  /*3e00*/  FFMA R58, R155, UR10, -R147.reuse ;  /* 0x0000000a9b3a7c23 */ /* 0x100fe20008000893 */
[----:B------:R-:W-:Y:S02]  /*3e10*/  ULDC UR10, c[0x0][0x604] ;  /* 0x00018100000a7ab9 */ /* 0x000fe40000000800 */
[----:B------:R-:W-:Y:S01]  /*3e20*/  @!P2 FMUL R54, R54, 0.5 ;  /* 0x3f0000003636a820 */ /* 0x000fe20000400000 */
[----:B------:R-:W2:Y:S01]  /*3e30*/  MUFU.EX2 R62, R62 ;  /* 0x0000003e003e7308 */ /* 0x000ea20000000800 */
[--C-:B------:R-:W-:Y:S01]  /*3e40*/  FFMA R22, R120, UR10, -R147.reuse ;  /* 0x0000000a78167c23 */ /* 0x100fe20008000893 */
[----:B---3--:R-:W-:Y:S01]  /*3e50*/  @!P4 FMUL R68, R68, R68 ;  /* 0x000000444444c220 */ /* 0x008fe20000400000 */
[----:B------:R-:W-:Y:S01]  /*3e60*/  ULDC UR10, c[0x0][0x604] ;  /* 0x00018100000a7ab9 */ /* 0x000fe20000000800 */
[----:B------:R-:W-:Y:S01]  /*3e70*/  FSETP.GEU.AND P4, PT, R44, -126, PT ;  /* 0xc2fc00002c00780b */ /* 0x000fe20003f8e000 */
[--C-:B------:R-:W-:Y:S01]  /*3e80*/  FFMA R42, R122, UR10, -R147.reuse ;  /* 0x0000000a7a2a7c23 */ /* 0x100fe20008000893 */
[----:B------:R-:W-:Y:S01]  /*3e90*/  ULDC UR10, c[0x0][0x604] ;  /* 0x00018100000a7ab9 */ /* 0x000fe20000000800 */
[----:B------:R-:W-:Y:S01]  /*3ea0*/  @!P5 FMUL R20, R20, 0.5 ;  /* 0x3f0000001414d820 */ /* 0x000fe20000400000 */
[----:B------:R-:W3:Y:S01]  /*3eb0*/  MUFU.EX2 R24, R24 ;  /* 0x0000001800187308 */ /* 0x000ee20000000800 */
[----:B----4-:R-:W-:Y:S01]  /*3ec0*/  @!P3 FMUL R14, R14, R14 ;  /* 0x0000000e0e0eb220 */ /* 0x010fe20000400000 */
[----:B------:R-:W-:Y:S01]  /*3ed0*/  FSETP.GEU.AND P3, PT, R26, -126, PT ;  /* 0xc2fc00001a00780b */ /* 0x000fe20003f6e000 */
[----:B------:R-:W-:Y:S01]  /*3ee0*/  FFMA R28, R124, UR10, -R147 ;  /* 0x0000000a7c1c7c23 */ /* 0x000fe20008000893 */
[----:B------:R-:W-:-:S02]  /*3ef0*/  ULDC UR10, c[0x0][0x604] ;  /* 0x00018100000a7ab9 */ /* 0x000fc40000000800 */
[--C-:B------:R-:W-:Y:S01]  /*3f00*/  FFMA R56, R126, UR10, -R147.reuse ;  /* 0x0000000a7e387c23 */ /* 0x100fe20008000893 */
[----:B------:R-:W-:Y:S01]  /*3f10*/  ULDC UR10, c[0x0][0x604] ;  /* 0x00018100000a7ab9 */ /* 0x000fe20000000800 */
[----:B------:R4:W5:Y:S01]  /*3f20*/  MUFU.EX2 R64, R54 ;  /* 0x0000003600407308 */ /* 0x0009620000000800 */
[----:B--2---:R-:W-:Y:S01]  /*3f30*/  @!P6 FMUL R62, R62, R62 ;  /* 0x0000003e3e3ee220 */ /* 0x004fe20000400000 */
[----:B------:R-:W-:Y:S01]  /*3f40*/  FSETP.GEU.AND P6, PT, R42, -126, PT ;  /* 0xc2fc00002a00780b */ /* 0x000fe20003fce000 */
[----:B------:R-:W-:Y:S01]  /*3f50*/  @!P4 FMUL R44, R44, 0.5 ;  /* 0x3f0000002c2cc820 */ /* 0x000fe20000400000 */
[--C-:B------:R-:W-:Y:S01]  /*3f60*/  FFMA R32, R128, UR10, -R147.reuse ;  /* 0x0000000a80207c23 */ /* 0x100fe20008000893 */
[----:B------:R-:W-:Y:S02]  /*3f70*/  ULDC UR10, c[0x0][0x604] ;  /* 0x00018100000a7ab9 */ /* 0x000fe40000000800 */
[----:B------:R-:W-:Y:S01]  /*3f80*/  @!P3 FMUL R26, R26, 0.5 ;  /* 0x3f0000001a1ab820 */ /* 0x000fe20000400000 */
[----:B------:R-:W2:Y:S01]  /*3f90*/  MUFU.EX2 R20, R20 ;  /* 0x0000001400147308 */ /* 0x000ea20000000800 */
[----:B---3--:R-:W-:Y:S01]  /*3fa0*/  @!P1 FMUL R24, R24, R24 ;  /* 0x0000001818189220 */ /* 0x008fe20000400000 */
[----:B------:R-:W-:Y:S01]  /*3fb0*/  FSETP.GEU.AND P1, PT, R28, -126, PT ;  /* 0xc2fc00001c00780b */ /* 0x000fe20003f2e000 */
[----:B----4-:R-:W-:Y:S01]  /*3fc0*/  FFMA R54, R130, UR10, -R147 ;  /* 0x0000000a82367c23 */ /* 0x010fe20008000893 */
[----:B------:R-:W-:-:S02]  /*3fd0*/  ULDC UR10, c[0x0][0x604] ;  /* 0x00018100000a7ab9 */ /* 0x000fc40000000800 */
[--C-:B------:R-:W-:Y:S01]  /*3fe0*/  FFMA R34, R132, UR10, -R147.reuse ;  /* 0x0000000a84227c23 */ /* 0x100fe20008000893 */
[----:B------:R-:W-:Y:S01]  /*3ff0*/  @!P6 FMUL R42, R42, 0.5 ;  /* 0x3f0000002a2ae820 */ /* 0x000fe20000400000 */
[----:B------:R-:W3:Y:S01]  /*4000*/  MUFU.EX2 R44, R44 ;  /* 0x0000002c002c7308 */ /* 0x000ee20000000800 */
[----:B-----5:R-:W-:Y:S01]  /*4010*/  @!P2 FMUL R64, R64, R64 ;  /* 0x000000404040a220 */ /* 0x020fe20000400000 */
        /* <DEDUP_REMOVED lines=38> */
[----:B------:R-:W-:Y:S01]  /*4280*/  FFMA R21, R164, UR10, -R147 ;  /* 0x0000000aa4157c23 */ /* 0x000fe20008000893 */
[----:B------:R-:W-:Y:S01]  /*4290*/  @!P6 FMUL R52, R52, 0.5 ;  /* 0x3f0000003434e820 */ /* 0x000fe20000400000 */
[----:B------:R-:W3:Y:S01]  /*42a0*/  MUFU.EX2 R58, R58 ;  /* 0x0000003a003a7308 */ /* 0x000ee20000000800 */
[----:B----4-:R-:W-:Y:S01]  /*42b0*/  @!P2 FMUL R60, R60, R60 ;  /* 0x0000003c3c3ca220 */ /* 0x010fe20000400000 */
[----:B------:R-:W-:Y:S01]  /*42c0*/  FSETP.GEU.AND P2, PT, R56, -126, PT ;  /* 0xc2fc00003800780b */ /* 0x000fe20003f4e000 */
[----:B------:R-:W-:Y:S02]  /*42d0*/  ULDC UR10, c[0x0][0x604] ;  /* 0x00018100000a7ab9 */ /* 0x000fe40000000800 */
[----:B------:R-:W-:Y:S01]  /*42e0*/  FMUL R178, R146, UR10 ;  /* 0x0000000a92b27c20 */ /* 0x000fe20008400000 */
        /* <DEDUP_REMOVED lines=20> */
[----:B------:R-:W-:Y:S01]  /*4430*/  ULDC UR10, c[0x0][0x604] ;  /* 0x00018100000a7ab9 */ /* 0x000fe20000000800 */
[----:B------:R-:W-:Y:S01]  /*4440*/  FADD R180, R154, R32 ;  /* 0x000000209ab47221 */ /* 0x000fe20000000000 */
[--C-:B------:R-:W-:Y:S01]  /*4450*/  FFMA R25, R25, UR10, -R178.reuse ;  /* 0x0000000a19197c23 */ /* 0x100fe200080008b2 */
[----:B------:R-:W-:Y:S01]  /*4460*/  @!P4 FMUL R54, R54, 0.5 ;  /* 0x3f0000003636c820 */ /* 0x000fe20000400000 */
[----:B------:R-:W4:Y:S01]  /*4470*/  MUFU.EX2 R56, R56 ;  /* 0x0000003800387308 */ /* 0x000f220000000800 */
[----:B--2---:R-:W-:Y:S01]  /*4480*/  @!P6 FMUL R52, R52, R52 ;  /* 0x000000343434e220 */ /* 0x004fe20000400000 */
[----:B------:R-:W-:Y:S01]  /*4490*/  FSETP.GEU.AND P6, PT, R48, -126, PT ;  /* 0xc2fc00003000780b */ /* 0x000fe20003fce000 */
[----:B------:R-:W-:Y:S01]  /*44a0*/  ULDC UR10, c[0x0][0x604] ;  /* 0x00018100000a7ab9 */ /* 0x000fe20000000800 */
[----:B------:R-:W-:Y:S01]  /*44b0*/  F2FP.SATFINITE.E4M3.F32.PACK_AB_MERGE_C R32, R215, R32, RZ ;  /* 0x00000020d720723e */ /* 0x000fe200048070ff */
[--C-:B------:R-:W-:Y:S01]  /*44c0*/  FFMA R35, R35, UR10, -R178.reuse ;  /* 0x0000000a23237c23 */ /* 0x100fe200080008b2 */
[----:B------:R-:W-:Y:S01]  /*44d0*/  ULDC UR10, c[0x0][0x604] ;  /* 0x00018100000a7ab9 */ /* 0x000fe20000000800 */
[----:B------:R-:W-:Y:S01]  /*44e0*/  @!P3 FMUL R36, R36, 0.5 ;  /* 0x3f0000002424b820 */ /* 0x000fe20000400000 */
[----:B------:R-:W2:Y:S01]  /*44f0*/  MUFU.EX2 R34, R34 ;  /* 0x0000002200227308 */ /* 0x000ea20000000800 */
[----:B---3--:R-:W-:Y:S01]  /*4500*/  @!P1 FMUL R30, R30, R30 ;  /* 0x0000001e1e1e9220 */ /* 0x008fe20000400000 */
[----:B------:R-:W-:Y:S01]  /*4510*/  FSETP.GEU.AND P1, PT, R6, -126, PT ;  /* 0xc2fc00000600780b */ /* 0x000fe20003f2e000 */
[----:B------:R-:W-:Y:S01]  /*4520*/  FFMA R29, R29, UR10, -R178 ;  /* 0x0000000a1d1d7c23 */ /* 0x000fe200080008b2 */
[----:B------:R-:W-:Y:S01]  /*4530*/  ULDC UR10, c[0x0][0x604] ;  /* 0x00018100000a7ab9 */ /* 0x000fe20000000800 */
[----:B------:R-:W-:Y:S01]  /*4540*/  FADD R192, R19, R30 ;  /* 0x0000001e13c07221 */ /* 0x000fe20000000000 */
[----:B------:R-:W-:Y:S01]  /*4550*/  FFMA R39, R39, UR10, -R178 ;  /* 0x0000000a27277c23 */ /* 0x000fe200080008b2 */
[----:B------:R-:W-:Y:S01]  /*4560*/  @!P6 FMUL R48, R48, 0.5 ;  /* 0x3f0000003030e820 */ /* 0x000fe20000400000 */
[----:B------:R-:W3:Y:S01]  /*4570*/  MUFU.EX2 R54, R54 ;  /* 0x0000003600367308 */ /* 0x000ee20000000800 */
[----:B----4-:R-:W-:Y:S01]  /*4580*/  @!P2 FMUL R56, R56, R56 ;  /* 0x000000383838a220 */ /* 0x010fe20000400000 */
[----:B------:R-:W-:Y:S01]  /*4590*/  FSETP.GEU.AND P2, PT, R40, -126, PT ;  /* 0xc2fc00002800780b */ /* 0x000fe20003f4e000 */
[----:B------:R-:W-:Y:S01]  /*45a0*/  ULDC UR10, c[0x0][0x604] ;  /* 0x00018100000a7ab9 */ /* 0x000fe20000000800 */
[----:B------:R-:W-:Y:S01]  /*45b0*/  FADD R188, R148, R52 ;  /* 0x0000003494bc7221 */ /* 0x000fe20000000000 */
[--C-:B------:R-:W-:Y:S01]  /*45c0*/  FFMA R33, R33, UR10, -R178.reuse ;  /* 0x0000000a21217c23 */ /* 0x100fe200080008b2 */
[----:B------:R-:W-:Y:S01]  /*45d0*/  ULDC UR10, c[0x0][0x604] ;  /* 0x00018100000a7ab9 */ /* 0x000fe20000000800 */
[----:B------:R-:W-:Y:S01]  /*45e0*/  @!P1 FMUL R6, R6, 0.5 ;  /* 0x3f00000006069820 */ /* 0x000fe20000400000 */
[----:B------:R-:W4:Y:S01]  /*45f0*/  MUFU.EX2 R36, R36 ;  /* 0x0000002400247308 */ /* 0x000f220000000800 */
[----:B--2---:R-:W-:Y:S01]  /*4600*/  @!P5 FMUL R34, R34, R34 ;  /* 0x000000222222d220 */ /* 0x004fe20000400000 */
[----:B------:R-:W-:Y:S01]  /*4610*/  FSETP.GEU.AND P5, PT, R38, -126, PT ;  /* 0xc2fc00002600780b */ /* 0x000fe20003fae000 */
[----:B------:R-:W-:Y:S01]  /*4620*/  FFMA R43, R43, UR10, -R178 ;  /* 0x0000000a2b2b7c23 */ /* 0x000fe200080008b2 */
[----:B------:R-:W-:Y:S01]  /*4630*/  ULDC UR10, c[0x0][0x604] ;  /* 0x00018100000a7ab9 */ /* 0x000fe20000000800 */
[----:B------:R-:W-:Y:S01]  /*4640*/  FADD R186, R149, R34 ;  /* 0x0000002295ba7221 */ /* 0x000fe20000000000 */
[--C-:B------:R-:W-:Y:S01]  /*4650*/  FFMA R172, R37, UR10, -R178.reuse ;  /* 0x0000000a25ac7c23 */ /* 0x100fe200080008b2 */
[----:B------:R-:W-:Y:S01]  /*4660*/  @!P2 FMUL R40, R40, 0.5 ;  /* 0x3f0000002828a820 */ /* 0x000fe20000400000 */
[----:B------:R-:W2:Y:S01]  /*4670*/  MUFU.EX2 R48, R48 ;  /* 0x0000003000307308 */ /* 0x000ea20000000800 */
[----:B---3--:R-:W-:Y:S01]  /*4680*/  @!P4 FMUL R54, R54, R54 ;  /* 0x000000363636c220 */ /* 0x008fe20000400000 */
[----:B------:R-:W-:Y:S01]  /*4690*/  FSETP.GEU.AND P4, PT, R50, -126, PT ;  /* 0xc2fc00003200780b */ /* 0x000fe20003f8e000 */
[----:B------:R-:W-:Y:S01]  /*46a0*/  ULDC UR10, c[0x0][0x604] ;  /* 0x00018100000a7ab9 */ /* 0x000fe20000000800 */
[----:B------:R-:W-:Y:S01]  /*46b0*/  F2FP.SATFINITE.E4M3.F32.PACK_AB_MERGE_C R149, R215, R149, RZ ;  /* 0x00000095d795723e */ /* 0x000fe200048070ff */
[--C-:B------:R-:W-:Y:S01]  /*46c0*/  FFMA R47, R47, UR10, -R178.reuse ;  /* 0x0000000a2f2f7c23 */ /* 0x100fe200080008b2 */
[----:B------:R-:W-:Y:S01]  /*46d0*/  ULDC UR10, c[0x0][0x604] ;  /* 0x00018100000a7ab9 */ /* 0x000fe20000000800 */
[----:B------:R-:W-:Y:S01]  /*46e0*/  @!P5 FMUL R38, R38, 0.5 ;  /* 0x3f0000002626d820 */ /* 0x000fe20000400000 */
[----:B------:R-:W3:Y:S01]  /*46f0*/  MUFU.EX2 R6, R6 ;  /* 0x0000000600067308 */ /* 0x000ee20000000800 */
[----:B----4-:R-:W-:Y:S01]  /*4700*/  @!P3 FMUL R36, R36, R36 ;  /* 0x000000242424b220 */ /* 0x010fe20000400000 */
[----:B------:R-:W-:Y:S01]  /*4710*/  FSETP.GEU.AND P3, PT, R80, -126, PT ;  /* 0xc2fc00005000780b */ /* 0x000fe20003f6e000 */
[--C-:B------:R-:W-:Y:S01]  /*4720*/  FFMA R41, R41, UR10, -R178.reuse ;  /* 0x0000000a29297c23 */ /* 0x100fe200080008b2 */
[----:B------:R-:W-:Y:S01]  /*4730*/  ULDC UR10, c[0x0][0x604] ;  /* 0x00018100000a7ab9 */ /* 0x000fe20000000800 */
[----:B------:R-:W-:Y:S01]  /*4740*/  LOP3.LUT R149, R149, 0xff, RZ, 0xc0, !PT ;  /* 0x000000ff95957812 */ /* 0x000fe200078ec0ff */
        /* <DEDUP_REMOVED lines=16> */
[--C-:B------:R-:W-:Y:S01]  /*4850*/  FFMA R49, R49, UR10, -R178.reuse ;  /* 0x0000000a31317c23 */ /* 0x100fe200080008b2 */
[----:B------:R-:W-:Y:S01]  /*4860*/  @!P6 FMUL R31, R31, 0.5 ;  /* 0x3f0000001f1fe820 */ /* 0x000fe20000400000 */
[----:B------:R-:W3:Y:S01]  /*4870*/  MUFU.EX2 R50, R50 ;  /* 0x0000003200327308 */ /* 0x000ee20000000800 */
[----:B----4-:R-:W-:Y:S01]  /*4880*/  @!P2 FMUL R40, R40, R40 ;  /* 0x000000282828a220 */ /* 0x010fe20000400000 */
[----:B------:R-:W-:Y:S01]  /*4890*/  FSETP.GEU.AND P2, PT, R21, -126, PT ;  /* 0xc2fc00001500780b */ /* 0x000fe20003f4e000 */
[----:B------:R-:W-:Y:S01]  /*48a0*/  ULDC UR10, c[0x0][0x604] ;  /* 0x00018100000a7ab9 */ /* 0x000fe20000000800 */
[----:B------:R-:W-:Y:S01]  /*48b0*/  F2FP.SATFINITE.E4M3.F32.PACK_AB_MERGE_C R5, R215, R5, RZ ;  /* 0x00000005d705723e */ /* 0x000fe200048070ff */
        /* <DEDUP_REMOVED lines=9> */
[----:B------:R-:W-:Y:S01]  /*4950*/  FFMA R63, R63, UR10, -R178 ;  /* 0x0000000a3f3f7c23 */ /* 0x000fe200080008b2 */
[----:B------:R-:W-:Y:S01]  /*4960*/  @!P2 FMUL R21, R21, 0.5 ;  /* 0x3f0000001515a820 */ /* 0x000fe20000400000 */
[----:B------:R-:W2:Y:S01]  /*4970*/  MUFU.EX2 R31, R31 ;  /* 0x0000001f001f7308 */ /* 0x000ea20000000800 */
[----:B---3--:R-:W-:Y:S01]  /*4980*/  @!P4 FMUL R50, R50, R50 ;  /* 0x000000323232c220 */ /* 0x008fe20000400000 */
[----:B------:R-:W-:Y:S01]  /*4990*/  FSETP.GEU.AND P4, PT, R27, -126, PT ;  /* 0xc2fc00001b00780b */ /* 0x000fe20003f8e000 */
[----:B------:R-:W-:Y:S01]  /*49a0*/  ULDC UR10, c[0x0][0x604] ;  /* 0x00018100000a7ab9 */ /* 0x000fe20000000800 */
[----:B------:R-:W-:Y:S01]  /*49b0*/  FADD R216, R3, R6 ;  /* 0x0000000603d87221 */ /* 0x000fe20000000000 */
        /* <DEDUP_REMOVED lines=8> */
[----:B------:R-:W-:Y:S01]  /*4a40*/  F2FP.SATFINITE.E4M3.F32.PACK_AB_MERGE_C R17, R215, R17, RZ ;  /* 0x00000011d711723e */ /* 0x000fe200048070ff */
        /* <DEDUP_REMOVED lines=13> */
[--C-:B------:R-:W-:Y:S01]  /*4b20*/  FFMA R74, R74, UR10, -R178.reuse ;  /* 0x0000000a4a4a7c23 */ /* 0x100fe200080008b2 */
[----:B------:R-:W-:Y:S01]  /*4b30*/  ULDC UR10, c[0x0][0x604] ;  /* 0x00018100000a7ab9 */ /* 0x000fe20000000800 */
[----:B------:R-:W-:Y:S01]  /*4b40*/  LOP3.LUT R3, R3, 0xff, RZ, 0xc0, !PT ;  /* 0x000000ff03037812 */ /* 0x000fe200078ec0ff */
[----:B------:R-:W-:Y:S01]  /*4b50*/  FFMA R75, R75, UR10, -R178 ;  /* 0x0000000a4b4b7c23 */ /* 0x000fe200080008b2 */
[----:B------:R-:W-:Y:S01]  /*4b60*/  @!P6 FMUL R43, R43, 0.5 ;  /* 0x3f0000002b2be820 */ /* 0x000fe20000400000 */
[----:B------:R3:W5:Y:S01]  /*4b70*/  MUFU.EX2 R23, R27 ;  /* 0x0000001b00177308 */ /* 0x0007620000000800 */
        /* <DEDUP_REMOVED lines=10> */
[--C-:B------:R-:W-:Y:S01]  /*4c20*/  FFMA R79, R79, UR10, -R178.reuse ;  /* 0x0000000a4f4f7c23 */ /* 0x100fe200080008b2 */
[----:B------:R-:W-:Y:S01]  /*4c30*/  ULDC UR10, c[0x0][0x604] ;  /* 0x00018100000a7ab9 */ /* 0x000fe20000000800 */
[----:B---3--:R-:W-:Y:S01]  /*4c40*/  LOP3.LUT R27, R0, 0x3, RZ, 0xc0, !PT ;  /* 0x00000003001b7812 */ /* 0x008fe200078ec0ff */
[----:B------:R-:W-:Y:S01]  /*4c50*/  FFMA R82, R82, UR10, -R178 ;  /* 0x0000000a52527c23 */ /* 0x000fe200080008b2 */
[----:B------:R-:W-:Y:S01]  /*4c60*/  @!P2 FMUL R35, R35, 0.5 ;  /* 0x3f0000002323a820 */ /* 0x000fe20000400000 */
[----:B------:R-:W2:Y:S01]  /*4c70*/  MUFU.EX2 R29, R43 ;  /* 0x0000002b001d7308 */ /* 0x000ea20000000800 */
[----:B-----5:R-:W-:Y:S01]  /*4c80*/  @!P4 FMUL R23, R23, R23 ;  /* 0x000000171717c220 */ /* 0x020fe20000400000 */
[----:B------:R-:W-:Y:S01]  /*4c90*/  FSETP.GEU.AND P4, PT, R39, -126, PT ;  /* 0xc2fc00002700780b */ /* 0x000fe20003f8e000 */
[----:B------:R-:W-:Y:S01]  /*4ca0*/  ULDC UR10, c[0x0][0x604] ;  /* 0x00018100000a7ab9 */ /* 0x000fe20000000800 */
[----:B------:R-:W-:-:S02]  /*4cb0*/  VIADD R27, R27, 0xffffffff ;  /* 0xffffffff1b1b7836 */ /* 0x000fc40000000000 */
        /* <DEDUP_REMOVED lines=19> */
[----:B------:R2:W5:Y:S01]  /*4df0*/  MUFU.EX2 R37, R33 ;  /* 0x0000002100257308 */ /* 0x0005620000000800 */
[----:B---3--:R-:W-:Y:S01]  /*4e00*/  @!P1 FMUL R172, R172, R172 ;  /* 0x000000acacac9220 */ /* 0x008fe20000400000 */
[----:B------:R-:W-:Y:S01]  /*4e10*/  FSETP.GEU.AND P1, PT, R49, -126, PT ;  /* 0xc2fc00003100780b */ /* 0x000fe20003f2e000 */
[--C-:B------:R-:W-:Y:S01]  /*4e20*/  FFMA R91, R91, UR10, -R178.reuse ;  /* 0x0000000a5b5b7c23 */ /* 0x100fe200080008b2 */
[----:B------:R-:W-:Y:S01]  /*4e30*/  ULDC UR10, c[0x0][0x604] ;  /* 0x00018100000a7ab9 */ /* 0x000fe20000000800 */
[----:B------:R-:W-:Y:S01]  /*4e40*/  LOP3.LUT R70, R70, 0xffff, RZ, 0xc0, !PT ;  /* 0x0000ffff46467812 */ /* 0x000fe200078ec0ff */
[----:B------:R-:W-:Y:S01]  /*4e50*/  FFMA R94, R94, UR10, -R178 ;  /* 0x0000000a5e5e7c23 */ /* 0x000fe200080008b2 */
[----:B------:R-:W-:Y:S01]  /*4e60*/  @!P6 FMUL R55, R55, 0.5 ;  /* 0x3f0000003737e820 */ /* 0x000fe20000400000 */
[----:B------:R-:W3:Y:S01]  /*4e70*/  MUFU.EX2 R25, R39 ;  /* 0x0000002700197308 */ /* 0x000ee20000000800 */
[----:B----4-:R-:W-:Y:S01]  /*4e80*/  @!P2 FMUL R174, R174, R174 ;  /* 0x000000aeaeaea220 */ /* 0x010fe20000400000 */
[----:B------:R-:W-:Y:S01]  /*4e90*/  FSETP.GEU.AND P2, PT, R47, -126, PT ;  /* 0xc2fc00002f00780b */ /* 0x000fe20003f4e000 */
[----:B------:R-:W-:Y:S01]  /*4ea0*/  ULDC UR10, c[0x0][0x604] ;  /* 0x00018100000a7ab9 */ /* 0x000fe20000000800 */
[----:B--2---:R-:W-:-:S02]  /*4eb0*/  IMAD.U32 R33, RZ, RZ, UR7 ;  /* 0x00000007ff217e24 */ /* 0x004fc4000f8e00ff */
[--C-:B------:R-:W-:Y:S01]  /*4ec0*/  FFMA R95, R95, UR10, -R178.reuse ;  /* 0x0000000a5f5f7c23 */ /* 0x100fe200080008b2 */
[----:B------:R-:W-:Y:S01]  /*4ed0*/  ULDC UR10, c[0x0][0x604] ;  /* 0x00018100000a7ab9 */ /* 0x000fe20000000800 */
[----:B------:R-:W-:Y:S01]  /*4ee0*/  @!P1 FMUL R49, R49, 0.5 ;  /* 0x3f00000031319820 */ /* 0x000fe20000400000 */
[----:B------:R-:W2:Y:S01]  /*4ef0*/  MUFU.EX2 R170, R41 ;  /* 0x0000002900aa7308 */ /* 0x000ea20000000800 */
[----:B-----5:R-:W-:Y:S01]  /*4f00*/  @!P5 FMUL R37, R37, R37 ;  /* 0x000000252525d220 */ /* 0x020fe20000400000 */
[----:B------:R-:W-:Y:S01]  /*4f10*/  FSETP.GEU.AND P5, PT, R45, -126, PT ;  /* 0xc2fc00002d00780b */ /* 0x000fe20003fae000 */
[--C-:B------:R-:W-:Y:S01]  /*4f20*/  FFMA R98, R98, UR10, -R178.reuse ;  /* 0x0000000a62627c23 */ /* 0x100fe200080008b2 */
[----:B------:R-:W-:Y:S01]  /*4f30*/  ULDC UR10, c[0x0][0x604] ;  /* 0x00018100000a7ab9 */ /* 0x000fe20000000800 */
[----:B------:R4:W-:Y:S01]  /*4f40*/  SYNCS.ARRIVE.TRANS64.A1T0 RZ, [R33+UR17], RZ ;  /* 0x000000ff21ff79a7 */ /* 0x0009e20008100011 */
[--C-:B------:R-:W-:Y:S01]  /*4f50*/  FFMA R99, R99, UR10, -R178.reuse ;  /* 0x0000000a63637c23 */ /* 0x100fe200080008b2 */
[----:B------:R-:W-:Y:S01]  /*4f60*/  @!P2 FMUL R47, R47, 0.5 ;  /* 0x3f0000002f2fa820 */ /* 0x000fe20000400000 */
[----:B------:R-:W5:Y:S01]  /*4f70*/  MUFU.EX2 R144, R55 ;  /* 0x0000003700907308 */ /* 0x000f620000000800 */
        /* <DEDUP_REMOVED lines=8> */
[----:B--2---:R-:W-:Y:S01]  /*5000*/  @!P3 FMUL R170, R170, R170 ;  /* 0x000000aaaaaab220 */ /* 0x004fe20000400000 */
[----:B------:R-:W-:Y:S01]  /*5010*/  FSETP.GEU.AND P3, PT, R53, -126, PT ;  /* 0xc2fc00003500780b */ /* 0x000fe20003f6e000 */
[--C-:B------:R-:W-:Y:S01]  /*5020*/  FFMA R103, R103, UR10, -R178.reuse ;  /* 0x0000000a67677c23 */ /* 0x100fe200080008b2 */
[----:B------:R-:W-:Y:S01]  /*5030*/  ULDC UR10, c[0x0][0x604] ;  /* 0x00018100000a7ab9 */ /* 0x000fe20000000800 */
[----:B----4-:R-:W-:Y:S01]  /*5040*/  F2FP.SATFINITE.E4M3.F32.PACK_AB_MERGE_C R33, R215, R174, RZ ;  /* 0x000000aed721723e */ /* 0x010fe200048070ff */
[----:B------:R-:W-:Y:S01]  /*5050*/  FFMA R106, R106, UR10, -R178 ;  /* 0x0000000a6a6a7c23 */ /* 0x000fe200080008b2 */
[----:B------:R-:W-:Y:S01]  /*5060*/  @!P4 FMUL R51, R51, 0.5 ;  /* 0x3f0000003333c820 */ /* 0x000fe20000400000 */
[----:B------:R2:W4:Y:S01]  /*5070*/  MUFU.EX2 R171, R47 ;  /* 0x0000002f00ab7308 */ /* 0x0005220000000800 */
[----:B-----5:R-:W-:Y:S01]  /*5080*/  @!P6 FMUL R144, R144, R144 ;  /* 0x000000909090e220 */ /* 0x020fe20000400000 */
[----:B------:R-:W-:Y:S01]  /*5090*/  FSETP.GEU.AND P6, PT, R67, -126, PT ;  /* 0xc2fc00004300780b */ /* 0x000fe20003fce000 */
[----:B------:R-:W-:Y:S01]  /*50a0*/  ULDC UR10, c[0x0][0x604] ;  /* 0x00018100000a7ab9 */ /* 0x000fe20000000800 */
[----:B------:R-:W-:Y:S01]  /*50b0*/  F2FP.SATFINITE.E4M3.F32.PACK_AB_MERGE_C R55, R215, R81, RZ ;  /* 0x00000051d737723e */ /* 0x000fe200048070ff */
[----:B------:R-:W-:Y:S01]  /*50c0*/  FADD R202, R13, R50 ;  /* 0x000000320dca7221 */ /* 0x000fe20000000000 */
[----:B------:R-:W-:Y:S01]  /*50d0*/  F2FP.SATFINITE.E4M3.F32.PACK_AB_MERGE_C R41, R215, R173, RZ ;  /* 0x000000add729723e */ /* 0x000fe200048070ff */
[----:B------:R-:W-:Y:S01]  /*50e0*/  @!P3 FMUL R53, R53, 0.5 ;  /* 0x3f0000003535b820 */ /* 0x000fe20000400000 */
[----:B------:R5:W1:Y:S01]  /*50f0*/  MUFU.EX2 R140, R45 ;  /* 0x0000002d008c7308 */ /* 0x000a620000000800 */
[----:B---3--:R-:W-:Y:S01]  /*5100*/  @!P1 FMUL R169, R169, R169 ;  /* 0x000000a9a9a99220 */ /* 0x008fe20000400000 */
[----:B------:R-:W-:Y:S01]  /*5110*/  FSETP.GEU.AND P1, PT, R61, -126, PT ;  /* 0xc2fc00003d00780b */ /* 0x000fe20003f2e000 */
[----:B------:R-:W-:Y:S01]  /*5120*/  FADD R208, R7, R38 ;  /* 0x0000002607d07221 */ /* 0x000fe20000000000 */
[----:B--2---:R-:W-:-:S02]  /*5130*/  F2FP.SATFINITE.E4M3.F32.PACK_AB_MERGE_C R47, R215, R101, RZ ;  /* 0x00000065d72f723e */ /* 0x004fc400048070ff */
[----:B------:R-:W-:Y:S01]  /*5140*/  PRMT R70, R70, 0x7604, R3 ;  /* 0x0000760446467816 */ /* 0x000fe20000000003 */
[----:B------:R-:W-:Y:S01]  /*5150*/  @!P6 FMUL R67, R67, 0.5 ;  /* 0x3f0000004343e820 */ /* 0x000fe20000400000 */
[----:B------:R2:W3:Y:S01]  /*5160*/  MUFU.EX2 R168, R51 ;  /* 0x0000003300a87308 */ /* 0x0004e20000000800 */
[----:B----4-:R-:W-:Y:S01]  /*5170*/  @!P2 FMUL R171, R171, R171 ;  /* 0x000000abababa220 */ /* 0x010fe20000400000 */
[----:B------:R-:W-:Y:S02]  /*5180*/  FSETP.GEU.AND P2, PT, R59, -126, PT ;  /* 0xc2fc00003b00780b */ /* 0x000fe40003f4e000 */
[C---:B-----5:R-:W-:Y:S02]  /*5190*/  F2FP.SATFINITE.E4M3.F32.PACK_AB_MERGE_C R45, R215.reuse, R97, RZ ;  /* 0x00000061d72d723e */ /* 0x060fe400048070ff */
[----:B------:R-:W-:Y:S01]  /*51a0*/  F2FP.SATFINITE.E4M3.F32.PACK_AB_MERGE_C R36, R215, R36, RZ ;  /* 0x00000024d724723e */ /* 0x000fe200048070ff */
[----:B------:R-:W-:Y:S01]  /*51b0*/  @!P1 FMUL R61, R61, 0.5 ;  /* 0x3f0000003d3d9820 */ /* 0x000fe20000400000 */
[----:B------:R4:W5:Y:S01]  /*51c0*/  MUFU.EX2 R166, R53 ;  /* 0x0000003500a67308 */ /* 0x0009620000000800 */
[----:B-1----:R-:W-:Y:S01]  /*51d0*/  @!P5 FMUL R140, R140, R140 ;  /* 0x0000008c8c8cd220 */ /* 0x002fe20000400000 */
[----:B------:R-:W-:-:S02]  /*51e0*/  FSETP.GEU.AND P5, PT, R57, -126, PT ;  /* 0xc2fc00003900780b */ /* 0x000fc40003fae000 */
[----:B--2---:R-:W-:Y:S02]  /*51f0*/  F2FP.SATFINITE.E4M3.F32.PACK_AB_MERGE_C R51, R215, R89, RZ ;  /* 0x00000059d733723e */ /* 0x004fe400048070ff */
[----:B------:R-:W-:Y:S01]  /*5200*/  LOP3.LUT R45, R45, 0xff, RZ, 0xc0, !PT ;  /* 0x000000ff2d2d7812 */ /* 0x000fe200078ec0ff */
[----:B------:R-:W-:Y:S01]  /*5210*/  @!P2 FMUL R59, R59, 0.5 ;  /* 0x3f0000003b3ba820 */ /* 0x000fe20000400000 */
[----:B------:R-:W1:Y:S01]  /*5220*/  MUFU.EX2 R163, R67 ;  /* 0x0000004300a37308 */ /* 0x000e620000000800 */
[----:B---3--:R-:W-:Y:S01]  /*5230*/  @!P4 FMUL R168, R168, R168 ;  /* 0x000000a8a8a8c220 */ /* 0x008fe20000400000 */
[----:B------:R-:W-:Y:S02]  /*5240*/  FSETP.GEU.AND P4, PT, R63, -126, PT ;  /* 0xc2fc00003f00780b */ /* 0x000fe40003f8e000 */
[C---:B----4-:R-:W-:Y:S02]  /*5250*/  F2FP.SATFINITE.E4M3.F32.PACK_AB_MERGE_C R53, R215.reuse, R93, RZ ;  /* 0x0000005dd735723e */ /* 0x050fe400048070ff */
[----:B------:R-:W-:Y:S01]  /*5260*/  F2FP.SATFINITE.E4M3.F32.PACK_AB_MERGE_C R50, R215, R50, RZ ;  /* 0x00000032d732723e */ /* 0x000fe200048070ff */
[----:B------:R-:W-:Y:S01]  /*5270*/  @!P5 FMUL R57, R57, 0.5 ;  /* 0x3f0000003939d820 */ /* 0x000fe20000400000 */
[----:B------:R2:W3:Y:S01]  /*5280*/  MUFU.EX2 R161, R61 ;  /* 0x0000003d00a17308 */ /* 0x0004e20000000800 */
[----:B-----5:R-:W-:Y:S01]  /*5290*/  @!P3 FMUL R166, R166, R166 ;  /* 0x000000a6a6a6b220 */ /* 0x020fe20000400000 */
[----:B------:R-:W-:-:S02]  /*52a0*/  FSETP.GEU.AND P3, PT, R74, -126, PT ;  /* 0xc2fc00004a00780b */ /* 0x000fc40003f6e000 */
[----:B------:R-:W-:Y:S02]  /*52b0*/  F2FP.SATFINITE.E4M3.F32.PACK_AB_MERGE_C R13, R215, R13, RZ ;  /* 0x0000000dd70d723e */ /* 0x000fe400048070ff */
[----:B------:R-:W-:Y:S01]  /*52c0*/  LOP3.LUT R36, R36, 0xff, RZ, 0xc0, !PT ;  /* 0x000000ff24247812 */ /* 0x000fe200078ec0ff */
[----:B------:R-:W-:Y:S01]  /*52d0*/  @!P4 FMUL R63, R63, 0.5 ;  /* 0x3f0000003f3fc820 */ /* 0x000fe20000400000 */
[----:B------:R4:W5:Y:S01]  /*52e0*/  MUFU.EX2 R167, R59 ;  /* 0x0000003b00a77308 */ /* 0x0009620000000800 */
[----:B-1----:R-:W-:Y:S01]  /*52f0*/  @!P6 FMUL R163, R163, R163 ;  /* 0x000000a3a3a3e220 */ /* 0x002fe20000400000 */
[----:B------:R-:W-:Y:S02]  /*5300*/  FSETP.GEU.AND P6, PT, R79, -126, PT ;  /* 0xc2fc00004f00780b */ /* 0x000fe40003fce000 */
[C---:B--2---:R-:W-:Y:S02]  /*5310*/  F2FP.SATFINITE.E4M3.F32.PACK_AB_MERGE_C R61, R215.reuse, R117, RZ ;  /* 0x00000075d73d723e */ /* 0x044fe400048070ff */
[----:B------:R-:W-:Y:S01]  /*5320*/  F2FP.SATFINITE.E4M3.F32.PACK_AB_MERGE_C R7, R215, R7, RZ ;  /* 0x00000007d707723e */ /* 0x000fe200048070ff */
[----:B------:R-:W-:Y:S01]  /*5330*/  @!P3 FMUL R74, R74, 0.5 ;  /* 0x3f0000004a4ab820 */ /* 0x000fe20000400000 */
[----:B------:R1:W2:Y:S01]  /*5340*/  MUFU.EX2 R164, R57 ;  /* 0x0000003900a47308 */ /* 0x0002a20000000800 */
[----:B---3--:R-:W-:Y:S01]  /*5350*/  @!P1 FMUL R161, R161, R161 ;  /* 0x000000a1a1a19220 */ /* 0x008fe20000400000 */
[----:B------:R-:W-:-:S02]  /*5360*/  FSETP.GEU.AND P1, PT, R82, -126, PT ;  /* 0xc2fc00005200780b */ /* 0x000fc40003f2e000 */
[----:B------:R-:W-:Y:S02]  /*5370*/  LOP3.LUT R61, R61, 0xff, RZ, 0xc0, !PT ;  /* 0x000000ff3d3d7812 */ /* 0x000fe400078ec0ff */
[----:B----4-:R-:W-:Y:S01]  /*5380*/  F2FP.SATFINITE.E4M3.F32.PACK_AB_MERGE_C R59, R215, R85, RZ ;  /* 0x00000055d73b723e */ /* 0x010fe200048070ff */
[----:B------:R-:W-:Y:S01]  /*5390*/  @!P6 FMUL R79, R79, 0.5 ;  /* 0x3f0000004f4fe820 */ /* 0x000fe20000400000 */
[----:B------:R-:W3:Y:S01]  /*53a0*/  MUFU.EX2 R165, R63 ;  /* 0x0000003f00a57308 */ /* 0x000ee20000000800 */
[----:B-----5:R-:W-:Y:S01]  /*53b0*/  @!P2 FMUL R167, R167, R167 ;  /* 0x000000a7a7a7a220 */ /* 0x020fe20000400000 */
[----:B------:R-:W-:Y:S02]  /*53c0*/  FSETP.GEU.AND P2, PT, R71, -126, PT ;  /* 0xc2fc00004700780b */ /* 0x000fe40003f4e000 */
[----:B-1----:R-:W-:Y:S02]  /*53d0*/  F2FP.SATFINITE.E4M3.F32.PACK_AB_MERGE_C R57, R215, R109, RZ ;  /* 0x0000006dd739723e */ /* 0x002fe400048070ff */
[----:B------:R-:W-:Y:S01]  /*53e0*/  LOP3.LUT R7, R7, 0xff, RZ, 0xc0, !PT ;  /* 0x000000ff07077812 */ /* 0x000fe200078ec0ff */
[----:B------:R-:W-:Y:S01]  /*53f0*/  @!P1 FMUL R82, R82, 0.5 ;  /* 0x3f00000052529820 */ /* 0x000fe20000400000 */
[----:B------:R-:W1:Y:S01]  /*5400*/  MUFU.EX2 R158, R74 ;  /* 0x0000004a009e7308 */ /* 0x000e620000000800 */
[----:B--2---:R-:W-:Y:S01]  /*5410*/  @!P5 FMUL R164, R164, R164 ;  /* 0x000000a4a4a4d220 */ /* 0x004fe20000400000 */
[----:B------:R-:W-:-:S02]  /*5420*/  FSETP.GEU.AND P5, PT, R78, -126, PT ;  /* 0xc2fc00004e00780b */ /* 0x000fc40003fae000 */
[C---:B------:R-:W-:Y:S02]  /*5430*/  F2FP.SATFINITE.E4M3.F32.PACK_AB_MERGE_C R35, R215.reuse, R177, RZ ;  /* 0x000000b1d723723e */ /* 0x040fe400048070ff */
[----:B------:R-:W-:Y:S01]  /*5440*/  F2FP.SATFINITE.E4M3.F32.PACK_AB_MERGE_C R30, R215, R30, RZ ;  /* 0x0000001ed71e723e */ /* 0x000fe200048070ff */
[----:B------:R-:W-:Y:S01]  /*5450*/  @!P2 FMUL R71, R71, 0.5 ;  /* 0x3f0000004747a820 */ /* 0x000fe20000400000 */
[----:B------:R-:W2:Y:S01]  /*5460*/  MUFU.EX2 R153, R79 ;  /* 0x0000004f00997308 */ /* 0x000ea20000000800 */
[----:B---3--:R-:W-:Y:S01]  /*5470*/  @!P4 FMUL R165, R165, R165 ;  /* 0x000000a5a5a5c220 */ /* 0x008fe20000400000 */
[----:B------:R-:W-:Y:S02]  /*5480*/  FSETP.GEU.AND P4, PT, R75, -126, PT ;  /* 0xc2fc00004b00780b */ /* 0x000fe40003f8e000 */
[C---:B------:R-:W-:Y:S02]  /*5490*/  F2FP.SATFINITE.E4M3.F32.PACK_AB_MERGE_C R40, R215.reuse, R40, RZ ;  /* 0x00000028d728723e */ /* 0x040fe400048070ff */
[----:B------:R-:W-:Y:S01]  /*54a0*/  F2FP.SATFINITE.E4M3.F32.PACK_AB_MERGE_C R49, R215, R69, RZ ;  /* 0x00000045d731723e */ /* 0x000fe200048070ff */
[----:B------:R-:W-:Y:S01]  /*54b0*/  @!P5 FMUL R78, R78, 0.5 ;  /* 0x3f0000004e4ed820 */ /* 0x000fe20000400000 */
[----:B------:R-:W3:Y:S01]  /*54c0*/  MUFU.EX2 R151, R82 ;  /* 0x0000005200977308 */ /* 0x000ee20000000800 */
[----:B-1----:R-:W-:Y:S01]  /*54d0*/  @!P3 FMUL R158, R158, R158 ;  /* 0x0000009e9e9eb220 */ /* 0x002fe20000400000 */
[----:B------:R-:W-:-:S02]  /*54e0*/  FSETP.GEU.AND P3, PT, R86, -126, PT ;  /* 0xc2fc00005600780b */ /* 0x000fc40003f6e000 */
[C---:B------:R-:W-:Y:S02]  /*54f0*/  F2FP.SATFINITE.E4M3.F32.PACK_AB_MERGE_C R6, R215.reuse, R6, RZ ;  /* 0x00000006d706723e */ /* 0x040fe400048070ff */
[----:B------:R-:W-:Y:S01]  /*5500*/  F2FP.SATFINITE.E4M3.F32.PACK_AB_MERGE_C R21, R215, R21, RZ ;  /* 0x00000015d715723e */ /* 0x000fe200048070ff */
[----:B------:R-:W-:Y:S01]  /*5510*/  @!P4 FMUL R75, R75, 0.5 ;  /* 0x3f0000004b4bc820 */ /* 0x000fe20000400000 */
[----:B------:R-:W1:Y:S01]  /*5520*/  MUFU.EX2 R160, R71 ;  /* 0x0000004700a07308 */ /* 0x000e620000000800 */
[----:B--2---:R-:W-:Y:S01]  /*5530*/  @!P6 FMUL R153, R153, R153 ;  /* 0x000000999999e220 */ /* 0x004fe20000400000 */
[----:B------:R-:W-:Y:S02]  /*5540*/  FSETP.GEU.AND P6, PT, R91, -126, PT ;  /* 0xc2fc00005b00780b */ /* 0x000fe40003fce000 */
[----:B------:R-:W-:Y:S02]  /*5550*/  LOP3.LUT R30, R30, 0xff, RZ, 0xc0, !PT ;  /* 0x000000ff1e1e7812 */ /* 0x000fe400078ec0ff */
[----:B------:R-:W-:Y:S01]  /*5560*/  F2FP.SATFINITE.E4M3.F32.PACK_AB_MERGE_C R52, R215, R52, RZ ;  /* 0x00000034d734723e */ /* 0x000fe200048070ff */
[----:B------:R-:W-:Y:S01]  /*5570*/  @!P3 FMUL R86, R86, 0.5 ;  /* 0x3f0000005656b820 */ /* 0x000fe20000400000 */
[----:B------:R2:W4:Y:S01]  /*5580*/  MUFU.EX2 R155, R78 ;  /* 0x0000004e009b7308 */ /* 0x0005220000000800 */
[----:B---3--:R-:W-:Y:S01]  /*5590*/  @!P1 FMUL R151, R151, R151 ;  /* 0x0000009797979220 */ /* 0x008fe20000400000 */
[----:B------:R-:W-:-:S02]  /*55a0*/  FSETP.GEU.AND P1, PT, R94, -126, PT ;  /* 0xc2fc00005e00780b */ /* 0x000fc40003f2e000 */
[----:B------:R-:W-:Y:S02]  /*55b0*/  LOP3.LUT R59, R59, 0xff, RZ, 0xc0, !PT ;  /* 0x000000ff3b3b7812 */ /* 0x000fe400078ec0ff */
[----:B------:R-:W-:Y:S01]  /*55c0*/  LOP3.LUT R6, R6, 0xff, RZ, 0xc0, !PT ;  /* 0x000000ff06067812 */ /* 0x000fe200078ec0ff */
[----:B------:R-:W-:Y:S01]  /*55d0*/  @!P6 FMUL R91, R91, 0.5 ;  /* 0x3f0000005b5be820 */ /* 0x000fe20000400000 */
[----:B------:R-:W3:Y:S01]  /*55e0*/  MUFU.EX2 R156, R75 ;  /* 0x0000004b009c7308 */ /* 0x000ee20000000800 */
[----:B-1----:R-:W-:Y:S01]  /*55f0*/  @!P2 FMUL R160, R160, R160 ;  /* 0x000000a0a0a0a220 */ /* 0x002fe20000400000 */
[----:B------:R-:W-:Y:S01]  /*5600*/  FSETP.GEU.AND P2, PT, R83, -126, PT ;  /* 0xc2fc00005300780b */ /* 0x000fe20003f4e000 */
[----:B--2---:R-:W-:Y:S01]  /*5610*/  FFMA R78, R139, UR11, -R178 ;  /* 0x0000000b8b4e7c23 */ /* 0x004fe200080008b2 */
[----:B------:R-:W-:Y:S01]  /*5620*/  ULDC UR11, c[0x0][0x604] ;  /* 0x00018100000b7ab9 */ /* 0x000fe20000000800 */
[----:B------:R-:W-:Y:S02]  /*5630*/  F2FP.SATFINITE.E4M3.F32.PACK_AB_MERGE_C R139, R215, R144, RZ ;  /* 0x00000090d78b723e */ /* 0x000fe400048070ff */
[----:B------:R-:W-:Y:S01]  /*5640*/  @!P1 FMUL R94, R94, 0.5 ;  /* 0x3f0000005e5e9820 */ /* 0x000fe20000400000 */
[----:B------:R-:W1:Y:S01]  /*5650*/  MUFU.EX2 R147, R86 ;  /* 0x0000005600937308 */ /* 0x000e620000000800 */
[----:B----4-:R-:W-:Y:S01]  /*5660*/  @!P5 FMUL R155, R155, R155 ;  /* 0x0000009b9b9bd220 */ /* 0x010fe20000400000 */
[----:B------:R-:W-:-:S02]  /*5670*/  FSETP.GEU.AND P5, PT, R90, -126, PT ;  /* 0xc2fc00005a00780b */ /* 0x000fc40003fae000 */
[----:B------:R-:W-:Y:S02]  /*5680*/  LOP3.LUT R21, R21, 0xffff, RZ, 0xc0, !PT ;  /* 0x0000ffff15157812 */ /* 0x000fe400078ec0ff */
[----:B------:R-:W-:Y:S01]  /*5690*/  LOP3.LUT R139, R139, 0xffff, RZ, 0xc0, !PT ;  /* 0x0000ffff8b8b7812 */ /* 0x000fe200078ec0ff */
[----:B------:R-:W-:Y:S01]  /*56a0*/  @!P2 FMUL R83, R83, 0.5 ;  /* 0x3f0000005353a820 */ /* 0x000fe20000400000 */
[----:B------:R2:W4:Y:S01]  /*56b0*/  MUFU.EX2 R102, R91 ;  /* 0x0000005b00667308 */ /* 0x0005220000000800 */
[----:B---3--:R-:W-:Y:S01]  /*56c0*/  @!P4 FMUL R156, R156, R156 ;  /* 0x0000009c9c9cc220 */ /* 0x008fe20000400000 */
[----:B------:R-:W-:Y:S02]  /*56d0*/  FSETP.GEU.AND P4, PT, R87, -126, PT ;  /* 0xc2fc00005700780b */ /* 0x000fe40003f8e000 */
[----:B------:R-:W-:Y:S02]  /*56e0*/  F2FP.SATFINITE.E4M3.F32.PACK_AB_MERGE_C R43, R215, R175, RZ ;  /* 0x000000afd72b723e */ /* 0x000fe400048070ff */
[----:B------:R-:W-:Y:S01]  /*56f0*/  PRMT R21, R21, 0x7604, R6 ;  /* 0x0000760415157816 */ /* 0x000fe20000000006 */
[----:B------:R-:W-:Y:S01]  /*5700*/  @!P5 FMUL R90, R90, 0.5 ;  /* 0x3f0000005a5ad820 */ /* 0x000fe20000400000 */
[----:B------:R3:W5:Y:S01]  /*5710*/  MUFU.EX2 R126, R94 ;  /* 0x0000005e007e7308 */ /* 0x0007620000000800 */
[----:B-1----:R-:W-:Y:S01]  /*5720*/  @!P3 FMUL R147, R147, R147 ;  /* 0x000000939393b220 */ /* 0x002fe20000400000 */
[----:B------:R-:W-:Y:S01]  /*5730*/  FSETP.GEU.AND P3, PT, R98, -126, PT ;  /* 0xc2fc00006200780b */ /* 0x000fe20003f6e000 */
[----:B--2---:R-:W-:Y:S01]  /*5740*/  FADD R91, R89, R68 ;  /* 0x00000044595b7221 */ /* 0x004fe20000000000 */
[----:B------:R-:W-:Y:S01]  /*5750*/  FADD R89, R85, R8 ;  /* 0x0000000855597221 */ /* 0x000fe20000000000 */
[----:B------:R-:W-:Y:S01]  /*5760*/  F2FP.SATFINITE.E4M3.F32.PACK_AB_MERGE_C R68, R215, R68, RZ ;  /* 0x00000044d744723e */ /* 0x000fe200048070ff */
[----:B------:R-:W-:Y:S01]  /*5770*/  FADD R85, R109, R18 ;  /* 0x000000126d557221 */ /* 0x000fe20000000000 */
[----:B------:R-:W-:Y:S01]  /*5780*/  @!P4 FMUL R87, R87, 0.5 ;  /* 0x3f0000005757c820 */ /* 0x000fe20000400000 */
[----:B------:R1:W2:Y:S01]  /*5790*/  MUFU.EX2 R150, R83 ;  /* 0x0000005300967308 */ /* 0x0002a20000000800 */
[----:B----4-:R-:W-:Y:S01]  /*57a0*/  @!P6 FMUL R102, R102, R102 ;  /* 0x000000666666e220 */ /* 0x010fe20000400000 */
[----:B------:R-:W-:Y:S01]  /*57b0*/  FSETP.GEU.AND P6, PT, R103, -126, PT ;  /* 0xc2fc00006700780b */ /* 0x000fe20003fce000 */
[----:B---3--:R-:W-:Y:S01]  /*57c0*/  FFMA R94, R107, UR10, -R178 ;  /* 0x0000000a6b5e7c23 */ /* 0x008fe200080008b2 */
[----:B------:R-:W-:Y:S01]  /*57d0*/  ULDC UR10, c[0x0][0x604] ;  /* 0x00018100000a7ab9 */ /* 0x000fe20000000800 */
[----:B------:R-:W-:Y:S01]  /*57e0*/  FADD R107, R113, R62 ;  /* 0x0000003e716b7221 */ /* 0x000fe20000000000 */
[----:B------:R-:W-:Y:S01]  /*57f0*/  FFMA R110, R110, UR10, -R178 ;  /* 0x0000000a6e6e7c23 */ /* 0x000fe200080008b2 */
[----:B------:R-:W-:Y:S01]  /*5800*/  @!P3 FMUL R98, R98, 0.5 ;  /* 0x3f0000006262b820 */ /* 0x000fe20000400000 */
[----:B------:R-:W3:Y:S01]  /*5810*/  MUFU.EX2 R134, R90 ;  /* 0x0000005a00867308 */ /* 0x000ee20000000800 */
[----:B-----5:R-:W-:Y:S01]  /*5820*/  @!P1 FMUL R126, R126, R126 ;  /* 0x0000007e7e7e9220 */ /* 0x020fe20000400000 */
[----:B------:R-:W-:Y:S01]  /*5830*/  FSETP.GEU.AND P1, PT, R106, -126, PT ;  /* 0xc2fc00006a00780b */ /* 0x000fe20003f2e000 */
[----:B------:R-:W-:Y:S01]  /*5840*/  ULDC UR10, c[0x0][0x604] ;  /* 0x00018100000a7ab9 */ /* 0x000fe20000000800 */
[----:B-1----:R-:W-:Y:S01]  /*5850*/  FADD R83, R101, R64 ;  /* 0x0000004065537221 */ /* 0x002fe20000000000 */
[--C-:B------:R-:W-:Y:S01]  /*5860*/  FFMA R88, R111, UR10, -R178.reuse ;  /* 0x0000000a6f587c23 */ /* 0x100fe200080008b2 */
[----:B------:R-:W-:Y:S01]  /*5870*/  ULDC UR10, c[0x0][0x604] ;  /* 0x00018100000a7ab9 */ /* 0x000fe20000000800 */
[----:B------:R-:W-:Y:S01]  /*5880*/  @!P6 FMUL R103, R103, 0.5 ;  /* 0x3f0000006767e820 */ /* 0x000fe20000400000 */
[----:B------:R-:W1:Y:S01]  /*5890*/  MUFU.EX2 R146, R87 ;  /* 0x0000005700927308 */ /* 0x000e620000000800 */
        /* <DEDUP_REMOVED lines=16> */
[----:B-1----:R-:W-:Y:S01]  /*59a0*/  @!P4 FMUL R146, R146, R146 ;  /* 0x000000929292c220 */ /* 0x002fe20000400000 */
[----:B------:R-:W-:Y:S01]  /*59b0*/  FSETP.GEU.AND P4, PT, R99, -126, PT ;  /* 0xc2fc00006300780b */ /* 0x000fe20003f8e000 */
[----:B------:R-:W-:Y:S01]  /*59c0*/  FFMA R90, R119, UR10, -R178 ;  /* 0x0000000a775a7c23 */ /* 0x000fe200080008b2 */
[----:B------:R-:W-:Y:S01]  /*59d0*/  ULDC UR10, c[0x0][0x604] ;  /* 0x00018100000a7ab9 */ /* 0x000fe20000000800 */
[----:B------:R-:W-:Y:S01]  /*59e0*/  FADD R93, R105, R20 ;  /* 0x00000014695d7221 */ /* 0x000fe20000000000 */
[--C-:B------:R-:W-:Y:S01]  /*59f0*/  FFMA R72, R72, UR10, -R178.reuse ;  /* 0x0000000a48487c23 */ /* 0x100fe200080008b2 */
[----:B------:R-:W-:Y:S01]  /*5a00*/  @!P5 FMUL R65, R65, 0.5 ;  /* 0x3f0000004141d820 */ /* 0x000fe20000400000 */
[----:B------:R-:W1:Y:S01]  /*5a10*/  MUFU.EX2 R132, R106 ;  /* 0x0000006a00847308 */ /* 0x000e620000000800 */
        /* <DEDUP_REMOVED lines=12> */
[----:B------:R-:W-:Y:S01]  /*5ae0*/  F2FP.SATFINITE.E4M3.F32.PACK_AB_MERGE_C R113, R215, R113, RZ ;  /* 0x00000071d771723e */ /* 0x000fe200048070ff */
[----:B------:R-:W-:Y:S01]  /*5af0*/  FFMA R80, R127, UR10, -R178 ;  /* 0x0000000a7f507c23 */ /* 0x000fe200080008b2 */
[----:B------:R-:W-:Y:S01]  /*5b00*/  @!P3 FMUL R110, R110, 0.5 ;  /* 0x3f0000006e6eb820 */ /* 0x000fe20000400000 */
[----:B------:R-:W3:Y:S01]  /*5b10*/  MUFU.EX2 R122, R65 ;  /* 0x00000041007a7308 */ /* 0x000ee20000000800 */
[----:B-1----:R-:W-:Y:S01]  /*5b20*/  @!P1 FMUL R132, R132, R132 ;  /* 0x0000008484849220 */ /* 0x002fe20000400000 */
[----:B------:R-:W-:Y:S01]  /*5b30*/  FSETP.GEU.AND P1, PT, R116, -126, PT ;  /* 0xc2fc00007400780b */ /* 0x000fe20003f2e000 */
[----:B------:R-:W-:Y:S01]  /*5b40*/  ULDC UR10, c[0x0][0x604] ;  /* 0x00018100000a7ab9 */ /* 0x000fe20000000800 */
[----:B------:R-:W-:Y:S01]  /*5b50*/  FADD R89, R89, R180 ;  /* 0x000000b459597221 */ /* 0x000fe20000000000 */
[--C-:B------:R-:W-:Y:S01]  /*5b60*/  FFMA R76, R76, UR10, -R178.reuse ;  /* 0x0000000a4c4c7c23 */ /* 0x100fe200080008b2 */
[----:B------:R-:W-:Y:S01]  /*5b70*/  ULDC UR10, c[0x0][0x604] ;  /* 0x00018100000a7ab9 */ /* 0x000fe20000000800 */
[----:B------:R-:W-:Y:S01]  /*5b80*/  @!P6 FMUL R92, R92, 0.5 ;  /* 0x3f0000005c5ce820 */ /* 0x000fe20000400000 */
[----:B------:R-:W1:Y:S01]  /*5b90*/  MUFU.EX2 R100, R99 ;  /* 0x0000006300647308 */ /* 0x000e620000000800 */
[----:B--2---:R-:W-:Y:S01]  /*5ba0*/  @!P2 FMUL R96, R96, R96 ;  /* 0x000000606060a220 */ /* 0x004fe20000400000 */
[----:B------:R-:W-:Y:S01]  /*5bb0*/  FSETP.GEU.AND P2, PT, R94, -126, PT ;  /* 0xc2fc00005e00780b */ /* 0x000fe20003f4e000 */
[--C-:B------:R-:W-:Y:S01]  /*5bc0*/  FFMA R84, R131, UR10, -R178.reuse ;  /* 0x0000000a83547c23 */ /* 0x100fe200080008b2 */
[----:B------:R-:W-:Y:S01]  /*5bd0*/  ULDC UR10, c[0x0][0x604] ;  /* 0x00018100000a7ab9 */ /* 0x000fe20000000800 */
[----:B------:R-:W-:Y:S01]  /*5be0*/  LOP3.LUT R180, R47, 0xffff, RZ, 0xc0, !PT ;  /* 0x0000ffff2fb47812 */ /* 0x000fe200078ec0ff */
        /* <DEDUP_REMOVED lines=16> */
[----:B------:R-:W-:Y:S01]  /*5cf0*/  FFMA R142, R142, UR10, -R178 ;  /* 0x0000000a8e8e7c23 */ /* 0x000fe200080008b2 */
[----:B------:R-:W-:Y:S01]  /*5d00*/  @!P5 FMUL R114, R114, 0.5 ;  /* 0x3f0000007272d820 */ /* 0x000fe20000400000 */
[----:B------:R-:W1:Y:S01]  /*5d10*/  MUFU.EX2 R94, R94 ;  /* 0x0000005e005e7308 */ /* 0x000e620000000800 */
[----:B--2---:R-:W-:Y:S01]  /*5d20*/  @!P6 FMUL R92, R92, R92 ;  /* 0x0000005c5c5ce220 */ /* 0x004fe20000400000 */
[----:B------:R-:W-:Y:S01]  /*5d30*/  FSETP.GEU.AND P6, PT, R80, -126, PT ;  /* 0xc2fc00005000780b */ /* 0x000fe20003fce000 */
[----:B------:R-:W-:Y:S01]  /*5d40*/  ULDC UR10, c[0x0][0x604] ;  /* 0x00018100000a7ab9 */ /* 0x000fe20000000800 */
[----:B------:R-:W-:Y:S01]  /*5d50*/  FADD R174, R157, R56 ;  /* 0x000000389dae7221 */ /* 0x000fe20000000000 */
[----:B------:R-:W-:Y:S01]  /*5d60*/  FADD R65, R173, R122 ;  /* 0x0000007aad417221 */ /* 0x000fe20000000000 */
[----:B------:R-:W-:Y:S01]  /*5d70*/  F2FP.SATFINITE.E4M3.F32.PACK_AB_MERGE_C R173, R215, R148, RZ ;  /* 0x00000094d7ad723e */ /* 0x000fe200048070ff */
[----:B------:R-:W-:Y:S01]  /*5d80*/  @!P4 FMUL R88, R88, 0.5 ;  /* 0x3f0000005858c820 */ /* 0x000fe20000400000 */
[----:B------:R-:W2:Y:S01]  /*5d90*/  MUFU.EX2 R120, R110 ;  /* 0x0000006e00787308 */ /* 0x000ea20000000800 */
[----:B---3--:R-:W-:Y:S01]  /*5da0*/  @!P1 FMUL R116, R116, R116 ;  /* 0x0000007474749220 */ /* 0x008fe20000400000 */
[----:B------:R-:W-:Y:S01]  /*5db0*/  FSETP.GEU.AND P1, PT, R76, -126, PT ;  /* 0xc2fc00004c00780b */ /* 0x000fe20003f2e000 */
[----:B------:R-:W-:Y:S01]  /*5dc0*/  FADD R91, R91, R174 ;  /* 0x000000ae5b5b7221 */ /* 0x000fe20000000000 */
[----:B------:R-:W-:Y:S01]  /*5dd0*/  LOP3.LUT R174, R55, 0xffff, RZ, 0xc0, !PT ;  /* 0x0000ffff37ae7812 */ /* 0x000fe200078ec0ff */
[----:B------:R-:W-:Y:S01]  /*5de0*/  FADD R138, R145, R22 ;  /* 0x00000016918a7221 */ /* 0x000fe20000000000 */
[----:B------:R-:W-:Y:S01]  /*5df0*/  F2FP.SATFINITE.E4M3.F32.PACK_AB_MERGE_C R145, R215, R145, RZ ;  /* 0x00000091d791723e */ /* 0x000fe200048070ff */
[----:B------:R-:W-:Y:S01]  /*5e00*/  @!P6 FMUL R80, R80, 0.5 ;  /* 0x3f0000005050e820 */ /* 0x000fe20000400000 */
[----:B------:R-:W3:Y:S01]  /*5e10*/  MUFU.EX2 R118, R114 ;  /* 0x0000007200767308 */ /* 0x000ee20000000800 */
[----:B-1----:R-:W-:Y:S01]  /*5e20*/  @!P2 FMUL R94, R94, R94 ;  /* 0x0000005e5e5ea220 */ /* 0x002fe20000400000 */
[----:B------:R-:W-:Y:S01]  /*5e30*/  FSETP.GEU.AND P2, PT, R90, -126, PT ;  /* 0xc2fc00005a00780b */ /* 0x000fe20003f4e000 */
[----:B------:R-:W-:Y:S01]  /*5e40*/  FADD R99, R81, R46 ;  /* 0x0000002e51637221 */ /* 0x000fe20000000000 */
[----:B------:R-:W-:Y:S01]  /*5e50*/  F2FP.SATFINITE.E4M3.F32.PACK_AB_MERGE_C R10, R215, R10, RZ ;  /* 0x0000000ad70a723e */ /* 0x000fe200048070ff */
[----:B------:R-:W-:Y:S01]  /*5e60*/  FADD R75, R29, R94 ;  /* 0x0000005e1d4b7221 */ /* 0x000fe20000000000 */
[----:B------:R-:W-:Y:S01]  /*5e70*/  LOP3.LUT R145, R145, 0xff, RZ, 0xc0, !PT ;  /* 0x000000ff91917812 */ /* 0x000fe200078ec0ff */
[----:B------:R-:W-:Y:S01]  /*5e80*/  @!P1 FMUL R76, R76, 0.5 ;  /* 0x3f0000004c4c9820 */ /* 0x000fe20000400000 */
[----:B------:R-:W1:Y:S01]  /*5e90*/  MUFU.EX2 R88, R88 ;  /* 0x0000005800587308 */ /* 0x000e620000000800 */
[----:B--2---:R-:W-:Y:S01]  /*5ea0*/  @!P3 FMUL R120, R120, R120 ;  /* 0x000000787878b220 */ /* 0x004fe20000400000 */
[----:B------:R-:W-:Y:S01]  /*5eb0*/  FSETP.GEU.AND P3, PT, R72, -126, PT ;  /* 0xc2fc00004800780b */ /* 0x000fe20003f6e000 */
[----:B------:R-:W-:Y:S01]  /*5ec0*/  FADD R87, R69, R66 ;  /* 0x0000004245577221 */ /* 0x000fe20000000000 */
[----:B------:R-:W-:Y:S01]  /*5ed0*/  LOP3.LUT R10, R10, 0xff, RZ, 0xc0, !PT ;  /* 0x000000ff0a0a7812 */ /* 0x000fe200078ec0ff */
[----:B------:R-:W-:Y:S01]  /*5ee0*/  FADD R117, R172, R120 ;  /* 0x00000078ac757221 */ /* 0x000fe20000000000 */
[----:B------:R-:W-:Y:S01]  /*5ef0*/  F2FP.SATFINITE.E4M3.F32.PACK_AB_MERGE_C R20, R215, R20, RZ ;  /* 0x00000014d714723e */ /* 0x000fe200048070ff */
[----:B------:R-:W-:Y:S01]  /*5f00*/  @!P2 FMUL R90, R90, 0.5 ;  /* 0x3f0000005a5aa820 */ /* 0x000fe20000400000 */
[----:B------:R-:W2:Y:S01]  /*5f10*/  MUFU.EX2 R80, R80 ;  /* 0x0000005000507308 */ /* 0x000ea20000000800 */
[----:B---3--:R-:W-:Y:S01]  /*5f20*/  @!P5 FMUL R118, R118, R118 ;  /* 0x000000767676d220 */ /* 0x008fe20000400000 */
[----:B------:R-:W-:Y:S01]  /*5f30*/  FSETP.GEU.AND P5, PT, R73, -126, PT ;  /* 0xc2fc00004900780b */ /* 0x000fe20003fae000 */
[----:B------:R-:W-:Y:S01]  /*5f40*/  FADD R103, R125, R2 ;  /* 0x000000027d677221 */ /* 0x000fe20000000000 */
[C---:B------:R-:W-:Y:S01]  /*5f50*/  F2FP.SATFINITE.E4M3.F32.PACK_AB_MERGE_C R62, R215.reuse, R62, RZ ;  /* 0x0000003ed73e723e */ /* 0x040fe200048070ff */
        /* <DEDUP_REMOVED lines=9> */
[----:B------:R-:W-:Y:S01]  /*5ff0*/  F2FP.SATFINITE.E4M3.F32.PACK_AB_MERGE_C R8, R215, R8, RZ ;  /* 0x00000008d708723e */ /* 0x000fe200048070ff */
[----:B------:R-:W-:Y:S01]  /*6000*/  @!P5 FMUL R73, R73, 0.5 ;  /* 0x3f0000004949d820 */ /* 0x000fe20000400000 */
[----:B------:R1:W4:Y:S01]  /*6010*/  MUFU.EX2 R130, R72 ;  /* 0x0000004800827308 */ /* 0x0003220000000800 */
[----:B--2---:R-:W-:Y:S01]  /*6020*/  @!P6 FMUL R80, R80, R80 ;  /* 0x000000505050e220 */ /* 0x004fe20000400000 */
[----:B------:R-:W-:Y:S01]  /*6030*/  FSETP.GEU.AND P6, PT, R78, -126, PT ;  /* 0xc2fc00004e00780b */ /* 0x000fe20003fce000 */
[----:B------:R-:W-:Y:S01]  /*6040*/  FADD R81, R177, R134 ;  /* 0x00000086b1517221 */ /* 0x000fe20000000000 */
[----:B------:R-:W-:Y:S01]  /*6050*/  F2FP.SATFINITE.E4M3.F32.PACK_AB_MERGE_C R66, R215, R66, RZ ;  /* 0x00000042d742723e */ /* 0x000fe200048070ff */
[----:B------:R-:W-:Y:S01]  /*6060*/  FADD R79, R37, R132 ;  /* 0x00000084254f7221 */ /* 0x000fe20000000000 */
[----:B------:R-:W-:Y:S01]  /*6070*/  LOP3.LUT R20, R20, 0xff, RZ, 0xc0, !PT ;  /* 0x000000ff14147812 */ /* 0x000fe200078ec0ff */
[----:B------:R-:W-:Y:S01]  /*6080*/  @!P4 FMUL R86, R86, 0.5 ;  /* 0x3f0000005656c820 */ /* 0x000fe20000400000 */
[----:B------:R-:W2:Y:S01]  /*6090*/  MUFU.EX2 R90, R90 ;  /* 0x0000005a005a7308 */ /* 0x000ea20000000800 */
[----:B---3--:R-:W-:Y:S01]  /*60a0*/  @!P1 FMUL R112, R112, R112 ;  /* 0x0000007070709220 */ /* 0x008fe20000400000 */
[----:B------:R-:W-:Y:S01]  /*60b0*/  FSETP.GEU.AND P1, PT, R142, -126, PT ;  /* 0xc2fc00008e00780b */ /* 0x000fe20003f2e000 */
[--C-:B-1----:R-:W-:Y:S01]  /*60c0*/  FFMA R72, R143, UR10, -R178.reuse ;  /* 0x0000000a8f487c23 */ /* 0x102fe200080008b2 */
[----:B------:R-:W-:Y:S01]  /*60d0*/  ULDC UR10, c[0x0][0x604] ;  /* 0x00018100000a7ab9 */ /* 0x000fe20000000800 */
[----:B------:R-:W-:Y:S01]  /*60e0*/  F2FP.SATFINITE.E4M3.F32.PACK_AB_MERGE_C R28, R215, R28, RZ ;  /* 0x0000001cd71c723e */ /* 0x000fe200048070ff */
[--C-:B------:R-:W-:Y:S01]  /*60f0*/  FFMA R106, R108, UR10, -R178.reuse ;  /* 0x0000000a6c6a7c23 */ /* 0x100fe200080008b2 */
[----:B------:R-:W-:Y:S01]  /*6100*/  @!P6 FMUL R78, R78, 0.5 ;  /* 0x3f0000004e4ee820 */ /* 0x000fe20000400000 */
[----:B------:R1:W3:Y:S01]  /*6110*/  MUFU.EX2 R114, R73 ;  /* 0x0000004900727308 */ /* 0x0002e20000000800 */
[----:B----4-:R-:W-:Y:S01]  /*6120*/  @!P3 FMUL R130, R130, R130 ;  /* 0x000000828282b220 */ /* 0x010fe20000400000 */
[----:B------:R-:W-:Y:S01]  /*6130*/  FSETP.GEU.AND P3, PT, R77, -126, PT ;  /* 0xc2fc00004d00780b */ /* 0x000fe20003f6e000 */
[----:B------:R-:W-:Y:S01]  /*6140*/  ULDC UR10, c[0x0][0x604] ;  /* 0x00018100000a7ab9 */ /* 0x000fe20000000800 */
[----:B------:R-:W-:Y:S01]  /*6150*/  F2FP.SATFINITE.E4M3.F32.PACK_AB_MERGE_C R56, R215, R56, RZ ;  /* 0x00000038d738723e */ /* 0x000fe200048070ff */
[----:B------:R-:W-:Y:S01]  /*6160*/  FFMA R76, R104, UR10, -R178 ;  /* 0x0000000a684c7c23 */ /* 0x000fe200080008b2 */
[----:B------:R-:W-:Y:S01]  /*6170*/  ULDC UR10, c[0x0][0x604] ;  /* 0x00018100000a7ab9 */ /* 0x000fe20000000800 */
[----:B------:R-:W-:Y:S01]  /*6180*/  @!P1 FMUL R142, R142, 0.5 ;  /* 0x3f0000008e8e9820 */ /* 0x000fe20000400000 */
[----:B------:R-:W4:Y:S01]  /*6190*/  MUFU.EX2 R86, R86 ;  /* 0x0000005600567308 */ /* 0x000f220000000800 */
[----:B--2---:R-:W-:Y:S01]  /*61a0*/  @!P2 FMUL R90, R90, R90 ;  /* 0x0000005a5a5aa220 */ /* 0x004fe20000400000 */
[----:B------:R-:W-:Y:S01]  /*61b0*/  FSETP.GEU.AND P2, PT, R84, -126, PT ;  /* 0xc2fc00005400780b */ /* 0x000fe20003f4e000 */
[----:B-1----:R-:W-:Y:S01]  /*61c0*/  FADD R73, R176, R126 ;  /* 0x0000007eb0497221 */ /* 0x002fe20000000000 */
[--C-:B------:R-:W-:Y:S01]  /*61d0*/  FFMA R104, R133, UR11, -R178.reuse ;  /* 0x0000000b85687c23 */ /* 0x100fe200080008b2 */
[----:B------:R-:W-:Y:S01]  /*61e0*/  FFMA R74, R137, UR10, -R178 ;  /* 0x0000000a894a7c23 */ /* 0x000fe200080008b2 */
[----:B------:R-:W-:Y:S01]  /*61f0*/  LOP3.LUT R3, R46, 0xffff, RZ, 0xc0, !PT ;  /* 0x0000ffff2e037812 */ /* 0x000fe200078ec0ff */
[----:B------:R-:W-:Y:S01]  /*6200*/  @!P3 FMUL R77, R77, 0.5 ;  /* 0x3f0000004d4db820 */ /* 0x000fe20000400000 */
[----:B------:R-:W1:Y:S01]  /*6210*/  MUFU.EX2 R78, R78 ;  /* 0x0000004e004e7308 */ /* 0x000e620000000800 */
[----:B---3--:R-:W-:Y:S01]  /*6220*/  @!P5 FMUL R114, R114, R114 ;  /* 0x000000727272d220 */ /* 0x008fe20000400000 */
[----:B------:R-:W-:Y:S01]  /*6230*/  FSETP.GEU.AND P5, PT, R128, -126, PT ;  /* 0xc2fc00008000780b */ /* 0x000fe20003fae000 */
[----:B------:R-:W-:Y:S01]  /*6240*/  FADD R182, R164, R112 ;  /* 0x00000070a4b67221 */ /* 0x000fe20000000000 */
[----:B------:R-:W-:Y:S01]  /*6250*/  LOP3.LUT R8, R8, 0xff, RZ, 0xc0, !PT ;  /* 0x000000ff08087812 */ /* 0x000fe200078ec0ff */
[----:B------:R-:W-:Y:S01]  /*6260*/  FADD R176, R166, R114 ;  /* 0x00000072a6b07221 */ /* 0x000fe20000000000 */
[----:B------:R-:W-:Y:S01]  /*6270*/  F2FP.SATFINITE.E4M3.F32.PACK_AB_MERGE_C R159, R215, R159, RZ ;  /* 0x0000009fd79f723e */ /* 0x000fe200048070ff */
[----:B------:R-:W-:Y:S01]  /*6280*/  @!P2 FMUL R84, R84, 0.5 ;  /* 0x3f0000005454a820 */ /* 0x000fe20000400000 */
[----:B------:R2:W3:Y:S01]  /*6290*/  MUFU.EX2 R108, R142 ;  /* 0x0000008e006c7308 */ /* 0x0004e20000000800 */
[----:B----4-:R-:W-:Y:S01]  /*62a0*/  @!P4 FMUL R86, R86, R86 ;  /* 0x000000565656c220 */ /* 0x010fe20000400000 */
[----:B------:R-:W-:Y:S01]  /*62b0*/  FSETP.GEU.AND P4, PT, R82, -126, PT ;  /* 0xc2fc00005200780b */ /* 0x000fe20003f8e000 */
[----:B------:R-:W-:Y:S01]  /*62c0*/  FADD R71, R31, R96 ;  /* 0x000000601f477221 */ /* 0x000fe20000000000 */
[----:B------:R-:W-:Y:S01]  /*62d0*/  F2FP.SATFINITE.E4M3.F32.PACK_AB_MERGE_C R157, R215, R157, RZ ;  /* 0x0000009dd79d723e */ /* 0x000fe200048070ff */
[----:B------:R-:W-:Y:S01]  /*62e0*/  FADD R178, R165, R80 ;  /* 0x00000050a5b27221 */ /* 0x000fe20000000000 */
[C---:B------:R-:W-:Y:S01]  /*62f0*/  F2FP.SATFINITE.E4M3.F32.PACK_AB_MERGE_C R109, R215.reuse, R171, RZ ;  /* 0x000000abd76d723e */ /* 0x040fe200048070ff */
[----:B------:R-:W-:Y:S01]  /*6300*/  @!P5 FMUL R128, R128, 0.5 ;  /* 0x3f0000008080d820 */ /* 0x000fe20000400000 */
[----:B------:R-:W4:Y:S01]  /*6310*/  MUFU.EX2 R110, R77 ;  /* 0x0000004d006e7308 */ /* 0x000f220000000800 */
[----:B-1----:R-:W-:Y:S01]  /*6320*/  @!P6 FMUL R78, R78, R78 ;  /* 0x0000004e4e4ee220 */ /* 0x002fe20000400000 */
[----:B--2---:R-:W-:Y:S01]  /*6330*/  FADD R142, R144, R90 ;  /* 0x0000005a908e7221 */ /* 0x004fe20000000000 */
[----:B------:R-:W-:Y:S01]  /*6340*/  FADD R144, R162, R42 ;  /* 0x0000002aa2907221 */ /* 0x000fe20000000000 */
[----:B------:R-:W-:Y:S01]  /*6350*/  F2FP.SATFINITE.E4M3.F32.PACK_AB_MERGE_C R162, R215, R162, RZ ;  /* 0x000000a2d7a2723e */ /* 0x000fe200048070ff */
[----:B------:R-:W-:Y:S01]  /*6360*/  FADD R198, R156, R78 ;  /* 0x0000004e9cc67221 */ /* 0x000fe20000000000 */
[----:B------:R-:W-:Y:S01]  /*6370*/  FSETP.GEU.AND P6, PT, R74, -126, PT ;  /* 0xc2fc00004a00780b */ /* 0x000fe20003fce000 */
[----:B------:R-:W-:Y:S01]  /*6380*/  @!P4 FMUL R82, R82, 0.5 ;  /* 0x3f0000005252c820 */ /* 0x000fe20000400000 */
[----:B------:R-:W1:Y:S01]  /*6390*/  MUFU.EX2 R84, R84 ;  /* 0x0000005400547308 */ /* 0x000e620000000800 */
[----:B---3--:R-:W-:Y:S01]  /*63a0*/  @!P1 FMUL R108, R108, R108 ;  /* 0x0000006c6c6c9220 */ /* 0x008fe20000400000 */
[----:B------:R-:W-:Y:S01]  /*63b0*/  ISETP.GT.U32.AND P1, PT, R27, 0x1, PT ;  /* 0x000000011b00780c */ /* 0x000fe20003f24070 */
[----:B------:R-:W-:Y:S01]  /*63c0*/  FADD R198, R75, R198 ;  /* 0x000000c64bc67221 */ /* 0x000fe20000000000 */
[----:B------:R-:W-:Y:S01]  /*63d0*/  F2FP.SATFINITE.E4M3.F32.PACK_AB_MERGE_C R27, R215, R125, RZ ;  /* 0x0000007dd71b723e */ /* 0x000fe200048070ff */
[----:B------:R-:W-:Y:S01]  /*63e0*/  FADD R75, R73, R176 ;  /* 0x000000b0494b7221 */ /* 0x000fe20000000000 */
[----:B------:R-:W-:Y:S01]  /*63f0*/  LOP3.LUT R176, R51, 0xffff, RZ, 0xc0, !PT ;  /* 0x0000ffff33b07812 */ /* 0x000fe200078ec0ff */
[----:B------:R-:W-:Y:S01]  /*6400*/  FADD R133, R170, R118 ;  /* 0x00000076aa857221 */ /* 0x000fe20000000000 */
[----:B------:R-:W2:Y:S01]  /*6410*/  MUFU.EX2 R128, R128 ;  /* 0x0000008000807308 */ /* 0x000ea20000000800 */
[----:B----4-:R-:W-:Y:S01]  /*6420*/  @!P3 FMUL R110, R110, R110 ;  /* 0x0000006e6e6eb220 */ /* 0x010fe20000400000 */
[----:B------:R-:W-:Y:S01]  /*6430*/  FSETP.GEU.AND P3, PT, R106, -126, PT ;  /* 0xc2fc00006a00780b */ /* 0x000fe20003f6e000 */
[----:B------:R-:W-:Y:S01]  /*6440*/  @!P6 FMUL R74, R74, 0.5 ;  /* 0x3f0000004a4ae820 */ /* 0x000fe20000400000 */
[----:B------:R-:W-:Y:S01]  /*6450*/  LOP3.LUT R27, R27, 0xff, RZ, 0xc0, !PT ;  /* 0x000000ff1b1b7812 */ /* 0x000fe200078ec0ff */
[----:B------:R-:W-:Y:S01]  /*6460*/  FADD R77, R23, R102 ;  /* 0x00000066174d7221 */ /* 0x000fe20000000000 */
[----:B------:R-:W-:Y:S01]  /*6470*/  PRMT R47, R176, 0x7604, R61 ;  /* 0x00007604b02f7816 */ /* 0x000fe2000000003d */
[----:B------:R-:W-:Y:S01]  /*6480*/  FADD R178, R71, R178 ;  /* 0x000000b247b27221 */ /* 0x000fe20000000000 */
[----:B------:R-:W3:Y:S01]  /*6490*/  MUFU.EX2 R82, R82 ;  /* 0x0000005200527308 */ /* 0x000ee20000000800 */
[----:B-1----:R-:W-:Y:S01]  /*64a0*/  @!P2 FMUL R84, R84, R84 ;  /* 0x000000545454a220 */ /* 0x002fe20000400000 */
[----:B------:R-:W-:Y:S01]  /*64b0*/  FSETP.GEU.AND P2, PT, R72, -126, PT ;  /* 0xc2fc00004800780b */ /* 0x000fe20003f4e000 */
[----:B------:R-:W-:Y:S01]  /*64c0*/  FADD R137, R141, R58 ;  /* 0x0000003a8d897221 */ /* 0x000fe20000000000 */
[----:B------:R-:W-:Y:S01]  /*64d0*/  PRMT R27, R174, 0x7604, R27 ;  /* 0x00007604ae1b7816 */ /* 0x000fe2000000001b */
[----:B------:R-:W-:Y:S01]  /*64e0*/  FADD R135, R136, R26 ;  /* 0x0000001a88877221 */ /* 0x000fe20000000000 */
[----:B------:R-:W-:Y:S01]  /*64f0*/  LOP3.LUT R174, R53, 0xffff, RZ, 0xc0, !PT ;  /* 0x0000ffff35ae7812 */ /* 0x000fe200078ec0ff */
[----:B------:R-:W-:Y:S01]  /*6500*/  @!P3 FMUL R106, R106, 0.5 ;  /* 0x3f0000006a6ab820 */ /* 0x000fe20000400000 */
[----:B------:R-:W-:Y:S01]  /*6510*/  LOP3.LUT R53, R105, 0xff, RZ, 0xc0, !PT ;  /* 0x000000ff69357812 */ /* 0x000fe200078ec0ff */
[----:B--2---:R-:W-:Y:S01]  /*6520*/  @!P5 FMUL R128, R128, R128 ;  /* 0x000000808080d220 */ /* 0x004fe20000400000 */
[----:B------:R-:W-:Y:S01]  /*6530*/  LOP3.LUT R176, R113, 0xffff, RZ, 0xc0, !PT ;  /* 0x0000ffff71b07812 */ /* 0x000fe200078ec0ff */
[----:B------:R-:W-:Y:S01]  /*6540*/  MUFU.EX2 R74, R74 ;  /* 0x0000004a004a7308 */ /* 0x000fe20000000800 */
[----:B------:R-:W-:Y:S01]  /*6550*/  FSETP.GEU.AND P5, PT, R104, -126, PT ;  /* 0xc2fc00006800780b */ /* 0x000fe20003fae000 */
[----:B------:R-:W-:Y:S01]  /*6560*/  FADD R196, R158, R128 ;  /* 0x000000809ec47221 */ /* 0x000fe20000000000 */
[----:B------:R-:W-:Y:S01]  /*6570*/  PRMT R53, R176, 0x7604, R53 ;  /* 0x00007604b0357816 */ /* 0x000fe20000000035 */
[----:B------:R-:W-:Y:S01]  /*6580*/  @!P2 FMUL R72, R72, 0.5 ;  /* 0x3f0000004848a820 */ /* 0x000fe20000400000 */
[----:B------:R-:W-:Y:S01]  /*6590*/  LOP3.LUT R176, R173, 0xffff, RZ, 0xc0, !PT ;  /* 0x0000ffffadb07812 */ /* 0x000fe200078ec0ff */
[----:B---3--:R-:W-:Y:S01]  /*65a0*/  @!P4 FMUL R82, R82, R82 ;  /* 0x000000525252c220 */ /* 0x008fe20000400000 */
[----:B------:R-:W-:Y:S01]  /*65b0*/  LOP3.LUT R162, R162, 0xffff, RZ, 0xc0, !PT ;  /* 0x0000ffffa2a27812 */ /* 0x000fe200078ec0ff */
[----:B------:R-:W1:Y:S01]  /*65c0*/  MUFU.EX2 R106, R106 ;  /* 0x0000006a006a7308 */ /* 0x000e620000000800 */
[----:B------:R-:W-:Y:S01]  /*65d0*/  PRMT R149, R176, 0x7604, R149 ;  /* 0x00007604b0957816 */ /* 0x000fe20000000095 */
[----:B------:R-:W-:Y:S01]  /*65e0*/  FADD R196, R79, R196 ;  /* 0x000000c44fc47221 */ /* 0x000fe20000000000 */
[----:B------:R-:W-:Y:S01]  /*65f0*/  LOP3.LUT R176, R5, 0xffff, RZ, 0xc0, !PT ;  /* 0x0000ffff05b07812 */ /* 0x000fe200078ec0ff */
[----:B------:R-:W-:Y:S01]  /*6600*/  FADD R143, R140, R116 ;  /* 0x000000748c8f7221 */ /* 0x000fe20000000000 */
[----:B------:R-:W-:Y:S01]  /*6610*/  LOP3.LUT R5, R68, 0xffff, RZ, 0xc0, !PT ;  /* 0x0000ffff44057812 */ /* 0x000fe200078ec0ff */
[----:B------:R-:W-:Y:S01]  /*6620*/  @!P5 FMUL R104, R104, 0.5 ;  /* 0x3f0000006868d820 */ /* 0x000fe20000400000 */
[----:B------:R-:W-:Y:S01]  /*6630*/  PRMT R145, R162, 0x7604, R145 ;  /* 0x00007604a2917816 */ /* 0x000fe20000000091 */
[----:B------:R-:W2:Y:S01]  /*6640*/  MUFU.EX2 R72, R72 ;  /* 0x0000004800487308 */ /* 0x000ea20000000800 */
[----:B------:R-:W-:Y:S01]  /*6650*/  LOP3.LUT R162, R17, 0xffff, RZ, 0xc0, !PT ;  /* 0x0000ffff11a27812 */ /* 0x000fe200078ec0ff */
[----:B------:R-:W-:Y:S01]  /*6660*/  FADD R148, R161, R110 ;  /* 0x0000006ea1947221 */ /* 0x000fe20000000000 */
[----:B------:R-:W-:Y:S01]  /*6670*/  FSETP.GEU.AND P4, PT, R76, -126, PT ;  /* 0xc2fc00004c00780b */ /* 0x000fe20003f8e000 */
[----:B------:R-:W-:Y:S01]  /*6680*/  FADD R83, R83, R188 ;  /* 0x000000bc53537221 */ /* 0x000fe20000000000 */
[----:B------:R-:W-:Y:S01]  /*6690*/  PRMT R17, R5, 0x7604, R10 ;  /* 0x0000760405117816 */ /* 0x000fe2000000000a */
[----:B------:R-:W-:Y:S01]  /*66a0*/  FADD R218, R137, R218 ;  /* 0x000000da89da7221 */ /* 0x000fe20000000000 */
[----:B------:R-:W-:Y:S01]  /*66b0*/  LOP3.LUT R5, R62, 0xffff, RZ, 0xc0, !PT ;  /* 0x0000ffff3e057812 */ /* 0x000fe200078ec0ff */
[----:B------:R-:W3:Y:S01]  /*66c0*/  MUFU.EX2 R104, R104 ;  /* 0x0000006800687308 */ /* 0x000ee20000000800 */
[----:B------:R-:W-:Y:S01]  /*66d0*/  LOP3.LUT R51, R57, 0xff, RZ, 0xc0, !PT ;  /* 0x000000ff39337812 */ /* 0x000fe200078ec0ff */
[----:B-1----:R-:W-:Y:S01]  /*66e0*/  @!P3 FMUL R106, R106, R106 ;  /* 0x0000006a6a6ab220 */ /* 0x002fe20000400000 */
[----:B------:R-:W-:Y:S01]  /*66f0*/  LOP3.LUT R57, R66, 0xffff, RZ, 0xc0, !PT ;  /* 0x0000ffff42397812 */ /* 0x000fe200078ec0ff */
[----:B------:R-:W-:Y:S01]  /*6700*/  FADD R119, R121, R24 ;  /* 0x0000001879777221 */ /* 0x000fe20000000000 */
[----:B------:R-:W-:Y:S01]  /*6710*/  PRMT R46, R5, 0x7604, R20 ;  /* 0x00007604052e7816 */ /* 0x000fe20000000014 */
[----:B------:R-:W-:Y:S01]  /*6720*/  FADD R212, R151, R106 ;  /* 0x0000006a97d47221 */ /* 0x000fe20000000000 */
[----:B------:R-:W-:Y:S01]  /*6730*/  LOP3.LUT R28, R28, 0xff, RZ, 0xc0, !PT ;  /* 0x000000ff1c1c7812 */ /* 0x000fe200078ec0ff */
[----:B------:R-:W-:Y:S01]  /*6740*/  @!P4 FMUL R76, R76, 0.5 ;  /* 0x3f0000004c4cc820 */ /* 0x000fe20000400000 */
[----:B------:R-:W-:Y:S01]  /*6750*/  LOP3.LUT R5, R56, 0xffff, RZ, 0xc0, !PT ;  /* 0x0000ffff38057812 */ /* 0x000fe200078ec0ff */
[----:B--2---:R-:W-:Y:S01]  /*6760*/  @!P2 FMUL R72, R72, R72 ;  /* 0x000000484848a220 */ /* 0x004fe20000400000 */
[C---:B------:R-:W-:Y:S01]  /*6770*/  F2FP.SATFINITE.E4M3.F32.PACK_AB_MERGE_C R171, R215.reuse, R154, RZ ;  /* 0x0000009ad7ab723e */ /* 0x040fe200048070ff */
[----:B------:R-:W-:Y:S01]  /*6780*/  FADD R154, R152, R54 ;  /* 0x00000036989a7221 */ /* 0x000fe20000000000 */
[----:B------:R-:W-:Y:S01]  /*6790*/  F2FP.SATFINITE.E4M3.F32.PACK_AB_MERGE_C R2, R215, R2, RZ ;  /* 0x00000002d702723e */ /* 0x000fe200048070ff */
[----:B------:R-:W1:Y:S01]  /*67a0*/  MUFU.EX2 R76, R76 ;  /* 0x0000004c004c7308 */ /* 0x000e620000000800 */
[----:B------:R-:W-:Y:S01]  /*67b0*/  PRMT R45, R174, 0x7604, R45 ;  /* 0x00007604ae2d7816 */ /* 0x000fe2000000002d */
[----:B------:R-:W-:Y:S01]  /*67c0*/  FADD R206, R153, R72 ;  /* 0x0000004899ce7221 */ /* 0x000fe20000000000 */
[----:B------:R-:W-:Y:S01]  /*67d0*/  PRMT R57, R57, 0x7604, R8 ;  /* 0x0000760439397816 */ /* 0x000fe20000000008 */
[----:B---3--:R-:W-:Y:S01]  /*67e0*/  @!P5 FMUL R104, R104, R104 ;  /* 0x000000686868d220 */ /* 0x008fe20000400000 */
[----:B------:R-:W-:Y:S01]  /*67f0*/  F2FP.SATFINITE.E4M3.F32.PACK_AB_MERGE_C R152, R215, R152, RZ ;  /* 0x00000098d798723e */ /* 0x000fe200048070ff */
[----:B------:R-:W-:Y:S01]  /*6800*/  FADD R115, R115, R206 ;  /* 0x000000ce73737221 */ /* 0x000fe20000000000 */
[----:B------:R-:W-:Y:S01]  /*6810*/  LOP3.LUT R159, R159, 0xff, RZ, 0xc0, !PT ;  /* 0x000000ff9f9f7812 */ /* 0x000fe200078ec0ff */
[----:B------:R-:W-:Y:S01]  /*6820*/  FADD R123, R129, R60 ;  /* 0x0000003c817b7221 */ /* 0x000fe20000000000 */
[----:B------:R-:W-:Y:S01]  /*6830*/  LOP3.LUT R174, R157, 0xffff, RZ, 0xc0, !PT ;  /* 0x0000ffff9dae7812 */ /* 0x000fe200078ec0ff */
[----:B------:R-:W-:Y:S01]  /*6840*/  @!P6 FMUL R74, R74, R74 ;  /* 0x0000004a4a4ae220 */ /* 0x000fe20000400000 */
[----:B------:R-:W-:Y:S01]  /*6850*/  LOP3.LUT R8, R34, 0xff, RZ, 0xc0, !PT ;  /* 0x000000ff22087812 */ /* 0x000fe200078ec0ff */
[----:B------:R-:W-:Y:S01]  /*6860*/  FADD R63, R25, R98 ;  /* 0x00000062193f7221 */ /* 0x000fe20000000000 */
[----:B------:R-:W-:Y:S01]  /*6870*/  F2FP.SATFINITE.E4M3.F32.PACK_AB_MERGE_C R125, R215, R168, RZ ;  /* 0x000000a8d77d723e */ /* 0x000fe200048070ff */
[----:B------:R-:W-:Y:S01]  /*6880*/  FADD R168, R169, R130 ;  /* 0x00000082a9a87221 */ /* 0x000fe20000000000 */
[----:B------:R-:W-:Y:S01]  /*6890*/  PRMT R34, R5, 0x7604, R28 ;  /* 0x0000760405227816 */ /* 0x000fe2000000001c */
[----:B------:R-:W-:Y:S01]  /*68a0*/  FADD R190, R160, R82 ;  /* 0x00000052a0be7221 */ /* 0x000fe20000000000 */
[----:B------:R-:W-:Y:S01]  /*68b0*/  F2FP.SATFINITE.E4M3.F32.PACK_AB_MERGE_C R164, R215, R164, RZ ;  /* 0x000000a4d7a4723e */ /* 0x000fe200048070ff */
[----:B------:R-:W-:Y:S01]  /*68c0*/  FADD R81, R81, R168 ;  /* 0x000000a851517221 */ /* 0x000fe20000000000 */
[----:B------:R-:W-:Y:S01]  /*68d0*/  LOP3.LUT R2, R2, 0xff, RZ, 0xc0, !PT ;  /* 0x000000ff02027812 */ /* 0x000fe200078ec0ff */
[----:B------:R-:W-:Y:S01]  /*68e0*/  FADD R220, R147, R104 ;  /* 0x0000006893dc7221 */ /* 0x000fe20000000000 */
[----:B------:R-:W-:Y:S01]  /*68f0*/  LOP3.LUT R5, R50, 0xffff, RZ, 0xc0, !PT ;  /* 0x0000ffff32057812 */ /* 0x000fe200078ec0ff */
[----:B------:R-:W-:Y:S01]  /*6900*/  FADD R71, R81, R196 ;  /* 0x000000c451477221 */ /* 0x000fe20000000000 */
[----:B------:R-:W-:Y:S01]  /*6910*/  F2FP.SATFINITE.E4M3.F32.PACK_AB_MERGE_C R14, R215, R14, RZ ;  /* 0x0000000ed70e723e */ /* 0x000fe200048070ff */
[----:B------:R-:W-:Y:S01]  /*6920*/  FADD R69, R175, R124 ;  /* 0x0000007caf457221 */ /* 0x000fe20000000000 */
[----:B------:R-:W-:Y:S01]  /*6930*/  F2FP.SATFINITE.E4M3.F32.PACK_AB_MERGE_C R44, R215, R44, RZ ;  /* 0x0000002cd72c723e */ /* 0x000fe200048070ff */
[----:B------:R-:W-:Y:S01]  /*6940*/  FADD R175, R146, R74 ;  /* 0x0000004a92af7221 */ /* 0x000fe20000000000 */
[----:B------:R-:W-:Y:S01]  /*6950*/  LOP3.LUT R171, R171, 0xff, RZ, 0xc0, !PT ;  /* 0x000000ffabab7812 */ /* 0x000fe200078ec0ff */
[----:B------:R-:W-:Y:S01]  /*6960*/  IMAD.U32 R6, R39, 0x10000, RZ ;  /* 0x0001000027067824 */ /* 0x000fe200078e00ff */
[----:B------:R-:W-:Y:S01]  /*6970*/  LOP3.LUT R152, R152, 0xffff, RZ, 0xc0, !PT ;  /* 0x0000ffff98987812 */ /* 0x000fe200078ec0ff */
[----:B------:R-:W-:Y:S01]  /*6980*/  FADD R204, R155, R108 ;  /* 0x0000006c9bcc7221 */ /* 0x000fe20000000000 */
[----:B------:R-:W-:Y:S01]  /*6990*/  PRMT R159, R174, 0x7604, R159 ;  /* 0x00007604ae9f7816 */ /* 0x000fe2000000009f */
[----:B------:R-:W-:Y:S01]  /*69a0*/  FADD R184, R163, R84 ;  /* 0x00000054a3b87221 */ /* 0x000fe20000000000 */
[----:B------:R-:W-:Y:S01]  /*69b0*/  LOP3.LUT R174, R13, 0xffff, RZ, 0xc0, !PT ;  /* 0x0000ffff0dae7812 */ /* 0x000fe200078ec0ff */
[----:B-1----:R-:W-:Y:S01]  /*69c0*/  @!P4 FMUL R76, R76, R76 ;  /* 0x0000004c4c4cc220 */ /* 0x002fe20000400000 */
[----:B------:R-:W-:Y:S01]  /*69d0*/  PRMT R13, R3, 0x7604, R2 ;  /* 0x00007604030d7816 */ /* 0x000fe20000000002 */
[----:B------:R-:W-:Y:S01]  /*69e0*/  IMAD.U32 R10, R41, 0x10000, RZ ;  /* 0x00010000290a7824 */ /* 0x000fe200078e00ff */
[----:B------:R-:W-:Y:S01]  /*69f0*/  PRMT R36, R5, 0x7604, R36 ;  /* 0x0000760405247816 */ /* 0x000fe20000000024 */
[----:B------:R-:W-:Y:S01]  /*6a00*/  IMAD.U32 R5, R164, 0x10000, RZ ;  /* 0x00010000a4057824 */ /* 0x000fe200078e00ff */
        /* <DEDUP_REMOVED lines=10> */
[----:B------:R-:W-:Y:S01]  /*6ab0*/  F2FP.SATFINITE.E4M3.F32.PACK_AB_MERGE_C R132, R215, R132, RZ ;  /* 0x00000084d784723e */ /* 0x000fe200048070ff */
[----:B------:R-:W-:Y:S01]  /*6ac0*/  FADD R77, R77, R170 ;  /* 0x000000aa4d4d7221 */ /* 0x000fe20000000000 */
[----:B------:R-:W-:Y:S01]  /*6ad0*/  F2FP.SATFINITE.E4M3.F32.PACK_AB_MERGE_C R22, R215, R22, RZ ;  /* 0x00000016d716723e */ /* 0x000fe200048070ff */
[----:B------:R-:W-:Y:S01]  /*6ae0*/  IMAD.U32 R28, R151, 0x10000, RZ ;  /* 0x00010000971c7824 */ /* 0x000fe200078e00ff */
[----:B------:R-:W-:Y:S01]  /*6af0*/  F2FP.SATFINITE.E4M3.F32.PACK_AB_MERGE_C R42, R215, R42, RZ ;  /* 0x0000002ad72a723e */ /* 0x000fe200048070ff */
[----:B------:R-:W-:Y:S01]  /*6b00*/  FADD R73, R77, R198 ;  /* 0x000000c64d497221 */ /* 0x000fe20000000000 */
[----:B------:R-:W-:Y:S01]  /*6b10*/  PRMT R152, R152, 0x7604, R171 ;  /* 0x0000760498987816 */ /* 0x000fe200000000ab */
[----:B------:R-:W-:Y:S01]  /*6b20*/  FADD R77, R178, R115 ;  /* 0x00000073b24d7221 */ /* 0x000fe20000000000 */
[----:B------:R-:W-:Y:S01]  /*6b30*/  F2FP.SATFINITE.E4M3.F32.PACK_AB_MERGE_C R23, R215, R23, RZ ;  /* 0x00000017d717723e */ /* 0x000fe200048070ff */
[----:B------:R-:W-:Y:S01]  /*6b40*/  FADD R170, R65, R148 ;  /* 0x0000009441aa7221 */ /* 0x000fe20000000000 */
[----:B------:R-:W-:Y:S01]  /*6b50*/  PRMT R44, R3, 0x7604, R14 ;  /* 0x00007604032c7816 */ /* 0x000fe2000000000e */
[----:B------:R-:W-:Y:S01]  /*6b60*/  FADD R148, R83, R218 ;  /* 0x000000da53947221 */ /* 0x000fe20000000000 */
[----:B------:R-:W-:Y:S01]  /*6b70*/  LOP3.LUT R2, R32, 0xff, RZ, 0xc0, !PT ;  /* 0x000000ff20027812 */ /* 0x000fe200078ec0ff */
[----:B------:R-:W-:Y:S01]  /*6b80*/  IMAD.U32 R20, R127, 0x10000, RZ ;  /* 0x000100007f147824 */ /* 0x000fe200078e00ff */
[----:B------:R-:W-:Y:S01]  /*6b90*/  LOP3.LUT R81, R54, 0xffff, RZ, 0xc0, !PT ;  /* 0x0000ffff36517812 */ /* 0x000fe200078ec0ff */
[----:B------:R-:W-:Y:S01]  /*6ba0*/  FADD R144, R85, R144 ;  /* 0x0000009055907221 */ /* 0x000fe20000000000 */
[----:B------:R-:W-:Y:S01]  /*6bb0*/  LOP3.LUT R22, R22, 0xff, RZ, 0xc0, !PT ;  /* 0x000000ff16167812 */ /* 0x000fe200078ec0ff */
[----:B------:R-:W-:Y:S01]  /*6bc0*/  FADD R103, R103, R138 ;  /* 0x0000008a67677221 */ /* 0x000fe20000000000 */
[----:B------:R-:W-:Y:S01]  /*6bd0*/  LOP3.LUT R3, R42, 0xffff, RZ, 0xc0, !PT ;  /* 0x0000ffff2a037812 */ /* 0x000fe200078ec0ff */
[----:B------:R-:W-:Y:S01]  /*6be0*/  FADD R95, R95, R172 ;  /* 0x000000ac5f5f7221 */ /* 0x000fe20000000000 */
[----:B------:R-:W-:Y:S01]  /*6bf0*/  LOP3.LUT R152, R152, 0xff0000, R5, 0xf8, !PT ;  /* 0x00ff000098987812 */ /* 0x000fe200078ef805 */
[----:B------:R-:W-:Y:S01]  /*6c00*/  IMAD.U32 R5, R132, 0x10000, RZ ;  /* 0x0001000084057824 */ /* 0x000fe200078e00ff */
[----:B------:R-:W-:Y:S01]  /*6c10*/  F2FP.SATFINITE.E4M3.F32.PACK_AB_MERGE_C R120, R215, R120, RZ ;  /* 0x00000078d778723e */ /* 0x000fe200048070ff */
[----:B------:R-:W-:Y:S01]  /*6c20*/  FADD R87, R87, R154 ;  /* 0x0000009a57577221 */ /* 0x000fe20000000000 */
[----:B------:R-:W-:Y:S01]  /*6c30*/  F2FP.SATFINITE.E4M3.F32.PACK_AB_MERGE_C R130, R215, R130, RZ ;  /* 0x00000082d782723e */ /* 0x000fe200048070ff */
[----:B------:R-:W-:Y:S01]  /*6c40*/  FADD R192, R101, R192 ;  /* 0x000000c065c07221 */ /* 0x000fe20000000000 */
[----:B------:R-:W-:Y:S01]  /*6c50*/  PRMT R7, R176, 0x7604, R7 ;  /* 0x00007604b0077816 */ /* 0x000fe20000000007 */
[----:B------:R-:W-:Y:S01]  /*6c60*/  FADD R194, R97, R194 ;  /* 0x000000c261c27221 */ /* 0x000fe20000000000 */
[----:B------:R-:W-:Y:S01]  /*6c70*/  F2FP.SATFINITE.E4M3.F32.PACK_AB_MERGE_C R136, R215, R136, RZ ;  /* 0x00000088d788723e */ /* 0x000fe200048070ff */
[----:B------:R-:W-:Y:S01]  /*6c80*/  FADD R200, R93, R200 ;  /* 0x000000c85dc87221 */ /* 0x000fe20000000000 */
[----:B------:R-:W-:Y:S01]  /*6c90*/  F2FP.SATFINITE.E4M3.F32.PACK_AB_MERGE_C R141, R215, R141, RZ ;  /* 0x0000008dd78d723e */ /* 0x000fe200048070ff */
[----:B------:R-:W-:Y:S01]  /*6ca0*/  FADD R202, R107, R202 ;  /* 0x000000ca6bca7221 */ /* 0x000fe20000000000 */
[----:B------:R-:W-:Y:S01]  /*6cb0*/  PRMT R81, R81, 0x7604, R2 ;  /* 0x0000760451517816 */ /* 0x000fe20000000002 */
[----:B------:R-:W-:Y:S01]  /*6cc0*/  IMAD.U32 R2, R35, 0x10000, RZ ;  /* 0x0001000023027824 */ /* 0x000fe200078e00ff */
[----:B------:R-:W-:Y:S01]  /*6cd0*/  LOP3.LUT R23, R23, 0xffff, RZ, 0xc0, !PT ;  /* 0x0000ffff17177812 */ /* 0x000fe200078ec0ff */
[----:B------:R-:W-:Y:S01]  /*6ce0*/  FADD R138, R119, R208 ;  /* 0x000000d0778a7221 */ /* 0x000fe20000000000 */
[----:B------:R-:W-:Y:S01]  /*6cf0*/  PRMT R32, R3, 0x7604, R22 ;  /* 0x0000760403207816 */ /* 0x000fe20000000016 */
[----:B------:R-:W-:Y:S01]  /*6d00*/  FADD R210, R123, R210 ;  /* 0x000000d27bd27221 */ /* 0x000fe20000000000 */
[----:B------:R-:W-:Y:S01]  /*6d10*/  F2FP.SATFINITE.E4M3.F32.PACK_AB_MERGE_C R140, R215, R140, RZ ;  /* 0x0000008cd78c723e */ /* 0x000fe200048070ff */
[----:B------:R-:W-:Y:S01]  /*6d20*/  IMAD.SHL.U32 R23, R23, 0x1000000, RZ ;  /* 0x0100000017177824 */ /* 0x000fe200078e00ff */
[----:B------:R-:W-:Y:S01]  /*6d30*/  LOP3.LUT R3, R40, 0xffff, RZ, 0xc0, !PT ;  /* 0x0000ffff28037812 */ /* 0x000fe200078ec0ff */
[----:B------:R-:W-:Y:S01]  /*6d40*/  FADD R204, R117, R204 ;  /* 0x000000cc75cc7221 */ /* 0x000fe20000000000 */
[----:B------:R-:W-:Y:S01]  /*6d50*/  LOP3.LUT R28, R7, 0xff0000, R28, 0xf8, !PT ;  /* 0x00ff0000071c7812 */ /* 0x000fe200078ef81c */
[----:B------:R-:W-:Y:S01]  /*6d60*/  IMAD.U32 R7, R120, 0x10000, RZ ;  /* 0x0001000078077824 */ /* 0x000fe200078e00ff */
[----:B------:R-:W-:Y:S01]  /*6d70*/  LOP3.LUT R44, R44, 0xff0000, R5, 0xf8, !PT ;  /* 0x00ff00002c2c7812 */ /* 0x000fe200078ef805 */
[----:B------:R-:W-:Y:S01]  /*6d80*/  IMAD.U32 R5, R130, 0x10000, RZ ;  /* 0x0001000082057824 */ /* 0x000fe200078e00ff */
[----:B------:R-:W-:Y:S01]  /*6d90*/  F2FP.SATFINITE.E4M3.F32.PACK_AB_MERGE_C R31, R215, R31, RZ ;  /* 0x0000001fd71f723e */ /* 0x000fe200048070ff */
[----:B------:R-:W-:Y:S01]  /*6da0*/  FADD R154, R69, R182 ;  /* 0x000000b6459a7221 */ /* 0x000fe20000000000 */
[----:B------:R-:W-:Y:S01]  /*6db0*/  F2FP.SATFINITE.E4M3.F32.PACK_AB_MERGE_C R24, R215, R24, RZ ;  /* 0x00000018d718723e */ /* 0x000fe200048070ff */
[----:B------:R-:W-:Y:S01]  /*6dc0*/  FADD R133, R133, R212 ;  /* 0x000000d485857221 */ /* 0x000fe20000000000 */
[----:B------:R-:W-:Y:S01]  /*6dd0*/  F2FP.SATFINITE.E4M3.F32.PACK_AB_MERGE_C R60, R215, R60, RZ ;  /* 0x0000003cd73c723e */ /* 0x000fe200048070ff */
[----:B------:R-:W-:Y:S01]  /*6de0*/  FADD R168, R67, R184 ;  /* 0x000000b843a87221 */ /* 0x000fe20000000000 */
[----:B------:R-:W-:Y:S01]  /*6df0*/  LOP3.LUT R178, R49, 0xffff, RZ, 0xc0, !PT ;  /* 0x0000ffff31b27812 */ /* 0x000fe200078ec0ff */
[----:B------:R-:W-:Y:S01]  /*6e00*/  FADD R131, R131, R214 ;  /* 0x000000d683837221 */ /* 0x000fe20000000000 */
[----:B------:R-:W-:Y:S01]  /*6e10*/  LOP3.LUT R136, R136, 0xff, RZ, 0xc0, !PT ;  /* 0x000000ff88887812 */ /* 0x000fe200078ec0ff */
[----:B------:R-:W-:Y:S01]  /*6e20*/  FADD R143, R143, R220 ;  /* 0x000000dc8f8f7221 */ /* 0x000fe20000000000 */
[----:B------:R-:W-:Y:S01]  /*6e30*/  LOP3.LUT R141, R141, 0xffff, RZ, 0xc0, !PT ;  /* 0x0000ffff8d8d7812 */ /* 0x000fe200078ec0ff */
[----:B------:R-:W-:Y:S01]  /*6e40*/  FADD R172, R63, R190 ;  /* 0x000000be3fac7221 */ /* 0x000fe20000000000 */
[C---:B------:R-:W-:Y:S01]  /*6e50*/  F2FP.SATFINITE.E4M3.F32.PACK_AB_MERGE_C R121, R215.reuse, R121, RZ ;  /* 0x00000079d779723e */ /* 0x040fe200048070ff */
[----:B------:R-:W-:Y:S01]  /*6e60*/  FADD R175, R142, R175 ;  /* 0x000000af8eaf7221 */ /* 0x000fe20000000000 */
[----:B------:R-:W-:Y:S01]  /*6e70*/  F2FP.SATFINITE.E4M3.F32.PACK_AB_MERGE_C R129, R215, R129, RZ ;  /* 0x00000081d781723e */ /* 0x000fe200048070ff */
[----:B------:R-:W-:Y:S01]  /*6e80*/  FADD R63, R103, R192 ;  /* 0x000000c0673f7221 */ /* 0x000fe20000000000 */
[----:B------:R-:W-:Y:S01]  /*6e90*/  F2FP.SATFINITE.E4M3.F32.PACK_AB_MERGE_C R114, R215, R114, RZ ;  /* 0x00000072d772723e */ /* 0x000fe200048070ff */
[----:B------:R-:W-:Y:S01]  /*6ea0*/  FADD R65, R99, R194 ;  /* 0x000000c263417221 */ /* 0x000fe20000000000 */
[----:B------:R-:W-:Y:S01]  /*6eb0*/  F2FP.SATFINITE.E4M3.F32.PACK_AB_MERGE_C R128, R215, R128, RZ ;  /* 0x00000080d780723e */ /* 0x000fe200048070ff */
[----:B------:R-:W-:Y:S01]  /*6ec0*/  FADD R67, R95, R200 ;  /* 0x000000c85f437221 */ /* 0x000fe20000000000 */
[----:B------:R-:W-:Y:S01]  /*6ed0*/  PRMT R30, R3, 0x7604, R30 ;  /* 0x00007604031e7816 */ /* 0x000fe2000000001e */
[----:B------:R-:W-:Y:S01]  /*6ee0*/  IMAD.U32 R3, R140, 0x10000, RZ ;  /* 0x000100008c037824 */ /* 0x000fe200078e00ff */
[----:B------:R-:W-:Y:S01]  /*6ef0*/  LOP3.LUT R2, R27, 0xff0000, R2, 0xf8, !PT ;  /* 0x00ff00001b027812 */ /* 0x000fe200078ef802 */
[----:B------:R-:W-:Y:S01]  /*6f00*/  FADD R69, R91, R202 ;  /* 0x000000ca5b457221 */ /* 0x000fe20000000000 */
[----:B------:R-:W-:Y:S01]  /*6f10*/  F2FP.SATFINITE.E4M3.F32.PACK_AB_MERGE_C R25, R215, R25, RZ ;  /* 0x00000019d719723e */ /* 0x000fe200048070ff */
[----:B------:R-:W-:Y:S01]  /*6f20*/  FADD R138, R89, R138 ;  /* 0x0000008a598a7221 */ /* 0x000fe20000000000 */
[----:B------:R-:W-:Y:S01]  /*6f30*/  LOP3.LUT R83, R52, 0xffff, RZ, 0xc0, !PT ;  /* 0x0000ffff34537812 */ /* 0x000fe200078ec0ff */
[----:B------:R-:W-:Y:S01]  /*6f40*/  FADD R142, R87, R210 ;  /* 0x000000d2578e7221 */ /* 0x000fe20000000000 */
[----:B------:R-:W-:Y:S01]  /*6f50*/  F2FP.SATFINITE.E4M3.F32.PACK_AB_MERGE_C R161, R215, R161, RZ ;  /* 0x000000a1d7a1723e */ /* 0x000fe200048070ff */
[----:B------:R-:W-:Y:S01]  /*6f60*/  FADD R75, R75, R204 ;  /* 0x000000cc4b4b7221 */ /* 0x000fe20000000000 */
[C---:B------:R-:W-:Y:S01]  /*6f70*/  F2FP.SATFINITE.E4M3.F32.PACK_AB_MERGE_C R160, R215.reuse, R160, RZ ;  /* 0x000000a0d7a0723e */ /* 0x040fe200048070ff */
[----:B------:R-:W-:Y:S01]  /*6f80*/  FADD R154, R154, R133 ;  /* 0x000000859a9a7221 */ /* 0x000fe20000000000 */
[----:B------:R-:W-:Y:S01]  /*6f90*/  F2FP.SATFINITE.E4M3.F32.PACK_AB_MERGE_C R104, R215, R104, RZ ;  /* 0x00000068d768723e */ /* 0x000fe200048070ff */
[----:B------:R-:W-:Y:S01]  /*6fa0*/  FADD R168, R168, R131 ;  /* 0x00000083a8a87221 */ /* 0x000fe20000000000 */
[----:B------:R-:W-:Y:S01]  /*6fb0*/  PRMT R49, R178, 0x7604, R59 ;  /* 0x00007604b2317816 */ /* 0x000fe2000000003b */
[----:B------:R-:W-:Y:S01]  /*6fc0*/  FADD R170, R170, R143 ;  /* 0x0000008faaaa7221 */ /* 0x000fe20000000000 */
[----:B------:R-:W-:Y:S01]  /*6fd0*/  PRMT R136, R141, 0x7604, R136 ;  /* 0x000076048d887816 */ /* 0x000fe20000000088 */
[----:B------:R-:W-:Y:S01]  /*6fe0*/  IMAD.U32 R104, R104, 0x10000, RZ ;  /* 0x0001000068687824 */ /* 0x000fe200078e00ff */
[----:B------:R-:W-:Y:S01]  /*6ff0*/  LOP3.LUT R24, R24, 0xff, RZ, 0xc0, !PT ;  /* 0x000000ff18187812 */ /* 0x000fe200078ec0ff */
[----:B------:R-:W-:Y:S01]  /*7000*/  FADD R172, R172, R175 ;  /* 0x000000afacac7221 */ /* 0x000fe20000000000 */
[----:B------:R-:W-:Y:S01]  /*7010*/  LOP3.LUT R61, R60, 0xffff, RZ, 0xc0, !PT ;  /* 0x0000ffff3c3d7812 */ /* 0x000fe200078ec0ff */
[----:B------:R-:W-:Y:S01]  /*7020*/  FADD R63, R63, R138 ;  /* 0x0000008a3f3f7221 */ /* 0x000fe20000000000 */
[----:B------:R-:W-:Y:S01]  /*7030*/  LOP3.LUT R31, R31, 0xffff, RZ, 0xc0, !PT ;  /* 0x0000ffff1f1f7812 */ /* 0x000fe200078ec0ff */
[----:B------:R-:W-:Y:S01]  /*7040*/  FADD R65, R65, R142 ;  /* 0x0000008e41417221 */ /* 0x000fe20000000000 */
[----:B------:R-:W-:Y:S01]  /*7050*/  LOP3.LUT R55, R121, 0xff, RZ, 0xc0, !PT ;  /* 0x000000ff79377812 */ /* 0x000fe200078ec0ff */
[----:B------:R-:W-:Y:S01]  /*7060*/  FADD R144, R67, R144 ;  /* 0x0000009043907221 */ /* 0x000fe20000000000 */
[----:B------:R-:W-:Y:S01]  /*7070*/  LOP3.LUT R178, R129, 0xffff, RZ, 0xc0, !PT ;  /* 0x0000ffff81b27812 */ /* 0x000fe200078ec0ff */
[----:B------:R-:W-:Y:S01]  /*7080*/  IMAD.SHL.U32 R31, R31, 0x1000000, RZ ;  /* 0x010000001f1f7824 */ /* 0x000fe200078e00ff */
        /* <DEDUP_REMOVED lines=12> */
[C---:B------:R-:W-:Y:S01]  /*7150*/  F2FP.SATFINITE.E4M3.F32.PACK_AB_MERGE_C R80, R215.reuse, R80, RZ ;  /* 0x00000050d750723e */ /* 0x040fe200048070ff */
[----:B------:R-:W-:Y:S01]  /*7160*/  IMAD.U32 R166, R166, 0x10000, RZ ;  /* 0x00010000a6a67824 */ /* 0x000fe200078e00ff */
[----:B------:R-:W-:Y:S01]  /*7170*/  F2FP.SATFINITE.E4M3.F32.PACK_AB_MERGE_C R74, R215, R74, RZ ;  /* 0x0000004ad74a723e */ /* 0x000fe200048070ff */
[----:B------:R-:W-:Y:S01]  /*7180*/  FADD R170, R75, R170 ;  /* 0x000000aa4baa7221 */ /* 0x000fe20000000000 */
[----:B------:R-:W-:Y:S01]  /*7190*/  LOP3.LUT R23, R2, R23, RZ, 0xfc, !PT ;  /* 0x0000001702177212 */ /* 0x000fe200078efcff */
[----:B------:R-:W-:Y:S01]  /*71a0*/  IMAD.SHL.U32 R2, R139, 0x1000000, RZ ;  /* 0x010000008b027824 */ /* 0x000fe200078e00ff */
[----:B------:R-:W-:Y:S01]  /*71b0*/  F2FP.SATFINITE.E4M3.F32.PACK_AB_MERGE_C R108, R215, R108, RZ ;  /* 0x0000006cd76c723e */ /* 0x000fe200048070ff */
        /* <DEDUP_REMOVED lines=8> */
[----:B------:R-:W-:Y:S01]  /*7240*/  IMAD.SHL.U32 R33, R33, 0x1000000, RZ ;  /* 0x0100000021217824 */ /* 0x000fe200078e00ff */
[----:B------:R-:W-:Y:S01]  /*7250*/  F2FP.SATFINITE.E4M3.F32.PACK_AB_MERGE_C R163, R215, R163, RZ ;  /* 0x000000a3d7a3723e */ /* 0x000fe200048070ff */
[----:B------:R-:W-:Y:S01]  /*7260*/  IMAD.SHL.U32 R25, R25, 0x1000000, RZ ;  /* 0x0100000019197824 */ /* 0x000fe200078e00ff */
[----:B------:R-:W-:Y:S01]  /*7270*/  PRMT R61, R61, 0x7604, R24 ;  /* 0x000076043d3d7816 */ /* 0x000fe20000000018 */
[----:B------:R-:W-:Y:S01]  /*7280*/  IMAD.U32 R24, R161, 0x10000, RZ ;  /* 0x00010000a1187824 */ /* 0x000fe200078e00ff */
[----:B------:R-:W-:Y:S01]  /*7290*/  LOP3.LUT R3, R136, 0xff0000, R3, 0xf8, !PT ;  /* 0x00ff000088037812 */ /* 0x000fe200078ef803 */
[----:B------:R-:W-:Y:S01]  /*72a0*/  IMAD.SHL.U32 R125, R125, 0x1000000, RZ ;  /* 0x010000007d7d7824 */ /* 0x000fe200078e00ff */
[----:B------:R-:W-:Y:S01]  /*72b0*/  LOP3.LUT R160, R160, 0xffff, RZ, 0xc0, !PT ;  /* 0x0000ffffa0a07812 */ /* 0x000fe200078ec0ff */
[----:B------:R-:W-:Y:S01]  /*72c0*/  FADD R71, R71, R170 ;  /* 0x000000aa47477221 */ /* 0x000fe20000000000 */
[----:B------:R-:W-:Y:S01]  /*72d0*/  F2FP.SATFINITE.E4M3.F32.PACK_AB_MERGE_C R134, R215, R134, RZ ;  /* 0x00000086d786723e */ /* 0x000fe200048070ff */
[----:B------:R-:W-:Y:S01]  /*72e0*/  FADD R172, R73, R172 ;  /* 0x000000ac49ac7221 */ /* 0x000fe20000000000 */
[----:B------:R-:W-:-:S02]  /*72f0*/  F2FP.SATFINITE.E4M3.F32.PACK_AB_MERGE_C R18, R215, R18, RZ ;  /* 0x00000012d712723e */ /* 0x000fc400048070ff */
[----:B------:R-:W-:Y:S01]  /*7300*/  F2FP.SATFINITE.E4M3.F32.PACK_AB_MERGE_C R64, R215, R64, RZ ;  /* 0x00000040d740723e */ /* 0x000fe200048070ff */
[----:B------:R-:W-:Y:S01]  /*7310*/  IMAD.U32 R134, R134, 0x10000, RZ ;  /* 0x0001000086867824 */ /* 0x000fe200078e00ff */
[----:B------:R-:W-:Y:S02]  /*7320*/  PRMT R51, R180, 0x7604, R51 ;  /* 0x00007604b4337816 */ /* 0x000fe40000000033 */
[----:B------:R-:W-:Y:S02]  /*7330*/  PRMT R55, R178, 0x7604, R55 ;  /* 0x00007604b2377816 */ /* 0x000fe40000000037 */
[----:B------:R-:W-:Y:S02]  /*7340*/  LOP3.LUT R6, R47, 0xff0000, R6, 0xf8, !PT ;  /* 0x00ff00002f067812 */ /* 0x000fe400078ef806 */
[----:B------:R-:W-:Y:S02]  /*7350*/  LOP3.LUT R167, R167, 0xffff, RZ, 0xc0, !PT ;  /* 0x0000ffffa7a77812 */ /* 0x000fe400078ec0ff */
[----:B------:R-:W-:-:S02]  /*7360*/  LOP3.LUT R165, R165, 0xffff, RZ, 0xc0, !PT ;  /* 0x0000ffffa5a57812 */ /* 0x000fc400078ec0ff */
[----:B------:R-:W-:Y:S01]  /*7370*/  LOP3.LUT R80, R80, 0xffff, RZ, 0xc0, !PT ;  /* 0x0000ffff50507812 */ /* 0x000fe200078ec0ff */
[----:B------:R-:W-:Y:S01]  /*7380*/  IMAD.SHL.U32 R167, R167, 0x1000000, RZ ;  /* 0x01000000a7a77824 */ /* 0x000fe200078e00ff */
[----:B------:R-:W-:Y:S02]  /*7390*/  LOP3.LUT R74, R74, 0xffff, RZ, 0xc0, !PT ;  /* 0x0000ffff4a4a7812 */ /* 0x000fe400078ec0ff */
[----:B------:R-:W-:Y:S01]  /*73a0*/  LOP3.LUT R34, R34, 0xff0000, R7, 0xf8, !PT ;  /* 0x00ff000022227812 */ /* 0x000fe200078ef807 */
[----:B------:R-:W-:Y:S01]  /*73b0*/  IMAD.U32 R7, R108, 0x10000, RZ ;  /* 0x000100006c077824 */ /* 0x000fe200078e00ff */
[----:B------:R-:W-:Y:S02]  /*73c0*/  LOP3.LUT R30, R30, 0xff0000, R5, 0xf8, !PT ;  /* 0x00ff00001e1e7812 */ /* 0x000fe400078ef805 */
[----:B------:R-:W-:Y:S01]  /*73d0*/  LOP3.LUT R5, R3, R2, RZ, 0xfc, !PT ;  /* 0x0000000203057212 */ /* 0x000fe200078efcff */
[----:B------:R-:W-:Y:S01]  /*73e0*/  IMAD.SHL.U32 R3, R160, 0x1000000, RZ ;  /* 0x01000000a0037824 */ /* 0x000fe200078e00ff */
[----:B------:R-:W-:Y:S01]  /*73f0*/  LOP3.LUT R163, R163, 0xffff, RZ, 0xc0, !PT ;  /* 0x0000ffffa3a37812 */ /* 0x000fe200078ec0ff */
[----:B------:R-:W-:Y:S01]  /*7400*/  IMAD.SHL.U32 R2, R165, 0x1000000, RZ ;  /* 0x01000000a5027824 */ /* 0x000fe200078e00ff */
[----:B------:R-:W-:-:S02]  /*7410*/  F2FP.SATFINITE.E4M3.F32.PACK_AB_MERGE_C R37, R215, R37, RZ ;  /* 0x00000025d725723e */ /* 0x000fc400048070ff */
[----:B------:R-:W-:Y:S01]  /*7420*/  F2FP.SATFINITE.E4M3.F32.PACK_AB_MERGE_C R29, R215, R29, RZ ;  /* 0x0000001dd71d723e */ /* 0x000fe200048070ff */
[----:B------:R-:W-:Y:S01]  /*7430*/  IMAD.SHL.U32 R163, R163, 0x1000000, RZ ;  /* 0x01000000a3a37824 */ /* 0x000fe200078e00ff */
[----:B------:R-:W-:Y:S01]  /*7440*/  F2FP.SATFINITE.E4M3.F32.PACK_AB_MERGE_C R150, R215, R150, RZ ;  /* 0x00000096d796723e */ /* 0x000fe200048070ff */
[----:B------:R-:W-:Y:S01]  /*7450*/  IMAD.U32 R14, R37, 0x10000, RZ ;  /* 0x00010000250e7824 */ /* 0x000fe200078e00ff */
[C---:B------:R-:W-:Y:S02]  /*7460*/  F2FP.SATFINITE.E4M3.F32.PACK_AB_MERGE_C R38, R215.reuse, R38, RZ ;  /* 0x00000026d726723e */ /* 0x040fe400048070ff */
[----:B------:R-:W-:Y:S02]  /*7470*/  F2FP.SATFINITE.E4M3.F32.PACK_AB_MERGE_C R48, R215, R48, RZ ;  /* 0x00000030d730723e */ /* 0x000fe400048070ff */
[----:B------:R-:W-:Y:S02]  /*7480*/  LOP3.LUT R18, R18, 0xff, RZ, 0xc0, !PT ;  /* 0x000000ff12127812 */ /* 0x000fe400078ec0ff */
[----:B------:R-:W-:-:S02]  /*7490*/  LOP3.LUT R59, R64, 0xffff, RZ, 0xc0, !PT ;  /* 0x0000ffff403b7812 */ /* 0x000fc400078ec0ff */
[----:B------:R-:W-:Y:S02]  /*74a0*/  LOP3.LUT R8, R49, 0xff0000, R8, 0xf8, !PT ;  /* 0x00ff000031087812 */ /* 0x000fe400078ef808 */
[----:B------:R-:W-:Y:S02]  /*74b0*/  LOP3.LUT R10, R51, 0xff0000, R10, 0xf8, !PT ;  /* 0x00ff0000330a7812 */ /* 0x000fe400078ef80a */
[----:B------:R-:W-:Y:S02]  /*74c0*/  LOP3.LUT R20, R55, 0xff0000, R20, 0xf8, !PT ;  /* 0x00ff000037147812 */ /* 0x000fe400078ef814 */
[C---:B------:R-:W-:Y:S02]  /*74d0*/  F2FP.SATFINITE.E4M3.F32.PACK_AB_MERGE_C R26, R215.reuse, R26, RZ ;  /* 0x0000001ad71a723e */ /* 0x040fe400048070ff */
[----:B------:R-:W-:Y:S02]  /*74e0*/  F2FP.SATFINITE.E4M3.F32.PACK_AB_MERGE_C R58, R215, R58, RZ ;  /* 0x0000003ad73a723e */ /* 0x000fe400048070ff */
[----:B------:R-:W-:-:S02]  /*74f0*/  LOP3.LUT R24, R149, 0xff0000, R24, 0xf8, !PT ;  /* 0x00ff000095187812 */ /* 0x000fc400078ef818 */
[----:B------:R-:W-:Y:S01]  /*7500*/  LOP3.LUT R104, R21, 0xff0000, R104, 0xf8, !PT ;  /* 0x00ff000015687812 */ /* 0x000fe200078ef868 */
[----:B------:R-:W-:Y:S01]  /*7510*/  IMAD.SHL.U32 R21, R80, 0x1000000, RZ ;  /* 0x0100000050157824 */ /* 0x000fe200078e00ff */
[----:B------:R-:W-:Y:S01]  /*7520*/  LOP3.LUT R6, R6, R31, RZ, 0xfc, !PT ;  /* 0x0000001f06067212 */ /* 0x000fe200078efcff */
[----:B------:R-:W-:Y:S01]  /*7530*/  IMAD.SHL.U32 R31, R74, 0x1000000, RZ ;  /* 0x010000004a1f7824 */ /* 0x000fe200078e00ff */
[C---:B------:R-:W-:Y:S02]  /*7540*/  F2FP.SATFINITE.E4M3.F32.PACK_AB_MERGE_C R106, R215.reuse, R106, RZ ;  /* 0x0000006ad76a723e */ /* 0x040fe400048070ff */
[C---:B------:R-:W-:Y:S02]  /*7550*/  F2FP.SATFINITE.E4M3.F32.PACK_AB_MERGE_C R19, R215.reuse, R19, RZ ;  /* 0x00000013d713723e */ /* 0x040fe400048070ff */
[----:B------:R-:W-:Y:S02]  /*7560*/  F2FP.SATFINITE.E4M3.F32.PACK_AB_MERGE_C R15, R215, R15, RZ ;  /* 0x0000000fd70f723e */ /* 0x000fe400048070ff */
[----:B------:R-:W-:-:S02]  /*7570*/  LOP3.LUT R22, R145, 0xff0000, R22, 0xf8, !PT ;  /* 0x00ff000091167812 */ /* 0x000fc400078ef816 */
[----:B------:R-:W-:Y:S02]  /*7580*/  LOP3.LUT R159, R159, 0xff0000, R166, 0xf8, !PT ;  /* 0x00ff00009f9f7812 */ /* 0x000fe400078ef8a6 */
[C---:B------:R-:W-:Y:S02]  /*7590*/  F2FP.SATFINITE.E4M3.F32.PACK_AB_MERGE_C R147, R215.reuse, R147, RZ ;  /* 0x00000093d793723e */ /* 0x040fe400048070ff */
[----:B------:R-:W-:Y:S02]  /*75a0*/  F2FP.SATFINITE.E4M3.F32.PACK_AB_MERGE_C R146, R215, R146, RZ ;  /* 0x00000092d792723e */ /* 0x000fe400048070ff */
[----:B------:R-:W-:Y:S01]  /*75b0*/  PRMT R59, R59, 0x7604, R18 ;  /* 0x000076043b3b7816 */ /* 0x000fe20000000012 */
[----:B------:R-:W-:Y:S01]  /*75c0*/  IMAD.U32 R18, R111, 0x10000, RZ ;  /* 0x000100006f127824 */ /* 0x000fe200078e00ff */
[----:B------:R-:W-:Y:S01]  /*75d0*/  LOP3.LUT R38, R38, 0xff, RZ, 0xc0, !PT ;  /* 0x000000ff26267812 */ /* 0x000fe200078ec0ff */
[----:B------:R-:W-:Y:S01]  /*75e0*/  IMAD.U32 R147, R147, 0x10000, RZ ;  /* 0x0001000093937824 */ /* 0x000fe200078e00ff */
[----:B------:R-:W-:-:S02]  /*75f0*/  LOP3.LUT R85, R48, 0xffff, RZ, 0xc0, !PT ;  /* 0x0000ffff30557812 */ /* 0x000fc400078ec0ff */
[----:B------:R-:W-:Y:S02]  /*7600*/  LOP3.LUT R36, R36, 0xff0000, R7, 0xf8, !PT ;  /* 0x00ff000024247812 */ /* 0x000fe400078ef807 */
[----:B------:R-:W-:Y:S02]  /*7610*/  LOP3.LUT R8, R8, R33, RZ, 0xfc, !PT ;  /* 0x0000002108087212 */ /* 0x000fe400078efcff */
[----:B------:R-:W-:Y:S01]  /*7620*/  LOP3.LUT R25, R10, R25, RZ, 0xfc, !PT ;  /* 0x000000190a197212 */ /* 0x000fe200078efcff */
[----:B------:R-:W-:Y:S01]  /*7630*/  IMAD.SHL.U32 R10, R0, 0x4, RZ ;  /* 0x00000004000a7824 */ /* 0x000fe200078e00ff */
[----:B------:R-:W-:Y:S02]  /*7640*/  LOP3.LUT R29, R29, 0xffff, RZ, 0xc0, !PT ;  /* 0x0000ffff1d1d7812 */ /* 0x000fe400078ec0ff */
[----:B------:R-:W-:Y:S02]  /*7650*/  LOP3.LUT R109, R109, 0xffff, RZ, 0xc0, !PT ;  /* 0x0000ffff6d6d7812 */ /* 0x000fe400078ec0ff */
[----:B------:R-:W-:Y:S01]  /*7660*/  LOP3.LUT R20, R20, R125, RZ, 0xfc, !PT ;  /* 0x0000007d14147212 */ /* 0x000fe200078efcff */
[----:B------:R-:W-:Y:S01]  /*7670*/  IMAD.SHL.U32 R29, R29, 0x1000000, RZ ;  /* 0x010000001d1d7824 */ /* 0x000fe200078e00ff */
[----:B------:R-:W-:Y:S01]  /*7680*/  LOP3.LUT R150, R150, 0xffff, RZ, 0xc0, !PT ;  /* 0x0000ffff96967812 */ /* 0x000fe200078ec0ff */
[----:B------:R-:W-:Y:S01]  /*7690*/  IMAD.SHL.U32 R109, R109, 0x1000000, RZ ;  /* 0x010000006d6d7824 */ /* 0x000fe200078e00ff */
[----:B------:R-:W-:-:S02]  /*76a0*/  F2FP.SATFINITE.E4M3.F32.PACK_AB_MERGE_C R158, R215, R158, RZ ;  /* 0x0000009ed79e723e */ /* 0x000fc400048070ff */
[C---:B------:R-:W-:Y:S02]  /*76b0*/  F2FP.SATFINITE.E4M3.F32.PACK_AB_MERGE_C R156, R215.reuse, R156, RZ ;  /* 0x0000009cd79c723e */ /* 0x040fe400048070ff */
[C---:B------:R-:W-:Y:S01]  /*76c0*/  F2FP.SATFINITE.E4M3.F32.PACK_AB_MERGE_C R155, R215.reuse, R155, RZ ;  /* 0x0000009bd79b723e */ /* 0x040fe200048070ff */
[----:B------:R-:W-:Y:S01]  /*76d0*/  IMAD.U32 R158, R158, 0x10000, RZ ;  /* 0x000100009e9e7824 */ /* 0x000fe200078e00ff */
[C---:B------:R-:W-:Y:S02]  /*76e0*/  F2FP.SATFINITE.E4M3.F32.PACK_AB_MERGE_C R153, R215.reuse, R153, RZ ;  /* 0x00000099d799723e */ /* 0x040fe400048070ff */
[----:B------:R-:W-:Y:S02]  /*76f0*/  LOP3.LUT R26, R26, 0xff, RZ, 0xc0, !PT ;  /* 0x000000ff1a1a7812 */ /* 0x000fe400078ec0ff */
[----:B------:R-:W-:Y:S02]  /*7700*/  LOP3.LUT R79, R58, 0xffff, RZ, 0xc0, !PT ;  /* 0x0000ffff3a4f7812 */ /* 0x000fe400078ec0ff */
[----:B------:R-:W-:Y:S01]  /*7710*/  LOP3.LUT R7, R24, R3, RZ, 0xfc, !PT ;  /* 0x0000000318077212 */ /* 0x000fe200078efcff */
[----:B------:R-:W-:Y:S01]  /*7720*/  IMAD.SHL.U32 R3, R150, 0x1000000, RZ ;  /* 0x0100000096037824 */ /* 0x000fe200078e00ff */
[----:B------:R-:W-:-:S02]  /*7730*/  F2FP.SATFINITE.E4M3.F32.PACK_AB_MERGE_C R102, R215, R102, RZ ;  /* 0x00000066d766723e */ /* 0x000fc400048070ff */
[----:B------:R-:W-:Y:S01]  /*7740*/  LOP3.LUT R134, R13, 0xff0000, R134, 0xf8, !PT ;  /* 0x00ff00000d867812 */ /* 0x000fe200078ef886 */
[----:B------:R-:W-:Y:S01]  /*7750*/  IMAD.U32 R13, R106, 0x10000, RZ ;  /* 0x000100006a0d7824 */ /* 0x000fe200078e00ff */
[----:B------:R-:W-:Y:S02]  /*7760*/  SEL R24, R6, R23, P1 ;  /* 0x0000001706187207 */ /* 0x000fe40000800000 */
[----:B------:R-:W-:Y:S02]  /*7770*/  LOP3.LUT R19, R19, 0xff, RZ, 0xc0, !PT ;  /* 0x000000ff13137812 */ /* 0x000fe400078ec0ff */
[----:B------:R-:W-:Y:S02]  /*7780*/  LOP3.LUT R15, R15, 0xff, RZ, 0xc0, !PT ;  /* 0x000000ff0f0f7812 */ /* 0x000fe400078ec0ff */
[----:B------:R-:W-:Y:S02]  /*7790*/  LOP3.LUT R22, R22, R167, RZ, 0xfc, !PT ;  /* 0x000000a716167212 */ /* 0x000fe400078efcff */
[----:B------:R-:W-:-:S02]  /*77a0*/  LOP3.LUT R159, R159, R2, RZ, 0xfc, !PT ;  /* 0x000000029f9f7212 */ /* 0x000fc400078efcff */
[----:B------:R-:W-:Y:S02]  /*77b0*/  LOP3.LUT R21, R34, R21, RZ, 0xfc, !PT ;  /* 0x0000001522157212 */ /* 0x000fe400078efcff */
[----:B------:R-:W-:Y:S02]  /*77c0*/  LOP3.LUT R104, R104, R31, RZ, 0xfc, !PT ;  /* 0x0000001f68687212 */ /* 0x000fe400078efcff */
[----:B------:R-:W-:Y:S02]  /*77d0*/  SEL R23, R23, R6, P1 ;  /* 0x0000000617177207 */ /* 0x000fe40000800000 */
[C---:B------:R-:W-:Y:S02]  /*77e0*/  F2FP.SATFINITE.E4M3.F32.PACK_AB_MERGE_C R72, R215.reuse, R72, RZ ;  /* 0x00000048d748723e */ /* 0x040fe400048070ff */
[----:B------:R-:W-:Y:S02]  /*77f0*/  F2FP.SATFINITE.E4M3.F32.PACK_AB_MERGE_C R76, R215, R76, RZ ;  /* 0x0000004cd74c723e */ /* 0x000fe400048070ff */
[----:B------:R-:W-:-:S02]  /*7800*/  PRMT R38, R85, 0x7604, R38 ;  /* 0x0000760455267816 */ /* 0x000fc40000000026 */
[----:B------:R-:W-:Y:S02]  /*7810*/  LOP3.LUT R146, R146, 0xffff, RZ, 0xc0, !PT ;  /* 0x0000ffff92927812 */ /* 0x000fe400078ec0ff */
[----:B------:R-:W-:Y:S02]  /*7820*/  SEL R6, R25, R8, P1 ;  /* 0x0000000819067207 */ /* 0x000fe40000800000 */
[----:B------:R-:W-:Y:S01]  /*7830*/  SEL R31, R8, R25, P1 ;  /* 0x00000019081f7207 */ /* 0x000fe20000800000 */
[----:B------:R-:W-:Y:S01]  /*7840*/  IMAD.MOV.U32 R25, RZ, RZ, 0x2130 ;  /* 0x00002130ff197424 */ /* 0x000fe200078e00ff */
[----:B------:R-:W-:Y:S02]  /*7850*/  SEL R34, R5, R20, P1 ;  /* 0x0000001405227207 */ /* 0x000fe40000800000 */
[----:B------:R-:W-:Y:S01]  /*7860*/  SEL R33, R20, R5, P1 ;  /* 0x0000000514217207 */ /* 0x000fe20000800000 */
[----:B------:R-:W-:Y:S01]  /*7870*/  IMAD.MOV.U32 R5, RZ, RZ, 0x3021 ;  /* 0x00003021ff057424 */ /* 0x000fe200078e00ff */
[----:B------:R-:W-:Y:S01]  /*7880*/  PRMT R79, R79, 0x7604, R26 ;  /* 0x000076044f4f7816 */ /* 0x000fe2000000001a */
[----:B------:R-:W-:Y:S01]  /*7890*/  IMAD.U32 R26, R155, 0x10000, RZ ;  /* 0x000100009b1a7824 */ /* 0x000fe200078e00ff */
[----:B------:R-:W-:-:S02]  /*78a0*/  LOP3.LUT R152, R152, R163, RZ, 0xfc, !PT ;  /* 0x000000a398987212 */ /* 0x000fc400078efcff */
[----:B------:R-:W-:Y:S02]  /*78b0*/  LOP3.LUT R156, R156, 0xffff, RZ, 0xc0, !PT ;  /* 0x0000ffff9c9c7812 */ /* 0x000fe400078ec0ff */
[----:B------:R-:W-:Y:S02]  /*78c0*/  LOP3.LUT R153, R153, 0xffff, RZ, 0xc0, !PT ;  /* 0x0000ffff99997812 */ /* 0x000fe400078ec0ff */
[----:B------:R-:W-:Y:S01]  /*78d0*/  LOP3.LUT R14, R45, 0xff0000, R14, 0xf8, !PT ;  /* 0x00ff00002d0e7812 */ /* 0x000fe200078ef80e */
[----:B------:R-:W-:Y:S01]  /*78e0*/  IMAD.SHL.U32 R156, R156, 0x1000000, RZ ;  /* 0x010000009c9c7824 */ /* 0x000fe200078e00ff */
[----:B------:R-:W-:Y:S01]  /*78f0*/  LOP3.LUT R18, R53, 0xff0000, R18, 0xf8, !PT ;  /* 0x00ff000035127812 */ /* 0x000fe200078ef812 */
[----:B------:R-:W-:Y:S01]  /*7900*/  IMAD.SHL.U32 R2, R153, 0x1000000, RZ ;  /* 0x0100000099027824 */ /* 0x000fe200078e00ff */
[----:B------:R-:W-:Y:S02]  /*7910*/  LOP3.LUT R102, R102, 0xffff, RZ, 0xc0, !PT ;  /* 0x0000ffff66667812 */ /* 0x000fe400078ec0ff */
[----:B------:R-:W-:-:S02]  /*7920*/  LOP3.LUT R10, R10, 0xc, RZ, 0xc0, !PT ;  /* 0x0000000c0a0a7812 */ /* 0x000fc400078ec0ff */
[----:B------:R-:W-:Y:S02]  /*7930*/  PRMT R19, R162, 0x7604, R19 ;  /* 0x00007604a2137816 */ /* 0x000fe40000000013 */
[----:B------:R-:W-:Y:S02]  /*7940*/  PRMT R15, R174, 0x7604, R15 ;  /* 0x00007604ae0f7816 */ /* 0x000fe4000000000f */
[----:B------:R-:W-:Y:S02]  /*7950*/  SEL R20, R159, R22, P1 ;  /* 0x000000169f147207 */ /* 0x000fe40000800000 */
[----:B------:R-:W-:Y:S02]  /*7960*/  F2FP.SATFINITE.E4M3.F32.PACK_AB_MERGE_C R94, R215, R94, RZ ;  /* 0x0000005ed75e723e */ /* 0x000fe400048070ff */
[----:B------:R-:W-:Y:S01]  /*7970*/  LOP3.LUT R38, R38, 0xff0000, R13, 0xf8, !PT ;  /* 0x00ff000026267812 */ /* 0x000fe200078ef80d */
[----:B------:R-:W-:Y:S01]  /*7980*/  IMAD.SHL.U32 R13, R146, 0x1000000, RZ ;  /* 0x01000000920d7824 */ /* 0x000fe200078e00ff */
[----:B------:R-:W-:-:S02]  /*7990*/  LOP3.LUT R72, R72, 0xffff, RZ, 0xc0, !PT ;  /* 0x0000ffff48487812 */ /* 0x000fc400078ec0ff */
[----:B------:R-:W-:Y:S02]  /*79a0*/  LOP3.LUT R76, R76, 0xffff, RZ, 0xc0, !PT ;  /* 0x0000ffff4c4c7812 */ /* 0x000fe400078ec0ff */
[----:B------:R-:W-:Y:S01]  /*79b0*/  SEL R159, R22, R159, P1 ;  /* 0x0000009f169f7207 */ /* 0x000fe20000800000 */
[----:B------:R-:W-:Y:S01]  /*79c0*/  IMAD.SHL.U32 R27, R72, 0x1000000, RZ ;  /* 0x01000000481b7824 */ /* 0x000fe200078e00ff */
[----:B------:R-:W-:Y:S02]  /*79d0*/  SEL R22, R7, R152, P1 ;  /* 0x0000009807167207 */ /* 0x000fe40000800000 */
[----:B------:R-:W-:Y:S02]  /*79e0*/  SEL R35, R152, R7, P1 ;  /* 0x0000000798237207 */ /* 0x000fe40000800000 */
[----:B------:R-:W-:Y:S02]  /*79f0*/  LOP3.LUT R70, R70, 0xff0000, R147, 0xf8, !PT ;  /* 0x00ff000046467812 */ /* 0x000fe400078ef893 */
[----:B------:R-:W-:Y:S01]  /*7a00*/  LOP3.LUT R14, R14, R29, RZ, 0xfc, !PT ;  /* 0x0000001d0e0e7212 */ /* 0x000fe200078efcff */
[----:B------:R-:W-:Y:S01]  /*7a10*/  IMAD.SHL.U32 R29, R76, 0x1000000, RZ ;  /* 0x010000004c1d7824 */ /* 0x000fe200078e00ff */
[----:B------:R-:W-:-:S02]  /*7a20*/  LOP3.LUT R109, R18, R109, RZ, 0xfc, !PT ;  /* 0x0000006d126d7212 */ /* 0x000fc400078efcff */
[----:B------:R-:W-:Y:S01]  /*7a30*/  LOP3.LUT R28, R28, R3, RZ, 0xfc, !PT ;  /* 0x000000031c1c7212 */ /* 0x000fe200078efcff */
[----:B------:R-:W-:Y:S01]  /*7a40*/  IMAD.SHL.U32 R3, R102, 0x1000000, RZ ;  /* 0x0100000066037824 */ /* 0x000fe200078e00ff */
[-C--:B------:R-:W-:Y:S01]  /*7a50*/  SHF.R.U32.HI R7, RZ, R10.reuse, R5 ;  /* 0x0000000aff077219 */ /* 0x080fe20000011605 */
[----:B------:R-:W-:Y:S01]  /*7a60*/  IMAD.MOV.U32 R5, RZ, RZ, 0x3276 ;  /* 0x00003276ff057424 */ /* 0x000fe200078e00ff */
[----:B------:R-:W-:Y:S02]  /*7a70*/  SHF.R.U32.HI R8, RZ, R10, R25 ;  /* 0x0000000aff087219 */ /* 0x000fe40000011619 */
[----:B------:R-:W-:Y:S02]  /*7a80*/  LOP3.LUT R19, R19, 0xff0000, R158, 0xf8, !PT ;  /* 0x00ff000013137812 */ /* 0x000fe400078ef89e */
[----:B------:R-:W-:Y:S02]  /*7a90*/  LOP3.LUT R15, R15, 0xff0000, R26, 0xf8, !PT ;  /* 0x00ff00000f0f7812 */ /* 0x000fe400078ef81a */
[----:B------:R-:W-:-:S02]  /*7aa0*/  LOP3.LUT R94, R94, 0xffff, RZ, 0xc0, !PT ;  /* 0x0000ffff5e5e7812 */ /* 0x000fc400078ec0ff */
[C---:B------:R-:W-:Y:S02]  /*7ab0*/  F2FP.SATFINITE.E4M3.F32.PACK_AB_MERGE_C R124, R215.reuse, R124, RZ ;  /* 0x0000007cd77c723e */ /* 0x040fe400048070ff */
[C---:B------:R-:W-:Y:S02]  /*7ac0*/  F2FP.SATFINITE.E4M3.F32.PACK_AB_MERGE_C R100, R215.reuse, R100, RZ ;  /* 0x00000064d764723e */ /* 0x040fe400048070ff */
[C---:B------:R-:W-:Y:S01]  /*7ad0*/  F2FP.SATFINITE.E4M3.F32.PACK_AB_MERGE_C R122, R215.reuse, R122, RZ ;  /* 0x0000007ad77a723e */ /* 0x040fe200048070ff */
[----:B------:R-:W-:Y:S01]  /*7ae0*/  IMAD.U32 R124, R124, 0x10000, RZ ;  /* 0x000100007c7c7824 */ /* 0x000fe200078e00ff */
[C---:B------:R-:W-:Y:S02]  /*7af0*/  F2FP.SATFINITE.E4M3.F32.PACK_AB_MERGE_C R98, R215.reuse, R98, RZ ;  /* 0x00000062d762723e */ /* 0x040fe400048070ff */
[----:B------:R-:W-:Y:S01]  /*7b00*/  F2FP.SATFINITE.E4M3.F32.PACK_AB_MERGE_C R86, R215, R86, RZ ;  /* 0x00000056d756723e */ /* 0x000fe200048070ff */
[----:B------:R-:W-:Y:S01]  /*7b10*/  IMAD.U32 R122, R122, 0x10000, RZ ;  /* 0x000100007a7a7824 */ /* 0x000fe200078e00ff */
[----:B------:R-:W-:-:S02]  /*7b20*/  LOP3.LUT R13, R70, R13, RZ, 0xfc, !PT ;  /* 0x0000000d460d7212 */ /* 0x000fc400078efcff */
[----:B------:R-:W-:Y:S02]  /*7b30*/  SEL R26, R109, R14, P1 ;  /* 0x0000000e6d1a7207 */ /* 0x000fe40000800000 */
[----:B------:R-:W-:Y:S02]  /*7b40*/  LOP3.LUT R7, R7, 0xf, RZ, 0xc0, !PT ;  /* 0x0000000f07077812 */ /* 0x000fe400078ec0ff */
[----:B------:R-:W-:Y:S02]  /*7b50*/  LOP3.LUT R8, R8, 0xf, RZ, 0xc0, !PT ;  /* 0x0000000f08087812 */ /* 0x000fe400078ec0ff */
[----:B------:R-:W-:Y:S01]  /*7b60*/  F2FP.SATFINITE.E4M3.F32.PACK_AB_MERGE_C R88, R215, R88, RZ ;  /* 0x00000058d758723e */ /* 0x000fe200048070ff */
[----:B------:R-:W-:Y:S01]  /*7b70*/  SHFL.IDX PT, R25, R24, R7, 0x1c1f ;  /* 0x001c1f0718197589 */ /* 0x000fe200000e0000 */
[----:B------:R-:W-:Y:S02]  /*7b80*/  LOP3.LUT R19, R19, R156, RZ, 0xfc, !PT ;  /* 0x0000009c13137212 */ /* 0x000fe400078efcff */
[----:B------:R-:W-:Y:S01]  /*7b90*/  LOP3.LUT R18, R15, R2, RZ, 0xfc, !PT ;  /* 0x000000020f127212 */ /* 0x000fe200078efcff */
[----:B------:R-:W1:Y:S01]  /*7ba0*/  SHFL.IDX PT, R0, R23, R8, 0x1c1f ;  /* 0x001c1f0817007589 */ /* 0x000e6200000e0000 */
[----:B------:R-:W-:Y:S01]  /*7bb0*/  SEL R109, R14, R109, P1 ;  /* 0x0000006d0e6d7207 */ /* 0x000fe20000800000 */
[----:B------:R-:W-:Y:S01]  /*7bc0*/  FADD R2, R71, R172 ;  /* 0x000000ac47027221 */ /* 0x000fe20000000000 */
[C---:B------:R-:W-:Y:S01]  /*7bd0*/  F2FP.SATFINITE.E4M3.F32.PACK_AB_MERGE_C R118, R215.reuse, R118, RZ ;  /* 0x00000076d776723e */ /* 0x040fe200048070ff */
[----:B------:R-:W-:Y:S01]  /*7be0*/  SHFL.IDX PT, R14, R31, R8, 0x1c1f ;  /* 0x001c1f081f0e7589 */ /* 0x000fe200000e0000 */
[----:B------:R-:W-:-:S02]  /*7bf0*/  F2FP.SATFINITE.E4M3.F32.PACK_AB_MERGE_C R92, R215, R92, RZ ;  /* 0x0000005cd75c723e */ /* 0x000fc400048070ff */
[C---:B------:R-:W-:Y:S01]  /*7c00*/  F2FP.SATFINITE.E4M3.F32.PACK_AB_MERGE_C R116, R215.reuse, R116, RZ ;  /* 0x00000074d774723e */ /* 0x040fe200048070ff */
[----:B------:R-:W-:Y:S01]  /*7c10*/  IMAD.U32 R118, R118, 0x10000, RZ ;  /* 0x0001000076767824 */ /* 0x000fe200078e00ff */
[C---:B------:R-:W-:Y:S01]  /*7c20*/  F2FP.SATFINITE.E4M3.F32.PACK_AB_MERGE_C R90, R215.reuse, R90, RZ ;  /* 0x0000005ad75a723e */ /* 0x040fe200048070ff */
[----:B------:R-:W-:Y:S01]  /*7c30*/  SHFL.IDX PT, R109, R109, R8, 0x1c1f ;  /* 0x001c1f086d6d7589 */ /* 0x000fe200000e0000 */
[----:B------:R-:W-:Y:S01]  /*7c40*/  LOP3.LUT R134, R134, R3, RZ, 0xfc, !PT ;  /* 0x0000000386867212 */ /* 0x000fe200078efcff */
[----:B------:R-:W-:Y:S01]  /*7c50*/  IMAD.SHL.U32 R3, R94, 0x1000000, RZ ;  /* 0x010000005e037824 */ /* 0x000fe200078e00ff */
[C---:B------:R-:W-:Y:S01]  /*7c60*/  F2FP.SATFINITE.E4M3.F32.PACK_AB_MERGE_C R112, R215.reuse, R112, RZ ;  /* 0x00000070d770723e */ /* 0x040fe200048070ff */
[----:B------:R-:W-:Y:S01]  /*7c70*/  IMAD.U32 R116, R116, 0x10000, RZ ;  /* 0x0001000074747824 */ /* 0x000fe200078e00ff */
[C---:B------:R-:W-:Y:S01]  /*7c80*/  F2FP.SATFINITE.E4M3.F32.PACK_AB_MERGE_C R84, R215.reuse, R84, RZ ;  /* 0x00000054d754723e */ /* 0x040fe200048070ff */
[----:B------:R-:W-:Y:S01]  /*7c90*/  SHFL.IDX PT, R34, R34, R7, 0x1c1f ;  /* 0x001c1f0722227589 */ /* 0x000fe200000e0000 */
[C---:B------:R-:W-:Y:S01]  /*7ca0*/  F2FP.SATFINITE.E4M3.F32.PACK_AB_MERGE_C R110, R215.reuse, R110, RZ ;  /* 0x0000006ed76e723e */ /* 0x040fe200048070ff */
[----:B------:R-:W-:Y:S01]  /*7cb0*/  IMAD.U32 R112, R112, 0x10000, RZ ;  /* 0x0001000070707824 */ /* 0x000fe200078e00ff */
[----:B------:R-:W-:Y:S01]  /*7cc0*/  F2FP.SATFINITE.E4M3.F32.PACK_AB_MERGE_C R82, R215, R82, RZ ;  /* 0x00000052d752723e */ /* 0x000fe200048070ff */
[----:B------:R-:W-:Y:S01]  /*7cd0*/  SHFL.IDX PT, R33, R33, R8, 0x1c1f ;  /* 0x001c1f0821217589 */ /* 0x000fe200000e0000 */
[----:B------:R-:W-:Y:S01]  /*7ce0*/  LOP3.LUT R100, R100, 0xffff, RZ, 0xc0, !PT ;  /* 0x0000ffff64647812 */ /* 0x000fe200078ec0ff */
[----:B------:R-:W-:Y:S01]  /*7cf0*/  IMAD.U32 R110, R110, 0x10000, RZ ;  /* 0x000100006e6e7824 */ /* 0x000fe200078e00ff */
[----:B------:R-:W-:Y:S01]  /*7d00*/  LOP3.LUT R98, R98, 0xffff, RZ, 0xc0, !PT ;  /* 0x0000ffff62627812 */ /* 0x000fe200078ec0ff */
[----:B------:R-:W-:Y:S01]  /*7d10*/  SHFL.IDX PT, R22, R22, R7, 0x1c1f ;  /* 0x001c1f0716167589 */ /* 0x000fe200000e0000 */
[----:B------:R-:W-:Y:S01]  /*7d20*/  LOP3.LUT R86, R86, 0xffff, RZ, 0xc0, !PT ;  /* 0x0000ffff56567812 */ /* 0x000fe200078ec0ff */
[----:B------:R-:W-:Y:S01]  /*7d30*/  IMAD.SHL.U32 R100, R100, 0x1000000, RZ ;  /* 0x0100000064647824 */ /* 0x000fe200078e00ff */
[----:B------:R-:W-:Y:S01]  /*7d40*/  LOP3.LUT R27, R36, R27, RZ, 0xfc, !PT ;  /* 0x0000001b241b7212 */ /* 0x000fe200078efcff */
[----:B------:R-:W-:Y:S01]  /*7d50*/  IMAD.SHL.U32 R98, R98, 0x1000000, RZ ;  /* 0x0100000062627824 */ /* 0x000fe200078e00ff */
[----:B------:R-:W-:Y:S01]  /*7d60*/  LOP3.LUT R29, R38, R29, RZ, 0xfc, !PT ;  /* 0x0000001d261d7212 */ /* 0x000fe200078efcff */
[----:B------:R-:W-:Y:S01]  /*7d70*/  SHFL.IDX PT, R35, R35, R8, 0x1c1f ;  /* 0x001c1f0823237589 */ /* 0x000fe200000e0000 */
[----:B------:R-:W-:-:S02]  /*7d80*/  LOP3.LUT R88, R88, 0xffff, RZ, 0xc0, !PT ;  /* 0x0000ffff58587812 */ /* 0x000fc400078ec0ff */
[----:B------:R-:W-:Y:S01]  /*7d90*/  SEL R36, R18, R19, P1 ;  /* 0x0000001312247207 */ /* 0x000fe20000800000 */
[----:B------:R-:W-:Y:S01]  /*7da0*/  SHFL.IDX PT, R20, R20, R7, 0x1c1f ;  /* 0x001c1f0714147589 */ /* 0x000fe200000e0000 */
[----:B------:R-:W-:Y:S01]  /*7db0*/  SEL R38, R13, R28, P1 ;  /* 0x0000001c0d267207 */ /* 0x000fe20000800000 */
[----:B------:R-:W-:Y:S01]  /*7dc0*/  IMAD.SHL.U32 R15, R88, 0x1000000, RZ ;  /* 0x01000000580f7824 */ /* 0x000fe200078e00ff */
[----:B------:R-:W-:Y:S01]  /*7dd0*/  SEL R41, R28, R13, P1 ;  /* 0x0000000d1c297207 */ /* 0x000fe20000800000 */
[----:B------:R-:W-:Y:S01]  /*7de0*/  SHFL.IDX PT, R37, R36, R7, 0x1c1f ;  /* 0x001c1f0724257589 */ /* 0x000fe200000e0000 */
[----:B------:R-:W-:Y:S02]  /*7df0*/  F2FP.SATFINITE.E4M3.F32.PACK_AB_MERGE_C R78, R215, R78, RZ ;  /* 0x0000004ed74e723e */ /* 0x000fe400048070ff */
[----:B------:R-:W-:Y:S01]  /*7e00*/  LOP3.LUT R92, R92, 0xffff, RZ, 0xc0, !PT ;  /* 0x0000ffff5c5c7812 */ /* 0x000fe200078ec0ff */
[----:B------:R2:W3:Y:S01]  /*7e10*/  SHFL.IDX PT, R13, R6, R7, 0x1c1f ;  /* 0x001c1f07060d7589 */ /* 0x0004e200000e0000 */
[----:B------:R-:W-:-:S02]  /*7e20*/  LOP3.LUT R90, R90, 0xffff, RZ, 0xc0, !PT ;  /* 0x0000ffff5a5a7812 */ /* 0x000fc400078ec0ff */
[----:B------:R-:W-:Y:S01]  /*7e30*/  SEL R19, R19, R18, P1 ;  /* 0x0000001213137207 */ /* 0x000fe20000800000 */
[----:B------:R-:W-:Y:S01]  /*7e40*/  IMAD.SHL.U32 R92, R92, 0x1000000, RZ ;  /* 0x010000005c5c7824 */ /* 0x000fe200078e00ff */
[----:B------:R3:W4:Y:S01]  /*7e50*/  SHFL.IDX PT, R18, R26, R7, 0x1c1f ;  /* 0x001c1f071a127589 */ /* 0x00072200000e0000 */
[C---:B------:R-:W-:Y:S01]  /*7e60*/  F2FP.SATFINITE.E4M3.F32.PACK_AB_MERGE_C R126, R215.reuse, R126, RZ ;  /* 0x0000007ed77e723e */ /* 0x040fe200048070ff */
[----:B------:R-:W-:Y:S01]  /*7e70*/  IMAD.SHL.U32 R90, R90, 0x1000000, RZ ;  /* 0x010000005a5a7824 */ /* 0x000fe200078e00ff */
[----:B------:R-:W-:Y:S01]  /*7e80*/  F2FP.SATFINITE.E4M3.F32.PACK_AB_MERGE_C R96, R215, R96, RZ ;  /* 0x00000060d760723e */ /* 0x000fe200048070ff */
[----:B------:R-:W-:Y:S01]  /*7e90*/  SHFL.IDX PT, R39, R38, R7, 0x1c1f ;  /* 0x001c1f0726277589 */ /* 0x000fe200000e0000 */
[----:B------:R-:W-:Y:S01]  /*7ea0*/  LOP3.LUT R44, R44, R3, RZ, 0xfc, !PT ;  /* 0x000000032c2c7212 */ /* 0x000fe200078efcff */
[----:B------:R-:W-:Y:S01]  /*7eb0*/  IMAD.SHL.U32 R3, R86, 0x1000000, RZ ;  /* 0x0100000056037824 */ /* 0x000fe200078e00ff */
[----:B------:R-:W-:Y:S01]  /*7ec0*/  LOP3.LUT R84, R84, 0xffff, RZ, 0xc0, !PT ;  /* 0x0000ffff54547812 */ /* 0x000fe200078ec0ff */
[----:B------:R-:W-:Y:S01]  /*7ed0*/  IMAD.U32 R126, R126, 0x10000, RZ ;  /* 0x000100007e7e7824 */ /* 0x000fe200078e00ff */
[----:B------:R-:W-:Y:S01]  /*7ee0*/  LOP3.LUT R82, R82, 0xffff, RZ, 0xc0, !PT ;  /* 0x0000ffff52527812 */ /* 0x000fe200078ec0ff */
[----:B--2---:R-:W-:Y:S01]  /*7ef0*/  IMAD.MOV.U32 R6, RZ, RZ, 0x1054 ;  /* 0x00001054ff067424 */ /* 0x004fe200078e00ff */
[----:B------:R-:W-:Y:S01]  /*7f00*/  LOP3.LUT R57, R57, 0xff0000, R124, 0xf8, !PT ;  /* 0x00ff000039397812 */ /* 0x000fe200078ef87c */
[----:B------:R-:W-:Y:S01]  /*7f10*/  IMAD.SHL.U32 R84, R84, 0x1000000, RZ ;  /* 0x0100000054547824 */ /* 0x000fe200078e00ff */
[----:B------:R-:W-:Y:S01]  /*7f20*/  LOP3.LUT R59, R59, 0xff0000, R122, 0xf8, !PT ;  /* 0x00ff00003b3b7812 */ /* 0x000fe200078ef87a */
[----:B------:R-:W-:Y:S01]  /*7f30*/  IMAD.SHL.U32 R82, R82, 0x1000000, RZ ;  /* 0x0100000052527824 */ /* 0x000fe200078e00ff */
[----:B------:R-:W-:Y:S01]  /*7f40*/  LOP3.LUT R78, R78, 0xffff, RZ, 0xc0, !PT ;  /* 0x0000ffff4e4e7812 */ /* 0x000fe200078ec0ff */
[----:B------:R-:W-:Y:S01]  /*7f50*/  SHFL.IDX PT, R159, R159, R8, 0x1c1f ;  /* 0x001c1f089f9f7589 */ /* 0x000fe200000e0000 */
[----:B------:R-:W-:-:S02]  /*7f60*/  LOP3.LUT R61, R61, 0xff0000, R118, 0xf8, !PT ;  /* 0x00ff00003d3d7812 */ /* 0x000fc400078ef876 */
[----:B------:R-:W-:Y:S02]  /*7f70*/  LOP3.LUT R79, R79, 0xff0000, R116, 0xf8, !PT ;  /* 0x00ff00004f4f7812 */ /* 0x000fe400078ef874 */
[----:B------:R-:W-:Y:S02]  /*7f80*/  LOP3.LUT R96, R96, 0xffff, RZ, 0xc0, !PT ;  /* 0x0000ffff60607812 */ /* 0x000fe400078ec0ff */
[----:B------:R-:W-:Y:S02]  /*7f90*/  LOP3.LUT R81, R81, 0xff0000, R112, 0xf8, !PT ;  /* 0x00ff000051517812 */ /* 0x000fe400078ef870 */
[----:B------:R-:W-:Y:S01]  /*7fa0*/  LOP3.LUT R83, R83, 0xff0000, R110, 0xf8, !PT ;  /* 0x00ff000053537812 */ /* 0x000fe200078ef86e */
[----:B------:R-:W-:Y:S01]  /*7fb0*/  IMAD.SHL.U32 R96, R96, 0x1000000, RZ ;  /* 0x0100000060607824 */ /* 0x000fe200078e00ff */
[----:B------:R-:W-:Y:S02]  /*7fc0*/  LOP3.LUT R57, R57, R100, RZ, 0xfc, !PT ;  /* 0x0000006439397212 */ /* 0x000fe400078efcff */
[----:B------:R-:W-:-:S02]  /*7fd0*/  LOP3.LUT R98, R59, R98, RZ, 0xfc, !PT ;  /* 0x000000623b627212 */ /* 0x000fc400078efcff */
[----:B------:R-:W-:Y:S01]  /*7fe0*/  LOP3.LUT R32, R32, R3, RZ, 0xfc, !PT ;  /* 0x0000000320207212 */ /* 0x000fe200078efcff */
[----:B------:R-:W-:Y:S01]  /*7ff0*/  IMAD.SHL.U32 R3, R78, 0x1000000, RZ ;  /* 0x010000004e037824 */ /* 0x000fe200078e00ff */
[----:B------:R-:W-:Y:S02]  /*8000*/  LOP3.LUT R15, R46, R15, RZ, 0xfc, !PT ;  /* 0x0000000f2e0f7212 */ /* 0x000fe400078efcff */
[----:B------:R-:W-:Y:S02]  /*8010*/  LOP3.LUT R61, R61, R92, RZ, 0xfc, !PT ;  /* 0x0000005c3d3d7212 */ /* 0x000fe400078efcff */
[----:B------:R-:W-:Y:S02]  /*8020*/  LOP3.LUT R90, R79, R90, RZ, 0xfc, !PT ;  /* 0x0000005a4f5a7212 */ /* 0x000fe400078efcff */
[----:B------:R-:W-:Y:S02]  /*8030*/  LOP3.LUT R17, R17, 0xff0000, R126, 0xf8, !PT ;  /* 0x00ff000011117812 */ /* 0x000fe400078ef87e */
[----:B------:R-:W-:-:S02]  /*8040*/  LOP3.LUT R81, R81, R84, RZ, 0xfc, !PT ;  /* 0x0000005451517212 */ /* 0x000fc400078efcff */
[----:B------:R-:W-:Y:S02]  /*8050*/  LOP3.LUT R82, R83, R82, RZ, 0xfc, !PT ;  /* 0x0000005253527212 */ /* 0x000fe400078efcff */
[----:B------:R-:W-:Y:S02]  /*8060*/  SEL R42, R98, R57, P1 ;  /* 0x00000039622a7207 */ /* 0x000fe40000800000 */
[----:B------:R-:W-:Y:S02]  /*8070*/  SEL R57, R57, R98, P1 ;  /* 0x0000006239397207 */ /* 0x000fe40000800000 */
[----:B------:R-:W-:Y:S01]  /*8080*/  SEL R46, R15, R44, P1 ;  /* 0x0000002c0f2e7207 */ /* 0x000fe20000800000 */
[----:B------:R-:W-:Y:S01]  /*8090*/  SHFL.IDX PT, R43, R42, R7, 0x1c1f ;  /* 0x001c1f072a2b7589 */ /* 0x000fe200000e0000 */
[----:B------:R-:W-:Y:S01]  /*80a0*/  LOP3.LUT R30, R30, R3, RZ, 0xfc, !PT ;  /* 0x000000031e1e7212 */ /* 0x000fe200078efcff */
[----:B------:R-:W-:Y:S01]  /*80b0*/  FADD R3, R63, R148 ;  /* 0x000000943f037221 */ /* 0x000fe20000000000 */
[----:B------:R-:W-:-:S02]  /*80c0*/  SEL R15, R44, R15, P1 ;  /* 0x0000000f2c0f7207 */ /* 0x000fc40000800000 */
[----:B------:R-:W-:Y:S01]  /*80d0*/  SEL R48, R90, R61, P1 ;  /* 0x0000003d5a307207 */ /* 0x000fe20000800000 */
[----:B------:R-:W2:Y:S01]  /*80e0*/  SHFL.IDX PT, R44, R57, R8, 0x1c1f ;  /* 0x001c1f08392c7589 */ /* 0x000ea200000e0000 */
[----:B------:R-:W-:Y:S02]  /*80f0*/  SEL R61, R61, R90, P1 ;  /* 0x0000005a3d3d7207 */ /* 0x000fe40000800000 */
[----:B------:R-:W-:Y:S01]  /*8100*/  SEL R50, R21, R32, P1 ;  /* 0x0000002015327207 */ /* 0x000fe20000800000 */
[----:B------:R-:W-:Y:S01]  /*8110*/  SHFL.IDX PT, R46, R46, R7, 0x1c1f ;  /* 0x001c1f072e2e7589 */ /* 0x000fe200000e0000 */
[----:B------:R-:W-:Y:S02]  /*8120*/  LOP3.LUT R17, R17, R96, RZ, 0xfc, !PT ;  /* 0x0000006011117212 */ /* 0x000fe400078efcff */
[----:B------:R-:W-:Y:S01]  /*8130*/  SEL R21, R32, R21, P1 ;  /* 0x0000001520157207 */ /* 0x000fe20000800000 */
[----:B------:R-:W5:Y:S01]  /*8140*/  SHFL.IDX PT, R15, R15, R8, 0x1c1f ;  /* 0x001c1f080f0f7589 */ /* 0x000f6200000e0000 */
[----:B------:R-:W-:-:S02]  /*8150*/  SEL R52, R82, R81, P1 ;  /* 0x0000005152347207 */ /* 0x000fc40000800000 */
[----:B------:R-:W-:Y:S01]  /*8160*/  SEL R81, R81, R82, P1 ;  /* 0x0000005251517207 */ /* 0x000fe20000800000 */
[----:B------:R-:W-:Y:S01]  /*8170*/  SHFL.IDX PT, R48, R48, R7, 0x1c1f ;  /* 0x001c1f0730307589 */ /* 0x000fe200000e0000 */
[----:B------:R-:W-:Y:S02]  /*8180*/  SEL R54, R27, R30, P1 ;  /* 0x0000001e1b367207 */ /* 0x000fe40000800000 */
[----:B------:R-:W-:Y:S01]  /*8190*/  SEL R23, R30, R27, P1 ;  /* 0x0000001b1e177207 */ /* 0x000fe20000800000 */
[----:B------:R-:W5:Y:S01]  /*81a0*/  SHFL.IDX PT, R61, R61, R8, 0x1c1f ;  /* 0x001c1f083d3d7589 */ /* 0x000f6200000e0000 */
[----:B------:R-:W-:Y:S02]  /*81b0*/  SEL R6, R6, 0x5410, P1 ;  /* 0x0000541006067807 */ /* 0x000fe40000800000 */
[----:B------:R-:W-:Y:S01]  /*81c0*/  SEL R56, R104, R29, P1 ;  /* 0x0000001d68387207 */ /* 0x000fe20000800000 */
[----:B------:R-:W-:Y:S01]  /*81d0*/  SHFL.IDX PT, R50, R50, R7, 0x1c1f ;  /* 0x001c1f0732327589 */ /* 0x000fe200000e0000 */
[----:B------:R-:W-:-:S02]  /*81e0*/  SEL R40, R17, R134, P1 ;  /* 0x0000008611287207 */ /* 0x000fc40000800000 */
[----:B------:R-:W-:Y:S01]  /*81f0*/  SEL R5, R5, 0x7632, P1 ;  /* 0x0000763205057807 */ /* 0x000fe20000800000 */
[----:B------:R-:W5:Y:S01]  /*8200*/  SHFL.IDX PT, R21, R21, R8, 0x1c1f ;  /* 0x001c1f0815157589 */ /* 0x000f6200000e0000 */
[----:B------:R-:W-:Y:S02]  /*8210*/  SEL R45, R29, R104, P1 ;  /* 0x000000681d2d7207 */ /* 0x000fe40000800000 */
[----:B------:R-:W-:Y:S01]  /*8220*/  SEL R17, R134, R17, P1 ;  /* 0x0000001186117207 */ /* 0x000fe20000800000 */
[----:B------:R-:W-:Y:S01]  /*8230*/  SHFL.IDX PT, R52, R52, R7, 0x1c1f ;  /* 0x001c1f0734347589 */ /* 0x000fe200000e0000 */
[CCC-:B-1----:R-:W-:Y:S02]  /*8240*/  PRMT R24, R25.reuse, R6.reuse, R0.reuse ;  /* 0x0000000619187216 */ /* 0x1c2fe40000000000 */
[----:B------:R-:W-:Y:S01]  /*8250*/  PRMT R25, R25, R5, R0 ;  /* 0x0000000519197216 */ /* 0x000fe20000000000 */
[----:B------:R-:W1:Y:S01]  /*8260*/  SHFL.IDX PT, R81, R81, R8, 0x1c1f ;  /* 0x001c1f0851517589 */ /* 0x000e6200000e0000 */
[----:B---3--:R-:W-:-:S02]  /*8270*/  PRMT R26, R13, R6, R14 ;  /* 0x000000060d1a7216 */ /* 0x008fc4000000000e */
[-C--:B------:R-:W-:Y:S01]  /*8280*/  PRMT R27, R13, R5.reuse, R14 ;  /* 0x000000050d1b7216 */ /* 0x080fe2000000000e */
[----:B------:R-:W-:Y:S01]  /*8290*/  SHFL.IDX PT, R54, R54, R7, 0x1c1f ;  /* 0x001c1f0736367589 */ /* 0x000fe200000e0000 */
[CCC-:B----4-:R-:W-:Y:S02]  /*82a0*/  PRMT R28, R18.reuse, R6.reuse, R109.reuse ;  /* 0x00000006121c7216 */ /* 0x1d0fe4000000006d */
[-C--:B------:R-:W-:Y:S01]  /*82b0*/  PRMT R29, R18, R5.reuse, R109 ;  /* 0x00000005121d7216 */ /* 0x080fe2000000006d */
[----:B------:R-:W3:Y:S01]  /*82c0*/  SHFL.IDX PT, R23, R23, R8, 0x1c1f ;  /* 0x001c1f0817177589 */ /* 0x000ee200000e0000 */
[CCC-:B--2---:R-:W-:Y:S02]  /*82d0*/  PRMT R42, R43.reuse, R6.reuse, R44.reuse ;  /* 0x000000062b2a7216 */ /* 0x1c4fe4000000002c */
[----:B------:R-:W-:Y:S01]  /*82e0*/  PRMT R43, R43, R5, R44 ;  /* 0x000000052b2b7216 */ /* 0x000fe2000000002c */
[----:B------:R-:W2:Y:S01]  /*82f0*/  SHFL.IDX PT, R0, R19, R8, 0x1c1f ;  /* 0x001c1f0813007589 */ /* 0x000ea200000e0000 */
[----:B-----5:R-:W-:-:S02]  /*8300*/  PRMT R44, R46, R6, R15 ;  /* 0x000000062e2c7216 */ /* 0x020fc4000000000f */
[-C--:B------:R-:W-:Y:S01]  /*8310*/  PRMT R47, R48, R5.reuse, R61 ;  /* 0x00000005302f7216 */ /* 0x080fe2000000003d */
[----:B------:R-:W4:Y:S01]  /*8320*/  SHFL.IDX PT, R14, R41, R8, 0x1c1f ;  /* 0x001c1f08290e7589 */ /* 0x000f2200000e0000 */
[-C--:B------:R-:W-:Y:S02]  /*8330*/  PRMT R49, R50, R5.reuse, R21 ;  /* 0x0000000532317216 */ /* 0x080fe40000000015 */
[CCC-:B------:R-:W-:Y:S01]  /*8340*/  PRMT R30, R34.reuse, R6.reuse, R33.reuse ;  /* 0x00000006221e7216 */ /* 0x1c0fe20000000021 */
[----:B------:R-:W-:Y:S01]  /*8350*/  SHFL.IDX PT, R56, R56, R7, 0x1c1f ;  /* 0x001c1f0738387589 */ /* 0x000fe200000e0000 */
[-C--:B------:R-:W-:Y:S02]  /*8360*/  PRMT R31, R34, R5.reuse, R33 ;  /* 0x00000005221f7216 */ /* 0x080fe40000000021 */
[----:B------:R-:W-:Y:S01]  /*8370*/  PRMT R34, R22, R6, R35 ;  /* 0x0000000616227216 */ /* 0x000fe20000000023 */
[----:B------:R5:W4:Y:S01]  /*8380*/  SHFL.IDX PT, R55, R45, R8, 0x1c1f ;  /* 0x001c1f082d377589 */ /* 0x000b2200000e0000 */
[----:B-1----:R-:W-:-:S02]  /*8390*/  PRMT R51, R52, R5, R81 ;  /* 0x0000000534337216 */ /* 0x002fc40000000051 */
[CCC-:B------:R-:W-:Y:S01]  /*83a0*/  PRMT R32, R20.reuse, R6.reuse, R159.reuse ;  /* 0x0000000614207216 */ /* 0x1c0fe2000000009f */
[----:B------:R-:W-:Y:S01]  /*83b0*/  SHFL.IDX PT, R13, R40, R7, 0x1c1f ;  /* 0x001c1f07280d7589 */ /* 0x000fe200000e0000 */
[-C--:B------:R-:W-:Y:S02]  /*83c0*/  PRMT R33, R20, R5.reuse, R159 ;  /* 0x0000000514217216 */ /* 0x080fe4000000009f */
[-C--:B------:R-:W-:Y:S01]  /*83d0*/  PRMT R35, R22, R5.reuse, R35 ;  /* 0x0000000516237216 */ /* 0x080fe20000000023 */
[----:B------:R-:W1:Y:S01]  /*83e0*/  SHFL.IDX PT, R18, R17, R8, 0x1c1f ;  /* 0x001c1f0811127589 */ /* 0x000e6200000e0000 */
[-C--:B---3--:R-:W-:Y:S02]  /*83f0*/  PRMT R53, R54, R5.reuse, R23 ;  /* 0x0000000536357216 */ /* 0x088fe40000000017 */
[----:B-----5:R-:W-:Y:S02]  /*8400*/  PRMT R45, R46, R5, R15 ;  /* 0x000000052e2d7216 */ /* 0x020fe4000000000f */
[----:B------:R-:W-:-:S02]  /*8410*/  PRMT R46, R48, R6, R61 ;  /* 0x00000006302e7216 */ /* 0x000fc4000000003d */
[-C--:B------:R-:W-:Y:S02]  /*8420*/  PRMT R48, R50, R6.reuse, R21 ;  /* 0x0000000632307216 */ /* 0x080fe40000000015 */
[-C--:B------:R-:W-:Y:S02]  /*8430*/  PRMT R50, R52, R6.reuse, R81 ;  /* 0x0000000634327216 */ /* 0x080fe40000000051 */
[-C--:B------:R-:W-:Y:S02]  /*8440*/  PRMT R52, R54, R6.reuse, R23 ;  /* 0x0000000636347216 */ /* 0x080fe40000000017 */
[-C--:B--2---:R-:W-:Y:S02]  /*8450*/  PRMT R36, R37, R6.reuse, R0 ;  /* 0x0000000625247216 */ /* 0x084fe40000000000 */
[-C--:B----4-:R-:W-:Y:S02]  /*8460*/  PRMT R38, R39, R6.reuse, R14 ;  /* 0x0000000627267216 */ /* 0x090fe4000000000e */
[----:B------:R-:W-:-:S02]  /*8470*/  PRMT R54, R56, R6, R55 ;  /* 0x0000000638367216 */ /* 0x000fc40000000037 */
[-C--:B------:R-:W-:Y:S02]  /*8480*/  PRMT R37, R37, R5.reuse, R0 ;  /* 0x0000000525257216 */ /* 0x080fe40000000000 */
[-C--:B------:R-:W-:Y:S02]  /*8490*/  PRMT R39, R39, R5.reuse, R14 ;  /* 0x0000000527277216 */ /* 0x080fe4000000000e */
[-C--:B------:R-:W-:Y:S02]  /*84a0*/  PRMT R55, R56, R5.reuse, R55 ;  /* 0x0000000538377216 */ /* 0x080fe40000000037 */
[C-C-:B-1----:R-:W-:Y:S02]  /*84b0*/  PRMT R40, R13.reuse, R6, R18.reuse ;  /* 0x000000060d287216 */ /* 0x142fe40000000012 */
[----:B------:R-:W-:Y:S01]  /*84c0*/  PRMT R41, R13, R5, R18 ;  /* 0x000000050d297216 */ /* 0x000fe20000000012 */
[----:B------:R-:W-:Y:S06]  /*84d0*/  @!P0 BRA `(.L_x_19) ;  /* 0x0000000000048947 */ /* 0x000fec0003800000 */
[----:B------:R-:W-:Y:S01]  /*84e0*/  BPT.TRAP 0x1 ;  /* 0x000000040000795c */ /* 0x000fe20000300000 */
.L_x_19:
[----:B------:R-:W1:Y:S02]  /*84f0*/  SYNCS.PHASECHK.TRANS64.TRYWAIT P2, [UR36+0x2c008], R4 ;  /* 0x02c00804ff0075a7 */ /* 0x000e640008040164 */
[----:B-1----:R-:W-:Y:S05]  /*8500*/  @!P2 BRA `(.L_x_20) ;  /* 0x00000108001ca947 */ /* 0x002fea0003800000 */
.L_x_105:
[----:B------:R-:W-:Y:S01]  /*8510*/  UIADD3 UR10, UR16, 0x800, URZ ;  /* 0x00000800100a7890 */ /* 0x000fe2000fffe03f */
[----:B------:R-:W-:Y:S01]  /*8520*/  WARPGROUP.ARRIVE ;  /* 0x00000000000079c5 */ /* 0x000fe20000000000 */
[----:B------:R-:W-:-:S07]  /*8530*/  UMOV UR11, 0x40000040 ;  /* 0x40000040000b7882 */ /* 0x000fce0000000000 */
[----:B------:R-:W-:Y:S01]  /*8540*/  QGMMA.64x128x32.F32.E4M3.E4M3 R152, R24, gdesc[UR8], RZ, !UPT, gsb0 ;  /* 0x01e0000818987df3 */ /* 0x000fe2000c0008ff */
[----:B------:R-:W-:Y:S01]  /*8550*/  UIADD3 UR10, UR16, 0x802, URZ ;  /* 0x00000802100a7890 */ /* 0x000fe2000fffe03f */
[----:B------:R-:W-:Y:S01]  /*8560*/  UMOV UR11, 0x40000040 ;  /* 0x40000040000b7882 */ /* 0x000fe20000000000 */
[----:B------:R-:W-:Y:S02]  /*8570*/  WARPGROUP.DEPBAR.LE gsb0, 0x0 ;  /* 0x00008000000079c5 */ /* 0x000fe40000010000 */
[----:B------:R-:W-:-:S07]  /*8580*/  WARPGROUP.ARRIVE ;  /* 0x00000000000079c5 */ /* 0x000fce0000000000 */
[----:B------:R-:W-:Y:S01]  /*8590*/  QGMMA.64x128x32.F32.E4M3.E4M3 R152, R28, gdesc[UR8], R152, gsb0 ;  /* 0x01e000081c987df3 */ /* 0x000fe20008000898 */
        /* <DEDUP_REMOVED lines=29> */
[----:B------:R-:W-:Y:S03]  /*8770*/  QGMMA.64x128x32.F32.E4M3.E4M3 R152, R52, gdesc[UR8], R152, gsb0 ;  /* 0x01e0000834987df3 */ /* 0x000fe60008000898 */
[----:B------:R-:W-:Y:S02]  /*8780*/  WARPGROUP.DEPBAR.LE gsb0, 0x0 ;  /* 0x00008000000079c5 */ /* 0x000fe40000010000 */
[----:B------:R-:W-:Y:S05]  /*8790*/  @!P0 BRA `(.L_x_21) ;  /* 0x0000000000048947 */ /* 0x000fea0003800000 */
[----:B------:R-:W-:Y:S01]  /*87a0*/  BPT.TRAP 0x1 ;  /* 0x000000040000795c */ /* 0x000fe20000300000 */
.L_x_21:
[----:B------:R-:W-:Y:S01]  /*87b0*/  UISETP.GT.U32.AND UP0, UPT, UR6, 0x1, UPT ;  /* 0x000000010600788c */ /* 0x000fe2000bf04070 */
[----:B-1----:R-:W-:Y:S01]  /*87c0*/  IMAD.MOV.U32 R4, RZ, RZ, RZ ;  /* 0x000000ffff047224 */ /* 0x002fe200078e00ff */
[----:B------:R-:W-:-:S04]  /*87d0*/  UIADD3 UR7, UR36, 0x2c028, URZ ;  /* 0x0002c02824077890 */ /* 0x000fc8000fffe03f */
[----:B------:R-:W-:Y:S01]  /*87e0*/  PLOP3.LUT P2, PT, PT, PT, UP0, 0x80, 0x0 ;  /* 0x000000000000781c */ /* 0x000fe20003f4f008 */
[----:B------:R-:W-:-:S09]  /*87f0*/  UPRMT UR7, URZ, 0x654, UR7 ;  /* 0x000006543f077896 */ /* 0x000fd20008000007 */
[----:B------:R-:W-:Y:S03]  /*8800*/  SYNCS.ARRIVE.TRANS64.RED.A1T0 RZ, [UR7], RZ ;  /* 0x000000ffffff79a7 */ /* 0x000fe60008100407 */
[----:B------:R-:W-:Y:S05]  /*8810*/  @P2 BRA `(.L_x_22) ;  /* 0x0000000000042947 */ /* 0x000fea0003800000 */
[----:B------:R-:W-:Y:S01]  /*8820*/  BPT.TRAP 0x1 ;  /* 0x000000040000795c */ /* 0x000fe20000300000 */
.L_x_22:
[C---:B------:R-:W-:Y:S01]  /*8830*/  ISETP.GE.AND P3, PT, R11.reuse, 0x201, PT ;  /* 0x000002010b00780c */ /* 0x040fe20003f66270 */
[----:B------:R-:W-:Y:S01]  /*8840*/  VIADD R0, R11, 0xff ;  /* 0x000000ff0b007836 */ /* 0x000fe20000000000 */
[----:B------:R-:W-:Y:S01]  /*8850*/  UMOV UR17, 0x1 ;  /* 0x0000000100117882 */ /* 0x000fe20000000000 */
[----:B------:R-:W-:-:S03]  /*8860*/  UMOV UR18, 0x2 ;  /* 0x0000000200127882 */ /* 0x000fc60000000000 */
[----:B------:R-:W-:-:S04]  /*8870*/  SHF.R.S32.HI R13, RZ, 0x1f, R0 ;  /* 0x0000001fff0d7819 */ /* 0x000fc80000011400 */
[----:B------:R-:W-:Y:S01]  /*8880*/  LEA.HI R13, R13, R0, RZ, 0x8 ;  /* 0x000000000d0d7211 */ /* 0x000fe200078f40ff */
[----:B------:R-:W-:-:S03]  /*8890*/  VIADD R0, R9, 0x100 ;  /* 0x0000010009007836 */ /* 0x000fc60000000000 */
[----:B------:R-:W-:Y:S01]  /*88a0*/  LEA.HI.SX32 R9, R13, 0xffffffff, 0x18 ;  /* 0xffffffff0d097811 */ /* 0x000fe200078fc2ff */
[----:B------:R-:W-:Y:S06]  /*88b0*/  @!P3 BRA `(.L_x_23) ;  /* 0x0000006000ecb947 */ /* 0x000fec0003800000 */
[----:B------:R-:W-:Y:S01]  /*88c0*/  IMAD.MOV.U32 R11, RZ, RZ, R16 ;  /* 0x000000ffff0b7224 */ /* 0x000fe200078e0010 */
[----:B------:R-:W-:Y:S01]  /*88d0*/  UMOV UR18, 0x2 ;  /* 0x0000000200127882 */ /* 0x000fe20000000000 */
[----:B------:R-:W-:Y:S01]  /*88e0*/  IMAD.MOV.U32 R13, RZ, RZ, R12 ;  /* 0x000000ffff0d7224 */ /* 0x000fe200078e000c */
[----:B------:R-:W-:Y:S01]  /*88f0*/  UMOV UR17, 0x1 ;  /* 0x0000000100117882 */ /* 0x000fe20000000000 */
[----:B------:R-:W-:Y:S01]  /*8900*/  IMAD.MOV.U32 R4, RZ, RZ, RZ ;  /* 0x000000ffff047224 */ /* 0x000fe200078e00ff */
[----:B------:R-:W-:-:S06]  /*8910*/  ULDC UR19, c[0x0][0x604] ;  /* 0x0001810000137ab9 */ /* 0x000fcc0000000800 */
.L_x_34:
[----:B------:R-:W-:-:S13]  /*8920*/  PLOP3.LUT P4, PT, PT, PT, UP1, 0x80, 0x0 ;  /* 0x000000000000781c */ /* 0x000fda0003f8f018 */
[----:B-1----:R-:W-:Y:S05]  /*8930*/  @!P4 BRA `(.L_x_24) ;  /* 0x000000000004c947 */ /* 0x002fea0003800000 */
[----:B------:R-:W-:Y:S01]  /*8940*/  BPT.TRAP 0x1 ;  /* 0x000000040000795c */ /* 0x000fe20000300000 */
.L_x_24:
[----:B------:R-:W-:Y:S01]  /*8950*/  ULEA UR6, UR18, UR36, 0x3 ;  /* 0x0000002412067291 */ /* 0x000fe2000f8e183f */
[----:B------:R-:W-:-:S08]  /*8960*/  SHF.L.U32 R7, R4, 0x1f, RZ ;  /* 0x0000001f04077819 */ /* 0x000fd000000006ff */
[----:B------:R-:W1:Y:S02]  /*8970*/  SYNCS.PHASECHK.TRANS64.TRYWAIT P3, [UR6+0x2c000], R7 ;  /* 0x02c00007ff0075a7 */ /* 0x000e640008060146 */
[----:B-1----:R-:W-:Y:S05]  /*8980*/  @!P3 BRA `(.L_x_25) ;  /* 0x000001040014b947 */ /* 0x002fea0003800000 */
.L_x_106:
[----:B------:R-:W-:Y:S01]  /*8990*/  ULEA UR6, UR18, UR16, 0xb ;  /* 0x0000001012067291 */ /* 0x000fe2000f8e583f */
[----:B------:R-:W-:Y:S01]  /*89a0*/  WARPGROUP.ARRIVE ;  /* 0x00000000000079c5 */ /* 0x000fe20000000000 */
[----:B------:R-:W-:Y:S01]  /*89b0*/  UMOV UR7, 0x40000040 ;  /* 0x4000004000077882 */ /* 0x000fe20000000000 */
[----:B------:R-:W-:Y:S01]  /*89c0*/  UMOV UR11, 0x40000040 ;  /* 0x40000040000b7882 */ /* 0x000fe20000000000 */
[----:B------:R-:W-:Y:S02]  /*89d0*/  UIADD3 UR10, UR6, 0x2, URZ ;  /* 0x00000002060a7890 */ /* 0x000fe4000fffe03f */
[----:B------:R-:W-:Y:S01]  /*89e0*/  UIADD3 UR14, UR6, 0x4, URZ ;  /* 0x00000004060e7890 */ /* 0x000fe2000fffe03f */
[----:B------:R-:W-:Y:S02]  /*89f0*/  UMOV UR15, 0x40000040 ;  /* 0x40000040000f7882 */ /* 0x000fe40000000000 */
[----:B------:R-:W-:Y:S01]  /*8a00*/  QGMMA.64x256x32.F32.E4M3.E4M3 R24, gdesc[UR4], RZ, !UPT, gsb0 ;  /* 0x03e00000041879f3 */ /* 0x000fe2000c0008ff */
[----:B------:R-:W-:Y:S01]  /*8a10*/  UIADD3 UR22, UR6, 0x6, URZ ;  /* 0x0000000606167890 */ /* 0x000fe2000fffe03f */
[----:B------:R-:W-:Y:S01]  /*8a20*/  UMOV UR23, 0x40000040 ;  /* 0x4000004000177882 */ /* 0x000fe20000000000 */
[----:B------:R-:W-:-:S04]  /*8a30*/  UIADD3 UR18, UR18, 0x1, URZ ;  /* 0x0000000112127890 */ /* 0x000fc8000fffe03f */
[----:B------:R-:W-:-:S04]  /*8a40*/  UISETP.NE.AND UP0, UPT, UR18, 0x5, UPT ;  /* 0x000000051200788c */ /* 0x000fc8000bf05270 */
[----:B------:R-:W-:Y:S02]  /*8a50*/  USEL UR6, URZ, 0x1, UP0 ;  /* 0x000000013f067887 */ /* 0x000fe40008000000 */
[----:B------:R-:W-:-:S04]  /*8a60*/  USEL UR18, UR18, URZ, UP0 ;  /* 0x0000003f12127287 */ /* 0x000fc80008000000 */
[----:B------:R-:W-:Y:S01]  /*8a70*/  LOP3.LUT R4, R4, UR6, RZ, 0x3c, !PT ;  /* 0x0000000604047c12 */ /* 0x000fe2000f8e3cff */
[----:B------:R-:W-:Y:S02]  /*8a80*/  WARPGROUP.DEPBAR.LE gsb0, 0x0 ;  /* 0x00008000000079c5 */ /* 0x000fe40000010000 */
[----:B------:R-:W-:-:S08]  /*8a90*/  WARPGROUP.ARRIVE ;  /* 0x00000000000079c5 */ /* 0x000fd00000000000 */
[----:B------:R-:W-:Y:S03]  /*8aa0*/  QGMMA.64x256x32.F32.E4M3.E4M3 R24, gdesc[UR8], R24, gsb0 ;  /* 0x03e00000081879f3 */ /* 0x000fe60008000818 */
[----:B------:R-:W-:Y:S02]  /*8ab0*/  WARPGROUP.DEPBAR.LE gsb0, 0x0 ;  /* 0x00008000000079c5 */ /* 0x000fe40000010000 */
[----:B------:R-:W-:-:S15]  /*8ac0*/  WARPGROUP.ARRIVE ;  /* 0x00000000000079c5 */ /* 0x000fde0000000000 */
[----:B------:R-:W-:-:S08]  /*8ad0*/  NOP ;  /* 0x0000000000007918 */ /* 0x000fd00000000000 */
[----:B------:R-:W-:Y:S03]  /*8ae0*/  QGMMA.64x256x32.F32.E4M3.E4M3 R24, gdesc[UR12], R24, gsb0 ;  /* 0x03e000000c1879f3 */ /* 0x000fe60008000818 */
[----:B------:R-:W-:Y:S02]  /*8af0*/  WARPGROUP.DEPBAR.LE gsb0, 0x0 ;  /* 0x00008000000079c5 */ /* 0x000fe40000010000 */
[----:B------:R-:W-:-:S15]  /*8b00*/  WARPGROUP.ARRIVE ;  /* 0x00000000000079c5 */ /* 0x000fde0000000000 */
[----:B------:R-:W-:-:S08]  /*8b10*/  NOP ;  /* 0x0000000000007918 */ /* 0x000fd00000000000 */
[----:B------:R-:W-:Y:S03]  /*8b20*/  QGMMA.64x256x32.F32.E4M3.E4M3 R24, gdesc[UR20], R24, gsb0 ;  /* 0x03e00000141879f3 */ /* 0x000fe60008000818 */
[----:B------:R-:W-:Y:S02]  /*8b30*/  WARPGROUP.DEPBAR.LE gsb0, 0x0 ;  /* 0x00008000000079c5 */ /* 0x000fe40000010000 */
[----:B------:R-:W-:Y:S05]  /*8b40*/  @!P4 BRA `(.L_x_26) ;  /* 0x000000000004c947 */ /* 0x000fea0003800000 */
[----:B------:R-:W-:Y:S01]  /*8b50*/  BPT.TRAP 0x1 ;  /* 0x000000040000795c */ /* 0x000fe20000300000 */
.L_x_26:
[----:B-1----:R-:W-:Y:S01]  /*8b60*/  FMNMX R8, R24, R13, !PT ;  /* 0x0000000d18087209 */ /* 0x002fe20007800000 */
[----:B------:R-:W-:Y:S01]  /*8b70*/  ULEA UR6, UR18, UR36, 0x3 ;  /* 0x0000002412067291 */ /* 0x000fe2000f8e183f */
[----:B------:R-:W-:Y:S02]  /*8b80*/  FMNMX R16, R26, R11, !PT ;  /* 0x0000000b1a107209 */ /* 0x000fe40007800000 */
[----:B------:R-:W-:-:S04]  /*8b90*/  FMNMX R7, R25, R8, !PT ;  /* 0x0000000819077209 */ /* 0x000fc80007800000 */
        /* <DEDUP_REMOVED lines=61> */
[----:B------:R-:W-:-:S05]  /*8f70*/  FMNMX R14, R149, R8, !PT ;  /* 0x00000008950e7209 */ /* 0x000fca0007800000 */
[----:B------:R-:W1:Y:S02]  /*8f80*/  SHFL.BFLY PT, R7, R14, 0x1, 0x1f ;  /* 0x0c201f000e077f89 */ /* 0x000e6400000e0000 */
[----:B-1----:R-:W-:-:S05]  /*8f90*/  FMNMX R15, R14, R7, !PT ;  /* 0x000000070e0f7209 */ /* 0x002fca0007800000 */
[----:B------:R-:W1:Y:S02]  /*8fa0*/  SHFL.BFLY PT, R12, R15, 0x2, 0x1f ;  /* 0x0c401f000f0c7f89 */ /* 0x000e6400000e0000 */
[----:B-1----:R-:W-:-:S04]  /*8fb0*/  FMNMX R12, R15, R12, !PT ;  /* 0x0000000c0f0c7209 */ /* 0x002fc80007800000 */
[----:B------:R-:W-:-:S04]  /*8fc0*/  FSETP.NEU.AND P3, PT, R12, -INF , PT ;  /* 0xff8000000c00780b */ /* 0x000fc80003f6d000 */
[----:B------:R-:W-:-:S05]  /*8fd0*/  FSEL R8, R12, RZ, P3 ;  /* 0x000000ff0c087208 */ /* 0x000fca0001800000 */
[C---:B------:R-:W-:Y:S01]  /*8fe0*/  FMUL R7, R8.reuse, UR19 ;  /* 0x0000001308077c20 */ /* 0x040fe20008400000 */
[----:B------:R-:W-:-:S03]  /*8ff0*/  FADD R13, -R8, R13 ;  /* 0x0000000d080d7221 */ /* 0x000fc60000000100 */
[--C-:B------:R-:W-:Y:S01]  /*9000*/  FFMA R28, R28, UR19, -R7.reuse ;  /* 0x000000131c1c7c23 */ /* 0x100fe20008000807 */
[----:B------:R-:W-:-:S01]  /*9010*/  FFMA R24, R24, UR19, -R7 ;  /* 0x0000001318187c23 */ /* 0x000fc20008000807 */
[--C-:B------:R-:W-:Y:S01]  /*9020*/  FFMA R25, R25, UR19, -R7.reuse ;  /* 0x0000001319197c23 */ /* 0x100fe20008000807 */
[----:B------:R-:W-:-:S01]  /*9030*/  FFMA R29, R29, UR19, -R7 ;  /* 0x000000131d1d7c23 */ /* 0x000fc20008000807 */
[--C-:B------:R-:W-:Y:S01]  /*9040*/  FFMA R36, R36, UR19, -R7.reuse ;  /* 0x0000001324247c23 */ /* 0x100fe20008000807 */
[----:B------:R-:W-:Y:S01]  /*9050*/  FSETP.GEU.AND P3, PT, R28, -126, PT ;  /* 0xc2fc00001c00780b */ /* 0x000fe20003f6e000 */
[--C-:B------:R-:W-:Y:S01]  /*9060*/  FFMA R32, R32, UR19, -R7.reuse ;  /* 0x0000001320207c23 */ /* 0x100fe20008000807 */
[----:B------:R-:W-:Y:S01]  /*9070*/  FSETP.GEU.AND P5, PT, R24, -126, PT ;  /* 0xc2fc00001800780b */ /* 0x000fe20003fae000 */
[--C-:B------:R-:W-:Y:S01]  /*9080*/  FFMA R33, R33, UR19, -R7.reuse ;  /* 0x0000001321217c23 */ /* 0x100fe20008000807 */
[----:B------:R-:W-:Y:S01]  /*9090*/  FSETP.GEU.AND P6, PT, R25, -126, PT ;  /* 0xc2fc00001900780b */ /* 0x000fe20003fce000 */
[--C-:B------:R-:W-:Y:S01]  /*90a0*/  FFMA R37, R37, UR19, -R7.reuse ;  /* 0x0000001325257c23 */ /* 0x100fe20008000807 */
[----:B------:R-:W-:Y:S01]  /*90b0*/  FSETP.GEU.AND P4, PT, R29, -126, PT ;  /* 0xc2fc00001d00780b */ /* 0x000fe20003f8e000 */
[--C-:B------:R-:W-:Y:S01]  /*90c0*/  FFMA R44, R44, UR19, -R7.reuse ;  /* 0x000000132c2c7c23 */ /* 0x100fe20008000807 */
[----:B------:R-:W-:-:S01]  /*90d0*/  FFMA R40, R40, UR19, -R7 ;  /* 0x0000001328287c23 */ /* 0x000fc20008000807 */
[--C-:B------:R-:W-:Y:S01]  /*90e0*/  FFMA R41, R41, UR19, -R7.reuse ;  /* 0x0000001329297c23 */ /* 0x100fe20008000807 */
[----:B------:R-:W-:-:S01]  /*90f0*/  FFMA R45, R45, UR19, -R7 ;  /* 0x000000132d2d7c23 */ /* 0x000fc20008000807 */
[--C-:B------:R-:W-:Y:S01]  /*9100*/  FFMA R52, R52, UR19, -R7.reuse ;  /* 0x0000001334347c23 */ /* 0x100fe20008000807 */
[----:B------:R-:W-:-:S01]  /*9110*/  FFMA R48, R48, UR19, -R7 ;  /* 0x0000001330307c23 */ /* 0x000fc20008000807 */
[----:B------:R-:W-:Y:S01]  /*9120*/  @!P3 FMUL R28, R28, 0.5 ;  /* 0x3f0000001c1cb820 */ /* 0x000fe20000400000 */
[----:B------:R-:W-:-:S01]  /*9130*/  FFMA R49, R49, UR19, -R7 ;  /* 0x0000001331317c23 */ /* 0x000fc20008000807 */
[----:B------:R-:W-:Y:S01]  /*9140*/  @!P5 FMUL R24, R24, 0.5 ;  /* 0x3f0000001818d820 */ /* 0x000fe20000400000 */
[----:B------:R-:W-:-:S01]  /*9150*/  FFMA R53, R53, UR19, -R7 ;  /* 0x0000001335357c23 */ /* 0x000fc20008000807 */
[----:B------:R-:W1:Y:S01]  /*9160*/  MUFU.EX2 R17, R28 ;  /* 0x0000001c00117308 */ /* 0x000e620000000800 */
[----:B------:R-:W-:Y:S01]  /*9170*/  @!P6 FMUL R25, R25, 0.5 ;  /* 0x3f0000001919e820 */ /* 0x000fe20000400000 */
[----:B------:R-:W-:Y:S01]  /*9180*/  @!P4 FMUL R29, R29, 0.5 ;  /* 0x3f0000001d1dc820 */ /* 0x000fe20000400000 */
[----:B------:R-:W-:-:S01]  /*9190*/  FFMA R60, R60, UR19, -R7 ;  /* 0x000000133c3c7c23 */ /* 0x000fc20008000807 */
[--C-:B------:R-:W-:Y:S01]  /*91a0*/  FFMA R56, R56, UR19, -R7.reuse ;  /* 0x0000001338387c23 */ /* 0x100fe20008000807 */
[----:B------:R-:W-:-:S01]  /*91b0*/  FFMA R57, R57, UR19, -R7 ;  /* 0x0000001339397c23 */ /* 0x000fc20008000807 */
[--C-:B------:R-:W-:Y:S01]  /*91c0*/  FFMA R61, R61, UR19, -R7.reuse ;  /* 0x000000133d3d7c23 */ /* 0x100fe20008000807 */
[----:B------:R-:W-:-:S01]  /*91d0*/  FFMA R132, R132, UR19, -R7 ;  /* 0x0000001384847c23 */ /* 0x000fc20008000807 */
[----:B------:R-:W2:Y:S01]  /*91e0*/  MUFU.EX2 R14, R24 ;  /* 0x00000018000e7308 */ /* 0x000ea20000000800 */
[----:B------:R-:W-:-:S01]  /*91f0*/  FFMA R140, R140, UR19, -R7 ;  /* 0x000000138c8c7c23 */ /* 0x000fc20008000807 */
[--C-:B------:R-:W-:Y:S01]  /*9200*/  FFMA R136, R136, UR19, -R7.reuse ;  /* 0x0000001388887c23 */ /* 0x100fe20008000807 */
[----:B------:R-:W-:-:S01]  /*9210*/  FFMA R148, R148, UR19, -R7 ;  /* 0x0000001394947c23 */ /* 0x000fc20008000807 */
[--C-:B------:R-:W-:Y:S01]  /*9220*/  FFMA R145, R145, UR19, -R7.reuse ;  /* 0x0000001391917c23 */ /* 0x100fe20008000807 */
[----:B------:R-:W-:-:S01]  /*9230*/  FFMA R149, R149, UR19, -R7 ;  /* 0x0000001395957c23 */ /* 0x000fc20008000807 */
[----:B------:R-:W-:-:S02]  /*9240*/  FMUL R13, R13, UR19 ;  /* 0x000000130d0d7c20 */ /* 0x000fc40008400000 */
[----:B------:R-:W3:Y:S01]  /*9250*/  MUFU.EX2 R15, R25 ;  /* 0x00000019000f7308 */ /* 0x000ee20000000800 */
[----:B-1----:R-:W-:Y:S01]  /*9260*/  @!P3 FMUL R17, R17, R17 ;  /* 0x000000111111b220 */ /* 0x002fe20000400000 */
[----:B------:R-:W-:-:S06]  /*9270*/  FSETP.GEU.AND P3, PT, R36, -126, PT ;  /* 0xc2fc00002400780b */ /* 0x000fcc0003f6e000 */
[----:B------:R-:W1:Y:S01]  /*9280*/  MUFU.EX2 R18, R29 ;  /* 0x0000001d00127308 */ /* 0x000e620000000800 */
[----:B--2---:R-:W-:Y:S01]  /*9290*/  @!P5 FMUL R14, R14, R14 ;  /* 0x0000000e0e0ed220 */ /* 0x004fe20000400000 */
[----:B------:R-:W-:-:S05]  /*92a0*/  FSETP.GEU.AND P5, PT, R32, -126, PT ;  /* 0xc2fc00002000780b */ /* 0x000fca0003fae000 */
[----:B------:R-:W-:Y:S01]  /*92b0*/  @!P3 FMUL R36, R36, 0.5 ;  /* 0x3f0000002424b820 */ /* 0x000fe20000400000 */
[----:B---3--:R-:W-:Y:S01]  /*92c0*/  @!P6 FMUL R15, R15, R15 ;  /* 0x0000000f0f0fe220 */ /* 0x008fe20000400000 */
[----:B------:R-:W-:Y:S02]  /*92d0*/  FSETP.GEU.AND P6, PT, R33, -126, PT ;  /* 0xc2fc00002100780b */ /* 0x000fe40003fce000 */
[----:B------:R-:W2:Y:S04]  /*92e0*/  MUFU.EX2 R21, R36 ;  /* 0x0000002400157308 */ /* 0x000ea80000000800 */
[----:B------:R-:W-:Y:S01]  /*92f0*/  @!P5 FMUL R32, R32, 0.5 ;  /* 0x3f0000002020d820 */ /* 0x000fe20000400000 */
[----:B-1----:R-:W-:Y:S01]  /*9300*/  @!P4 FMUL R18, R18, R18 ;  /* 0x000000121212c220 */ /* 0x002fe20000400000 */
[----:B------:R-:W-:-:S02]  /*9310*/  FSETP.GEU.AND P4, PT, R37, -126, PT ;  /* 0xc2fc00002500780b */ /* 0x000fc40003f8e000 */
[----:B------:R-:W1:Y:S03]  /*9320*/  MUFU.EX2 R19, R32 ;  /* 0x0000002000137308 */ /* 0x000e660000000800 */
[----:B------:R-:W-:-:S05]  /*9330*/  @!P6 FMUL R33, R33, 0.5 ;  /* 0x3f0000002121e820 */ /* 0x000fca0000400000 */
[----:B------:R-:W3:Y:S01]  /*9340*/  MUFU.EX2 R20, R33 ;  /* 0x0000002100147308 */ /* 0x000ee20000000800 */
[----:B--2---:R-:W-:Y:S01]  /*9350*/  @!P3 FMUL R21, R21, R21 ;  /* 0x000000151515b220 */ /* 0x004fe20000400000 */
[----:B------:R-:W-:Y:S01]  /*9360*/  FSETP.GEU.AND P3, PT, R44, -126, PT ;  /* 0xc2fc00002c00780b */ /* 0x000fe20003f6e000 */
[----:B------:R-:W-:-:S05]  /*9370*/  @!P4 FMUL R37, R37, 0.5 ;  /* 0x3f0000002525c820 */ /* 0x000fca0000400000 */
[----:B------:R-:W2:Y:S01]  /*9380*/  MUFU.EX2 R22, R37 ;  /* 0x0000002500167308 */ /* 0x000ea20000000800 */
[----:B-1----:R-:W-:Y:S01]  /*9390*/  @!P5 FMUL R19, R19, R19 ;  /* 0x000000131313d220 */ /* 0x002fe20000400000 */
[----:B------:R-:W-:-:S05]  /*93a0*/  FSETP.GEU.AND P5, PT, R40, -126, PT ;  /* 0xc2fc00002800780b */ /* 0x000fca0003fae000 */
[----:B------:R-:W-:Y:S01]  /*93b0*/  @!P3 FMUL R44, R44, 0.5 ;  /* 0x3f0000002c2cb820 */ /* 0x000fe20000400000 */
[----:B---3--:R-:W-:Y:S01]  /*93c0*/  @!P6 FMUL R20, R20, R20 ;  /* 0x000000141414e220 */ /* 0x008fe20000400000 */
[----:B------:R-:W-:Y:S02]  /*93d0*/  FSETP.GEU.AND P6, PT, R41, -126, PT ;  /* 0xc2fc00002900780b */ /* 0x000fe40003fce000 */
[----:B------:R-:W1:Y:S04]  /*93e0*/  MUFU.EX2 R25, R44 ;  /* 0x0000002c00197308 */ /* 0x000e680000000800 */
[----:B------:R-:W-:Y:S01]  /*93f0*/  @!P5 FMUL R40, R40, 0.5 ;  /* 0x3f0000002828d820 */ /* 0x000fe20000400000 */
[----:B--2---:R-:W-:Y:S01]  /*9400*/  @!P4 FMUL R22, R22, R22 ;  /* 0x000000161616c220 */ /* 0x004fe20000400000 */
[----:B------:R-:W-:-:S02]  /*9410*/  FSETP.GEU.AND P4, PT, R45, -126, PT ;  /* 0xc2fc00002d00780b */ /* 0x000fc40003f8e000 */
[----:B------:R-:W2:Y:S03]  /*9420*/  MUFU.EX2 R23, R40 ;  /* 0x0000002800177308 */ /* 0x000ea60000000800 */
[----:B------:R-:W-:-:S05]  /*9430*/  @!P6 FMUL R41, R41, 0.5 ;  /* 0x3f0000002929e820 */ /* 0x000fca0000400000 */
[----:B------:R-:W3:Y:S01]  /*9440*/  MUFU.EX2 R24, R41 ;  /* 0x0000002900187308 */ /* 0x000ee20000000800 */
[----:B-1----:R-:W-:Y:S01]  /*9450*/  @!P3 FMUL R25, R25, R25 ;  /* 0x000000191919b220 */ /* 0x002fe20000400000 */
[----:B------:R-:W-:Y:S01]  /*9460*/  FSETP.GEU.AND P3, PT, R52, -126, PT ;  /* 0xc2fc00003400780b */ /* 0x000fe20003f6e000 */
[----:B------:R-:W-:-:S05]  /*9470*/  @!P4 FMUL R45, R45, 0.5 ;  /* 0x3f0000002d2dc820 */ /* 0x000fca0000400000 */
[----:B------:R1:W4:Y:S01]  /*9480*/  MUFU.EX2 R28, R45 ;  /* 0x0000002d001c7308 */ /* 0x0003220000000800 */
[----:B--2---:R-:W-:Y:S01]  /*9490*/  @!P5 FMUL R23, R23, R23 ;  /* 0x000000171717d220 */ /* 0x004fe20000400000 */
[----:B------:R-:W-:-:S05]  /*94a0*/  FSETP.GEU.AND P5, PT, R48, -126, PT ;  /* 0xc2fc00003000780b */ /* 0x000fca0003fae000 */
[----:B------:R-:W-:Y:S01]  /*94b0*/  @!P3 FMUL R52, R52, 0.5 ;  /* 0x3f0000003434b820 */ /* 0x000fe20000400000 */
[----:B---3--:R-:W-:Y:S01]  /*94c0*/  @!P6 FMUL R24, R24, R24 ;  /* 0x000000181818e220 */ /* 0x008fe20000400000 */
[----:B------:R-:W-:Y:S02]  /*94d0*/  FSETP.GEU.AND P6, PT, R49, -126, PT ;  /* 0xc2fc00003100780b */ /* 0x000fe40003fce000 */
[----:B------:R2:W3:Y:S01]  /*94e0*/  MUFU.EX2 R33, R52 ;  /* 0x0000003400217308 */ /* 0x0004e20000000800 */
[----:B-1----:R-:W-:-:S01]  /*94f0*/  FFMA R45, R64, UR19, -R7 ;  /* 0x00000013402d7c23 */ /* 0x002fc20008000807 */
[----:B------:R-:W-:Y:S02]  /*9500*/  FFMA R64, R81, UR19, -R7 ;  /* 0x0000001351407c23 */ /* 0x000fe40008000807 */
[----:B------:R-:W-:Y:S01]  /*9510*/  @!P5 FMUL R48, R48, 0.5 ;  /* 0x3f0000003030d820 */ /* 0x000fe20000400000 */
[----:B----4-:R-:W-:Y:S01]  /*9520*/  @!P4 FMUL R28, R28, R28 ;  /* 0x0000001c1c1cc220 */ /* 0x010fe20000400000 */
[----:B------:R-:W-:-:S02]  /*9530*/  FSETP.GEU.AND P4, PT, R53, -126, PT ;  /* 0xc2fc00003500780b */ /* 0x000fc40003f8e000 */
[----:B------:R1:W4:Y:S01]  /*9540*/  MUFU.EX2 R29, R48 ;  /* 0x00000030001d7308 */ /* 0x0003220000000800 */
[----:B--2---:R-:W-:-:S02]  /*9550*/  FFMA R52, R69, UR19, -R7 ;  /* 0x0000001345347c23 */ /* 0x004fc40008000807 */
[----:B------:R-:W-:-:S05]  /*9560*/  @!P6 FMUL R49, R49, 0.5 ;  /* 0x3f0000003131e820 */ /* 0x000fca0000400000 */
[----:B------:R2:W5:Y:S01]  /*9570*/  MUFU.EX2 R32, R49 ;  /* 0x0000003100207308 */ /* 0x0005620000000800 */
[----:B---3--:R-:W-:Y:S01]  /*9580*/  @!P3 FMUL R33, R33, R33 ;  /* 0x000000212121b220 */ /* 0x008fe20000400000 */
[----:B------:R-:W-:Y:S01]  /*9590*/  FSETP.GEU.AND P3, PT, R60, -126, PT ;  /* 0xc2fc00003c00780b */ /* 0x000fe20003f6e000 */
[----:B-1----:R-:W-:-:S01]  /*95a0*/  FFMA R48, R65, UR19, -R7 ;  /* 0x0000001341307c23 */ /* 0x002fc20008000807 */
[----:B------:R-:W-:-:S04]  /*95b0*/  @!P4 FMUL R53, R53, 0.5 ;  /* 0x3f0000003535c820 */ /* 0x000fc80000400000 */
[----:B------:R1:W3:Y:S01]  /*95c0*/  MUFU.EX2 R36, R53 ;  /* 0x0000003500247308 */ /* 0x0002e20000000800 */
[----:B----4-:R-:W-:Y:S01]  /*95d0*/  @!P5 FMUL R29, R29, R29 ;  /* 0x0000001d1d1dd220 */ /* 0x010fe20000400000 */
[----:B------:R-:W-:Y:S01]  /*95e0*/  FSETP.GEU.AND P5, PT, R56, -126, PT ;  /* 0xc2fc00003800780b */ /* 0x000fe20003fae000 */
[----:B--2---:R-:W-:-:S01]  /*95f0*/  FFMA R49, R68, UR19, -R7 ;  /* 0x0000001344317c23 */ /* 0x004fc20008000807 */
[----:B------:R-:W-:-:S03]  /*9600*/  FFMA R68, R85, UR19, -R7 ;  /* 0x0000001355447c23 */ /* 0x000fc60008000807 */
[----:B------:R-:W-:Y:S01]  /*9610*/  @!P3 FMUL R60, R60, 0.5 ;  /* 0x3f0000003c3cb820 */ /* 0x000fe20000400000 */
[----:B-----5:R-:W-:Y:S01]  /*9620*/  @!P6 FMUL R32, R32, R32 ;  /* 0x000000202020e220 */ /* 0x020fe20000400000 */
[----:B------:R-:W-:Y:S02]  /*9630*/  FSETP.GEU.AND P6, PT, R57, -126, PT ;  /* 0xc2fc00003900780b */ /* 0x000fe40003fce000 */
[----:B------:R2:W4:Y:S01]  /*9640*/  MUFU.EX2 R41, R60 ;  /* 0x0000003c00297308 */ /* 0x0005220000000800 */
[----:B-1----:R-:W-:-:S01]  /*9650*/  FFMA R53, R72, UR19, -R7 ;  /* 0x0000001348357c23 */ /* 0x002fc20008000807 */
[----:B------:R-:W-:Y:S02]  /*9660*/  FFMA R72, R89, UR19, -R7 ;  /* 0x0000001359487c23 */ /* 0x000fe40008000807 */
[----:B------:R-:W-:Y:S01]  /*9670*/  @!P5 FMUL R56, R56, 0.5 ;  /* 0x3f0000003838d820 */ /* 0x000fe20000400000 */
[----:B---3--:R-:W-:Y:S01]  /*9680*/  @!P4 FMUL R36, R36, R36 ;  /* 0x000000242424c220 */ /* 0x008fe20000400000 */
[----:B------:R-:W-:-:S02]  /*9690*/  FSETP.GEU.AND P4, PT, R61, -126, PT ;  /* 0xc2fc00003d00780b */ /* 0x000fc40003f8e000 */
[----:B------:R1:W3:Y:S01]  /*96a0*/  MUFU.EX2 R37, R56 ;  /* 0x0000003800257308 */ /* 0x0002e20000000800 */
[----:B--2---:R-:W-:-:S02]  /*96b0*/  FFMA R60, R77, UR19, -R7 ;  /* 0x000000134d3c7c23 */ /* 0x004fc40008000807 */
[----:B------:R-:W-:-:S05]  /*96c0*/  @!P6 FMUL R57, R57, 0.5 ;  /* 0x3f0000003939e820 */ /* 0x000fca0000400000 */
[----:B------:R2:W5:Y:S01]  /*96d0*/  MUFU.EX2 R40, R57 ;  /* 0x0000003900287308 */ /* 0x0005620000000800 */
[----:B----4-:R-:W-:Y:S01]  /*96e0*/  @!P3 FMUL R41, R41, R41 ;  /* 0x000000292929b220 */ /* 0x010fe20000400000 */
[----:B------:R-:W-:Y:S01]  /*96f0*/  FSETP.GEU.AND P3, PT, R49, -126, PT ;  /* 0xc2fc00003100780b */ /* 0x000fe20003f6e000 */
[----:B-1----:R-:W-:-:S01]  /*9700*/  FFMA R56, R73, UR19, -R7 ;  /* 0x0000001349387c23 */ /* 0x002fc20008000807 */
[----:B------:R-:W-:-:S04]  /*9710*/  @!P4 FMUL R61, R61, 0.5 ;  /* 0x3f0000003d3dc820 */ /* 0x000fc80000400000 */
[----:B------:R-:W1:Y:S01]  /*9720*/  MUFU.EX2 R44, R61 ;  /* 0x0000003d002c7308 */ /* 0x000e620000000800 */
[----:B---3--:R-:W-:Y:S01]  /*9730*/  @!P5 FMUL R37, R37, R37 ;  /* 0x000000252525d220 */ /* 0x008fe20000400000 */
[----:B------:R-:W-:Y:S02]  /*9740*/  FSETP.GEU.AND P5, PT, R45, -126, PT ;  /* 0xc2fc00002d00780b */ /* 0x000fe40003fae000 */
[----:B--2---:R-:W-:-:S03]  /*9750*/  FMNMX R57, R27, R16, !PT ;  /* 0x000000101b397209 */ /* 0x004fc60007800000 */
[----:B------:R-:W-:Y:S01]  /*9760*/  @!P3 FMUL R49, R49, 0.5 ;  /* 0x3f0000003131b820 */ /* 0x000fe20000400000 */
[----:B------:R-:W-:Y:S01]  /*9770*/  FMNMX R16, R30, R57, !PT ;  /* 0x000000391e107209 */ /* 0x000fe20007800000 */
[----:B-----5:R-:W-:Y:S01]  /*9780*/  @!P6 FMUL R40, R40, R40 ;  /* 0x000000282828e220 */ /* 0x020fe20000400000 */
[----:B------:R-:W-:Y:S02]  /*9790*/  FSETP.GEU.AND P6, PT, R48, -126, PT ;  /* 0xc2fc00003000780b */ /* 0x000fe40003fce000 */
[----:B------:R-:W-:Y:S01]  /*97a0*/  FMNMX R57, R31, R16, !PT ;  /* 0x000000101f397209 */ /* 0x000fe20007800000 */
[----:B------:R-:W2:Y:S02]  /*97b0*/  MUFU.EX2 R49, R49 ;  /* 0x0000003100317308 */ /* 0x000ea40000000800 */
[----:B------:R-:W-:Y:S01]  /*97c0*/  @!P5 FMUL R45, R45, 0.5 ;  /* 0x3f0000002d2dd820 */ /* 0x000fe20000400000 */
[----:B------:R-:W-:Y:S01]  /*97d0*/  FMNMX R16, R34, R57, !PT ;  /* 0x0000003922107209 */ /* 0x000fe20007800000 */
[----:B-1----:R-:W-:Y:S01]  /*97e0*/  @!P4 FMUL R44, R44, R44 ;  /* 0x0000002c2c2cc220 */ /* 0x002fe20000400000 */
[----:B------:R-:W-:Y:S01]  /*97f0*/  FSETP.GEU.AND P4, PT, R52, -126, PT ;  /* 0xc2fc00003400780b */ /* 0x000fe20003f8e000 */
[----:B------:R-:W-:-:S01]  /*9800*/  FFMA R57, R76, UR19, -R7 ;  /* 0x000000134c397c23 */ /* 0x000fc20008000807 */
[----:B------:R-:W-:Y:S01]  /*9810*/  FMNMX R61, R35, R16, !PT ;  /* 0x00000010233d7209 */ /* 0x000fe20007800000 */
[----:B------:R-:W1:Y:S01]  /*9820*/  MUFU.EX2 R45, R45 ;  /* 0x0000002d002d7308 */ /* 0x000e620000000800 */
[----:B------:R-:W-:-:S01]  /*9830*/  FFMA R76, R92, UR19, -R7 ;  /* 0x000000135c4c7c23 */ /* 0x000fc20008000807 */
[----:B------:R-:W-:Y:S01]  /*9840*/  @!P6 FMUL R48, R48, 0.5 ;  /* 0x3f0000003030e820 */ /* 0x000fe20000400000 */
[----:B------:R-:W-:Y:S01]  /*9850*/  FMNMX R16, R38, R61, !PT ;  /* 0x0000003d26107209 */ /* 0x000fe20007800000 */
[--C-:B------:R-:W-:Y:S01]  /*9860*/  FFMA R92, R108, UR19, -R7.reuse ;  /* 0x000000136c5c7c23 */ /* 0x100fe20008000807 */
[----:B------:R-:W-:-:S02]  /*9870*/  FFMA R108, R124, UR19, -R7 ;  /* 0x000000137c6c7c23 */ /* 0x000fc40008000807 */
[----:B------:R-:W-:Y:S01]  /*9880*/  FMNMX R61, R39, R16, !PT ;  /* 0x00000010273d7209 */ /* 0x000fe20007800000 */
[----:B------:R-:W3:Y:S01]  /*9890*/  MUFU.EX2 R48, R48 ;  /* 0x0000003000307308 */ /* 0x000ee20000000800 */
[----:B--2---:R-:W-:Y:S01]  /*98a0*/  @!P3 FMUL R49, R49, R49 ;  /* 0x000000313131b220 */ /* 0x004fe20000400000 */
[----:B------:R-:W-:Y:S01]  /*98b0*/  @!P4 FMUL R52, R52, 0.5 ;  /* 0x3f0000003434c820 */ /* 0x000fe20000400000 */
[----:B------:R-:W-:Y:S02]  /*98c0*/  FSETP.GEU.AND P3, PT, R57, -126, PT ;  /* 0xc2fc00003900780b */ /* 0x000fe40003f6e000 */
[----:B------:R-:W-:Y:S01]  /*98d0*/  FMNMX R16, R42, R61, !PT ;  /* 0x0000003d2a107209 */ /* 0x000fe20007800000 */
[----:B------:R-:W-:-:S01]  /*98e0*/  FFMA R61, R80, UR19, -R7 ;  /* 0x00000013503d7c23 */ /* 0x000fc20008000807 */
[--C-:B------:R-:W-:Y:S01]  /*98f0*/  FFMA R80, R96, UR19, -R7.reuse ;  /* 0x0000001360507c23 */ /* 0x100fe20008000807 */
[----:B------:R-:W2:Y:S01]  /*9900*/  MUFU.EX2 R52, R52 ;  /* 0x0000003400347308 */ /* 0x000ea20000000800 */
[----:B-1----:R-:W-:Y:S01]  /*9910*/  @!P5 FMUL R45, R45, R45 ;  /* 0x0000002d2d2dd220 */ /* 0x002fe20000400000 */
[----:B------:R-:W-:Y:S01]  /*9920*/  FSETP.GEU.AND P5, PT, R53, -126, PT ;  /* 0xc2fc00003500780b */ /* 0x000fe20003fae000 */
[----:B------:R-:W-:-:S01]  /*9930*/  FFMA R96, R112, UR19, -R7 ;  /* 0x0000001370607c23 */ /* 0x000fc20008000807 */
[----:B------:R-:W-:Y:S01]  /*9940*/  FMNMX R65, R43, R16, !PT ;  /* 0x000000102b417209 */ /* 0x000fe20007800000 */
[----:B------:R-:W-:-:S01]  /*9950*/  FFMA R112, R128, UR19, -R7 ;  /* 0x0000001380707c23 */ /* 0x000fc20008000807 */
[----:B------:R-:W-:-:S02]  /*9960*/  FFMA R128, R144, UR19, -R7 ;  /* 0x0000001390807c23 */ /* 0x000fc40008000807 */
[----:B------:R-:W-:Y:S01]  /*9970*/  @!P3 FMUL R57, R57, 0.5 ;  /* 0x3f0000003939b820 */ /* 0x000fe20000400000 */
[----:B---3--:R-:W-:Y:S01]  /*9980*/  @!P6 FMUL R48, R48, R48 ;  /* 0x000000303030e220 */ /* 0x008fe20000400000 */
[----:B------:R-:W-:Y:S02]  /*9990*/  FSETP.GEU.AND P6, PT, R56, -126, PT ;  /* 0xc2fc00003800780b */ /* 0x000fe40003fce000 */
[----:B------:R-:W-:Y:S02]  /*99a0*/  FMNMX R16, R46, R65, !PT ;  /* 0x000000412e107209 */ /* 0x000fe40007800000 */
[----:B------:R-:W1:Y:S01]  /*99b0*/  MUFU.EX2 R57, R57 ;  /* 0x0000003900397308 */ /* 0x000e620000000800 */
[----:B------:R-:W-:Y:S01]  /*99c0*/  @!P5 FMUL R53, R53, 0.5 ;  /* 0x3f0000003535d820 */ /* 0x000fe20000400000 */
[----:B------:R-:W-:Y:S01]  /*99d0*/  FMNMX R65, R47, R16, !PT ;  /* 0x000000102f417209 */ /* 0x000fe20007800000 */
[----:B--2---:R-:W-:Y:S01]  /*99e0*/  @!P4 FMUL R52, R52, R52 ;  /* 0x000000343434c220 */ /* 0x004fe20000400000 */
[----:B------:R-:W-:-:S02]  /*99f0*/  FSETP.GEU.AND P4, PT, R60, -126, PT ;  /* 0xc2fc00003c00780b */ /* 0x000fc40003f8e000 */
[----:B------:R-:W-:Y:S01]  /*9a00*/  FMNMX R16, R50, R65, !PT ;  /* 0x0000004132107209 */ /* 0x000fe20007800000 */
[--C-:B------:R-:W-:Y:S01]  /*9a10*/  FFMA R65, R84, UR19, -R7.reuse ;  /* 0x0000001354417c23 */ /* 0x100fe20008000807 */
[----:B------:R-:W2:Y:S01]  /*9a20*/  MUFU.EX2 R53, R53 ;  /* 0x0000003500357308 */ /* 0x000ea20000000800 */
[----:B------:R-:W-:Y:S01]  /*9a30*/  @!P6 FMUL R56, R56, 0.5 ;  /* 0x3f0000003838e820 */ /* 0x000fe20000400000 */
[----:B------:R-:W-:Y:S01]  /*9a40*/  FMNMX R69, R51, R16, !PT ;  /* 0x0000001033457209 */ /* 0x000fe20007800000 */
[----:B------:R-:W-:-:S01]  /*9a50*/  FFMA R84, R100, UR19, -R7 ;  /* 0x0000001364547c23 */ /* 0x000fc20008000807 */
[----:B------:R-:W-:Y:S02]  /*9a60*/  FFMA R100, R116, UR19, -R7 ;  /* 0x0000001374647c23 */ /* 0x000fe40008000807 */
[----:B------:R-:W-:Y:S02]  /*9a70*/  FMNMX R16, R54, R69, !PT ;  /* 0x0000004536107209 */ /* 0x000fe40007800000 */
[----:B------:R-:W3:Y:S01]  /*9a80*/  MUFU.EX2 R56, R56 ;  /* 0x0000003800387308 */ /* 0x000ee20000000800 */
[----:B------:R-:W-:Y:S01]  /*9a90*/  @!P4 FMUL R60, R60, 0.5 ;  /* 0x3f0000003c3cc820 */ /* 0x000fe20000400000 */
[----:B-1----:R-:W-:Y:S01]  /*9aa0*/  @!P3 FMUL R57, R57, R57 ;  /* 0x000000393939b220 */ /* 0x002fe20000400000 */
[----:B------:R-:W-:-:S02]  /*9ab0*/  FSETP.GEU.AND P3, PT, R65, -126, PT ;  /* 0xc2fc00004100780b */ /* 0x000fc40003f6e000 */
[----:B------:R-:W-:-:S03]  /*9ac0*/  FMNMX R69, R55, R16, !PT ;  /* 0x0000001037457209 */ /* 0x000fc60007800000 */
[----:B------:R-:W1:Y:S01]  /*9ad0*/  MUFU.EX2 R60, R60 ;  /* 0x0000003c003c7308 */ /* 0x000e620000000800 */
[----:B--2---:R-:W-:Y:S01]  /*9ae0*/  @!P5 FMUL R53, R53, R53 ;  /* 0x000000353535d220 */ /* 0x004fe20000400000 */
[----:B------:R-:W-:Y:S02]  /*9af0*/  FSETP.GEU.AND P5, PT, R61, -126, PT ;  /* 0xc2fc00003d00780b */ /* 0x000fe40003fae000 */
[----:B------:R-:W-:Y:S01]  /*9b00*/  FMNMX R16, R58, R69, !PT ;  /* 0x000000453a107209 */ /* 0x000fe20007800000 */
[--C-:B------:R-:W-:Y:S01]  /*9b10*/  FFMA R69, R88, UR19, -R7.reuse ;  /* 0x0000001358457c23 */ /* 0x100fe20008000807 */
[----:B------:R-:W-:-:S01]  /*9b20*/  FFMA R88, R104, UR19, -R7 ;  /* 0x0000001368587c23 */ /* 0x000fc20008000807 */
[----:B------:R-:W-:Y:S01]  /*9b30*/  FFMA R104, R120, UR19, -R7 ;  /* 0x0000001378687c23 */ /* 0x000fe20008000807 */
[----:B------:R-:W-:Y:S01]  /*9b40*/  @!P3 FMUL R65, R65, 0.5 ;  /* 0x3f0000004141b820 */ /* 0x000fe20000400000 */
[----:B---3--:R-:W-:Y:S01]  /*9b50*/  @!P6 FMUL R56, R56, R56 ;  /* 0x000000383838e220 */ /* 0x008fe20000400000 */
[----:B------:R-:W-:-:S02]  /*9b60*/  FSETP.GEU.AND P6, PT, R64, -126, PT ;  /* 0xc2fc00004000780b */ /* 0x000fc40003fce000 */
[----:B------:R-:W-:Y:S02]  /*9b70*/  FMNMX R73, R59, R16, !PT ;  /* 0x000000103b497209 */ /* 0x000fe40007800000 */
[----:B------:R-:W2:Y:S01]  /*9b80*/  MUFU.EX2 R65, R65 ;  /* 0x0000004100417308 */ /* 0x000ea20000000800 */
[----:B------:R-:W-:Y:S01]  /*9b90*/  @!P5 FMUL R61, R61, 0.5 ;  /* 0x3f0000003d3dd820 */ /* 0x000fe20000400000 */
[----:B------:R-:W-:Y:S01]  /*9ba0*/  FMNMX R16, R62, R73, !PT ;  /* 0x000000493e107209 */ /* 0x000fe20007800000 */
[----:B-1----:R-:W-:Y:S01]  /*9bb0*/  @!P4 FMUL R60, R60, R60 ;  /* 0x0000003c3c3cc220 */ /* 0x002fe20000400000 */
[----:B------:R-:W-:Y:S02]  /*9bc0*/  FSETP.GEU.AND P4, PT, R68, -126, PT ;  /* 0xc2fc00004400780b */ /* 0x000fe40003f8e000 */
[----:B------:R-:W-:Y:S02]  /*9bd0*/  FMNMX R73, R63, R16, !PT ;  /* 0x000000103f497209 */ /* 0x000fe40007800000 */
[----:B------:R-:W1:Y:S01]  /*9be0*/  MUFU.EX2 R61, R61 ;  /* 0x0000003d003d7308 */ /* 0x000e620000000800 */
[----:B------:R-:W-:Y:S01]  /*9bf0*/  @!P6 FMUL R64, R64, 0.5 ;  /* 0x3f0000004040e820 */ /* 0x000fe20000400000 */
[----:B------:R-:W-:-:S04]  /*9c00*/  FMNMX R16, R66, R73, !PT ;  /* 0x0000004942107209 */ /* 0x000fc80007800000 */
[----:B------:R-:W-:Y:S02]  /*9c10*/  FMNMX R73, R67, R16, !PT ;  /* 0x0000001043497209 */ /* 0x000fe40007800000 */
[----:B------:R-:W3:Y:S01]  /*9c20*/  MUFU.EX2 R64, R64 ;  /* 0x0000004000407308 */ /* 0x000ee20000000800 */
[----:B------:R-:W-:Y:S01]  /*9c30*/  @!P4 FMUL R68, R68, 0.5 ;  /* 0x3f0000004444c820 */ /* 0x000fe20000400000 */
[----:B--2---:R-:W-:Y:S01]  /*9c40*/  @!P3 FMUL R65, R65, R65 ;  /* 0x000000414141b220 */ /* 0x004fe20000400000 */
[----:B------:R-:W-:Y:S02]  /*9c50*/  FSETP.GEU.AND P3, PT, R76, -126, PT ;  /* 0xc2fc00004c00780b */ /* 0x000fe40003f6e000 */
[----:B------:R-:W-:Y:S01]  /*9c60*/  FMNMX R16, R70, R73, !PT ;  /* 0x0000004946107209 */ /* 0x000fe20007800000 */
[----:B------:R-:W-:-:S02]  /*9c70*/  FFMA R73, R93, UR19, -R7 ;  /* 0x000000135d497c23 */ /* 0x000fc40008000807 */
[----:B------:R-:W2:Y:S01]  /*9c80*/  MUFU.EX2 R68, R68 ;  /* 0x0000004400447308 */ /* 0x000ea20000000800 */
[----:B-1----:R-:W-:Y:S01]  /*9c90*/  @!P5 FMUL R61, R61, R61 ;  /* 0x0000003d3d3dd220 */ /* 0x002fe20000400000 */
[----:B------:R-:W-:-:S02]  /*9ca0*/  FSETP.GEU.AND P5, PT, R69, -126, PT ;  /* 0xc2fc00004500780b */ /* 0x000fc40003fae000 */
[----:B------:R-:W-:-:S04]  /*9cb0*/  FMNMX R77, R71, R16, !PT ;  /* 0x00000010474d7209 */ /* 0x000fc80007800000 */
        /* <DEDUP_REMOVED lines=10> */
[----:B------:R-:W-:Y:S01]  /*9d60*/  FFMA R77, R97, UR19, -R7 ;  /* 0x00000013614d7c23 */ /* 0x000fe20008000807 */
[----:B------:R-:W2:Y:S01]  /*9d70*/  MUFU.EX2 R69, R69 ;  /* 0x0000004500457308 */ /* 0x000ea20000000800 */
[----:B------:R-:W-:Y:S01]  /*9d80*/  @!P6 FMUL R72, R72, 0.5 ;  /* 0x3f0000004848e820 */ /* 0x000fe20000400000 */
[----:B------:R-:W-:-:S04]  /*9d90*/  FMNMX R81, R79, R16, !PT ;  /* 0x000000104f517209 */ /* 0x000fc80007800000 */
[----:B------:R-:W-:Y:S02]  /*9da0*/  FMNMX R16, R82, R81, !PT ;  /* 0x0000005152107209 */ /* 0x000fe40007800000 */
[----:B------:R-:W3:Y:S01]  /*9db0*/  MUFU.EX2 R72, R72 ;  /* 0x0000004800487308 */ /* 0x000ee20000000800 */
[----:B------:R-:W-:Y:S01]  /*9dc0*/  @!P4 FMUL R73, R73, 0.5 ;  /* 0x3f0000004949c820 */ /* 0x000fe20000400000 */
[----:B-1----:R-:W-:Y:S01]  /*9dd0*/  @!P3 FMUL R76, R76, R76 ;  /* 0x0000004c4c4cb220 */ /* 0x002fe20000400000 */
[----:B------:R-:W-:Y:S02]  /*9de0*/  FMNMX R81, R83, R16, !PT ;  /* 0x0000001053517209 */ /* 0x000fe40007800000 */
[----:B------:R-:W-:Y:S02]  /*9df0*/  FSETP.GEU.AND P3, PT, R84, -126, PT ;  /* 0xc2fc00005400780b */ /* 0x000fe40003f6e000 */
[----:B------:R-:W-:Y:S01]  /*9e00*/  FMNMX R16, R86, R81, !PT ;  /* 0x0000005156107209 */ /* 0x000fe20007800000 */
[----:B------:R-:W1:Y:S01]  /*9e10*/  MUFU.EX2 R73, R73 ;  /* 0x0000004900497308 */ /* 0x000e620000000800 */
[----:B------:R-:W-:-:S01]  /*9e20*/  FFMA R81, R101, UR19, -R7 ;  /* 0x0000001365517c23 */ /* 0x000fc20008000807 */
[----:B--2---:R-:W-:Y:S01]  /*9e30*/  @!P5 FMUL R69, R69, R69 ;  /* 0x000000454545d220 */ /* 0x004fe20000400000 */
[----:B------:R-:W-:-:S02]  /*9e40*/  FSETP.GEU.AND P5, PT, R80, -126, PT ;  /* 0xc2fc00005000780b */ /* 0x000fc40003fae000 */
[----:B------:R-:W-:Y:S01]  /*9e50*/  FMNMX R85, R87, R16, !PT ;  /* 0x0000001057557209 */ /* 0x000fe20007800000 */
[----:B---3--:R-:W-:Y:S01]  /*9e60*/  @!P6 FMUL R72, R72, R72 ;  /* 0x000000484848e220 */ /* 0x008fe20000400000 */
[----:B------:R-:W-:-:S03]  /*9e70*/  FSETP.GEU.AND P6, PT, R77, -126, PT ;  /* 0xc2fc00004d00780b */ /* 0x000fc60003fce000 */
[----:B------:R-:W-:Y:S01]  /*9e80*/  @!P3 FMUL R84, R84, 0.5 ;  /* 0x3f0000005454b820 */ /* 0x000fe20000400000 */
[----:B------:R-:W-:-:S05]  /*9e90*/  FMNMX R16, R90, R85, !PT ;  /* 0x000000555a107209 */ /* 0x000fca0007800000 */
[----:B------:R-:W-:Y:S01]  /*9ea0*/  @!P5 FMUL R80, R80, 0.5 ;  /* 0x3f0000005050d820 */ /* 0x000fe20000400000 */
[----:B-1----:R-:W-:Y:S01]  /*9eb0*/  @!P4 FMUL R73, R73, R73 ;  /* 0x000000494949c220 */ /* 0x002fe20000400000 */
[----:B------:R-:W-:Y:S01]  /*9ec0*/  FSETP.GEU.AND P4, PT, R81, -126, PT ;  /* 0xc2fc00005100780b */ /* 0x000fe20003f8e000 */
[----:B------:R-:W1:Y:S01]  /*9ed0*/  MUFU.EX2 R84, R84 ;  /* 0x0000005400547308 */ /* 0x000e620000000800 */
[----:B------:R-:W-:Y:S01]  /*9ee0*/  FMNMX R85, R91, R16, !PT ;  /* 0x000000105b557209 */ /* 0x000fe20007800000 */
[----:B------:R-:W-:-:S03]  /*9ef0*/  @!P6 FMUL R77, R77, 0.5 ;  /* 0x3f0000004d4de820 */ /* 0x000fc60000400000 */
[----:B------:R-:W-:Y:S01]  /*9f00*/  FMNMX R16, R94, R85, !PT ;  /* 0x000000555e107209 */ /* 0x000fe20007800000 */
[----:B------:R-:W-:-:S02]  /*9f10*/  FFMA R85, R105, UR19, -R7 ;  /* 0x0000001369557c23 */ /* 0x000fc40008000807 */
[----:B------:R-:W2:Y:S01]  /*9f20*/  MUFU.EX2 R80, R80 ;  /* 0x0000005000507308 */ /* 0x000ea20000000800 */
[----:B------:R-:W-:-:S03]  /*9f30*/  FMNMX R89, R95, R16, !PT ;  /* 0x000000105f597209 */ /* 0x000fc60007800000 */
[----:B------:R-:W-:Y:S01]  /*9f40*/  @!P4 FMUL R81, R81, 0.5 ;  /* 0x3f0000005151c820 */ /* 0x000fe20000400000 */
[----:B------:R-:W-:-:S03]  /*9f50*/  FMNMX R16, R98, R89, !PT ;  /* 0x0000005962107209 */ /* 0x000fc60007800000 */
[----:B------:R-:W3:Y:S01]  /*9f60*/  MUFU.EX2 R77, R77 ;  /* 0x0000004d004d7308 */ /* 0x000ee20000000800 */
[----:B-1----:R-:W-:Y:S01]  /*9f70*/  @!P3 FMUL R84, R84, R84 ;  /* 0x000000545454b220 */ /* 0x002fe20000400000 */
[----:B------:R-:W-:Y:S02]  /*9f80*/  FMNMX R89, R99, R16, !PT ;  /* 0x0000001063597209 */ /* 0x000fe40007800000 */
[----:B------:R-:W-:Y:S02]  /*9f90*/  FSETP.GEU.AND P3, PT, R92, -126, PT ;  /* 0xc2fc00005c00780b */ /* 0x000fe40003f6e000 */
[----:B------:R-:W-:Y:S01]  /*9fa0*/  FMNMX R16, R102, R89, !PT ;  /* 0x0000005966107209 */ /* 0x000fe20007800000 */
[----:B------:R-:W-:-:S01]  /*9fb0*/  FFMA R89, R109, UR19, -R7 ;  /* 0x000000136d597c23 */ /* 0x000fc20008000807 */
[----:B------:R-:W1:Y:S01]  /*9fc0*/  MUFU.EX2 R81, R81 ;  /* 0x0000005100517308 */ /* 0x000e620000000800 */
[----:B--2---:R-:W-:Y:S01]  /*9fd0*/  @!P5 FMUL R80, R80, R80 ;  /* 0x000000505050d220 */ /* 0x004fe20000400000 */
[----:B------:R-:W-:-:S02]  /*9fe0*/  FSETP.GEU.AND P5, PT, R88, -126, PT ;  /* 0xc2fc00005800780b */ /* 0x000fc40003fae000 */
[----:B------:R-:W-:-:S04]  /*9ff0*/  FMNMX R93, R103, R16, !PT ;  /* 0x00000010675d7209 */ /* 0x000fc80007800000 */
[----:B------:R-:W-:Y:S01]  /*a000*/  FMNMX R16, R106, R93, !PT ;  /* 0x0000005d6a107209 */ /* 0x000fe20007800000 */
[----:B---3--:R-:W-:Y:S01]  /*a010*/  @!P6 FMUL R77, R77, R77 ;  /* 0x0000004d4d4de220 */ /* 0x008fe20000400000 */
[----:B------:R-:W-:Y:S01]  /*a020*/  FSETP.GEU.AND P6, PT, R85, -126, PT ;  /* 0xc2fc00005500780b */ /* 0x000fe20003fce000 */
[----:B------:R-:W-:Y:S01]  /*a030*/  @!P3 FMUL R92, R92, 0.5 ;  /* 0x3f0000005c5cb820 */ /* 0x000fe20000400000 */
[----:B------:R-:W-:-:S03]  /*a040*/  FMNMX R93, R107, R16, !PT ;  /* 0x000000106b5d7209 */ /* 0x000fc60007800000 */
[----:B------:R-:W-:Y:S01]  /*a050*/  @!P5 FMUL R88, R88, 0.5 ;  /* 0x3f0000005858d820 */ /* 0x000fe20000400000 */
[----:B------:R-:W-:Y:S01]  /*a060*/  FMNMX R16, R110, R93, !PT ;  /* 0x0000005d6e107209 */ /* 0x000fe20007800000 */
[----:B-1----:R-:W-:Y:S01]  /*a070*/  @!P4 FMUL R81, R81, R81 ;  /* 0x000000515151c220 */ /* 0x002fe20000400000 */
[----:B------:R-:W-:Y:S01]  /*a080*/  FSETP.GEU.AND P4, PT, R89, -126, PT ;  /* 0xc2fc00005900780b */ /* 0x000fe20003f8e000 */
[----:B------:R-:W1:Y:S01]  /*a090*/  MUFU.EX2 R92, R92 ;  /* 0x0000005c005c7308 */ /* 0x000e620000000800 */
[----:B------:R-:W-:Y:S01]  /*a0a0*/  FMNMX R97, R111, R16, !PT ;  /* 0x000000106f617209 */ /* 0x000fe20007800000 */
[----:B------:R-:W-:Y:S02]  /*a0b0*/  FFMA R93, R113, UR19, -R7 ;  /* 0x00000013715d7c23 */ /* 0x000fe40008000807 */
[----:B------:R-:W-:Y:S01]  /*a0c0*/  @!P6 FMUL R85, R85, 0.5 ;  /* 0x3f0000005555e820 */ /* 0x000fe20000400000 */
[----:B------:R-:W-:-:S03]  /*a0d0*/  FMNMX R16, R114, R97, !PT ;  /* 0x0000006172107209 */ /* 0x000fc60007800000 */
[----:B------:R-:W2:Y:S01]  /*a0e0*/  MUFU.EX2 R88, R88 ;  /* 0x0000005800587308 */ /* 0x000ea20000000800 */
[----:B------:R-:W-:-:S03]  /*a0f0*/  FMNMX R97, R115, R16, !PT ;  /* 0x0000001073617209 */ /* 0x000fc60007800000 */
[----:B------:R-:W-:Y:S01]  /*a100*/  @!P4 FMUL R89, R89, 0.5 ;  /* 0x3f0000005959c820 */ /* 0x000fe20000400000 */
[----:B------:R-:W-:Y:S01]  /*a110*/  FMNMX R16, R118, R97, !PT ;  /* 0x0000006176107209 */ /* 0x000fe20007800000 */
[--C-:B------:R-:W-:Y:S01]  /*a120*/  FFMA R97, R117, UR19, -R7.reuse ;  /* 0x0000001375617c23 */ /* 0x100fe20008000807 */
[----:B------:R-:W-:-:S01]  /*a130*/  FFMA R117, R137, UR19, -R7 ;  /* 0x0000001389757c23 */ /* 0x000fc20008000807 */
[----:B------:R-:W3:Y:S01]  /*a140*/  MUFU.EX2 R85, R85 ;  /* 0x0000005500557308 */ /* 0x000ee20000000800 */
[----:B-1----:R-:W-:Y:S01]  /*a150*/  @!P3 FMUL R92, R92, R92 ;  /* 0x0000005c5c5cb220 */ /* 0x002fe20000400000 */
[----:B------:R-:W-:Y:S02]  /*a160*/  FSETP.GEU.AND P3, PT, R100, -126, PT ;  /* 0xc2fc00006400780b */ /* 0x000fe40003f6e000 */
[----:B------:R-:W-:Y:S01]  /*a170*/  FMNMX R101, R119, R16, !PT ;  /* 0x0000001077657209 */ /* 0x000fe20007800000 */
[----:B------:R-:W-:Y:S01]  /*a180*/  FADD R222, R25, R92 ;  /* 0x0000005c19de7221 */ /* 0x000fe20000000000 */
[----:B------:R-:W-:-:S02]  /*a190*/  F2FP.SATFINITE.E4M3.F32.PACK_AB_MERGE_C R25, RZ, R25, RZ ;  /* 0x00000019ff19723e */ /* 0x000fc400048070ff */
[----:B------:R-:W1:Y:S01]  /*a1a0*/  MUFU.EX2 R89, R89 ;  /* 0x0000005900597308 */ /* 0x000e620000000800 */
[----:B--2---:R-:W-:Y:S01]  /*a1b0*/  @!P5 FMUL R88, R88, R88 ;  /* 0x000000585858d220 */ /* 0x004fe20000400000 */
[----:B------:R-:W-:Y:S02]  /*a1c0*/  FSETP.GEU.AND P5, PT, R96, -126, PT ;  /* 0xc2fc00006000780b */ /* 0x000fe40003fae000 */
[----:B------:R-:W-:Y:S01]  /*a1d0*/  FMNMX R16, R122, R101, !PT ;  /* 0x000000657a107209 */ /* 0x000fe20007800000 */
[----:B------:R-:W-:Y:S01]  /*a1e0*/  FADD R220, R23, R88 ;  /* 0x0000005817dc7221 */ /* 0x000fe20000000000 */
[----:B------:R-:W-:Y:S01]  /*a1f0*/  F2FP.SATFINITE.E4M3.F32.PACK_AB_MERGE_C R23, RZ, R23, RZ ;  /* 0x00000017ff17723e */ /* 0x000fe200048070ff */
[----:B------:R-:W-:Y:S01]  /*a200*/  @!P3 FMUL R100, R100, 0.5 ;  /* 0x3f0000006464b820 */ /* 0x000fe20000400000 */
[----:B------:R-:W-:Y:S01]  /*a210*/  FMNMX R101, R123, R16, !PT ;  /* 0x000000107b657209 */ /* 0x000fe20007800000 */
[----:B---3--:R-:W-:Y:S01]  /*a220*/  @!P6 FMUL R85, R85, R85 ;  /* 0x000000555555e220 */ /* 0x008fe20000400000 */
[----:B------:R-:W-:-:S02]  /*a230*/  FSETP.GEU.AND P6, PT, R93, -126, PT ;  /* 0xc2fc00005d00780b */ /* 0x000fc40003fce000 */
[----:B------:R-:W-:Y:S01]  /*a240*/  FMNMX R16, R126, R101, !PT ;  /* 0x000000657e107209 */ /* 0x000fe20007800000 */
[----:B------:R-:W2:Y:S01]  /*a250*/  MUFU.EX2 R100, R100 ;  /* 0x0000006400647308 */ /* 0x000ea20000000800 */
[----:B------:R-:W-:-:S01]  /*a260*/  FFMA R101, R121, UR19, -R7 ;  /* 0x0000001379657c23 */ /* 0x000fc20008000807 */
[----:B------:R-:W-:Y:S01]  /*a270*/  @!P5 FMUL R96, R96, 0.5 ;  /* 0x3f0000006060d820 */ /* 0x000fe20000400000 */
[----:B------:R-:W-:Y:S01]  /*a280*/  FMNMX R105, R127, R16, !PT ;  /* 0x000000107f697209 */ /* 0x000fe20007800000 */
[----:B-1----:R-:W-:Y:S01]  /*a290*/  @!P4 FMUL R89, R89, R89 ;  /* 0x000000595959c220 */ /* 0x002fe20000400000 */
[----:B------:R-:W-:Y:S02]  /*a2a0*/  FSETP.GEU.AND P4, PT, R97, -126, PT ;  /* 0xc2fc00006100780b */ /* 0x000fe40003f8e000 */
[----:B------:R-:W-:Y:S01]  /*a2b0*/  FMNMX R16, R130, R105, !PT ;  /* 0x0000006982107209 */ /* 0x000fe20007800000 */
[----:B------:R-:W1:Y:S01]  /*a2c0*/  MUFU.EX2 R96, R96 ;  /* 0x0000006000607308 */ /* 0x000e620000000800 */
[----:B------:R-:W-:Y:S01]  /*a2d0*/  LOP3.LUT R23, R23, 0xff, RZ, 0xc0, !PT ;  /* 0x000000ff17177812 */ /* 0x000fe200078ec0ff */
[----:B------:R-:W-:Y:S01]  /*a2e0*/  @!P6 FMUL R93, R93, 0.5 ;  /* 0x3f0000005d5de820 */ /* 0x000fe20000400000 */
[----:B------:R-:W-:-:S02]  /*a2f0*/  FMNMX R105, R131, R16, !PT ;  /* 0x0000001083697209 */ /* 0x000fc40007800000 */
[----:B------:R-:W-:Y:S02]  /*a300*/  F2FP.SATFINITE.E4M3.F32.PACK_AB_MERGE_C R88, RZ, R88, RZ ;  /* 0x00000058ff58723e */ /* 0x000fe400048070ff */
[----:B------:R-:W-:Y:S01]  /*a310*/  FMNMX R16, R134, R105, !PT ;  /* 0x0000006986107209 */ /* 0x000fe20007800000 */
[----:B------:R-:W3:Y:S01]  /*a320*/  MUFU.EX2 R93, R93 ;  /* 0x0000005d005d7308 */ /* 0x000ee20000000800 */
[----:B--2---:R-:W-:Y:S01]  /*a330*/  @!P3 FMUL R100, R100, R100 ;  /* 0x000000646464b220 */ /* 0x004fe20000400000 */
[----:B------:R-:W-:Y:S01]  /*a340*/  @!P4 FMUL R97, R97, 0.5 ;  /* 0x3f0000006161c820 */ /* 0x000fe20000400000 */
[----:B------:R-:W-:Y:S01]  /*a350*/  FSETP.GEU.AND P3, PT, R108, -126, PT ;  /* 0xc2fc00006c00780b */ /* 0x000fe20003f6e000 */
[----:B------:R-:W-:Y:S01]  /*a360*/  FFMA R105, R125, UR19, -R7 ;  /* 0x000000137d697c23 */ /* 0x000fe20008000807 */
[----:B------:R-:W-:Y:S02]  /*a370*/  FMNMX R109, R135, R16, !PT ;  /* 0x00000010876d7209 */ /* 0x000fe40007800000 */
[----:B------:R-:W-:Y:S01]  /*a380*/  F2FP.SATFINITE.E4M3.F32.PACK_AB_MERGE_C R92, RZ, R92, RZ ;  /* 0x0000005cff5c723e */ /* 0x000fe200048070ff */
        /* <DEDUP_REMOVED lines=12> */
[----:B------:R-:W-:Y:S01]  /*a450*/  FSETP.GEU.AND P4, PT, R105, -126, PT ;  /* 0xc2fc00006900780b */ /* 0x000fe20003f8e000 */
[----:B------:R-:W-:-:S01]  /*a460*/  FFMA R109, R129, UR19, -R7 ;  /* 0x00000013816d7c23 */ /* 0x000fc20008000807 */
[----:B------:R-:W-:-:S02]  /*a470*/  FMNMX R113, R143, R16, !PT ;  /* 0x000000108f717209 */ /* 0x000fc40007800000 */
[----:B------:R-:W2:Y:S01]  /*a480*/  MUFU.EX2 R104, R104 ;  /* 0x0000006800687308 */ /* 0x000ea20000000800 */
[----:B------:R-:W-:Y:S01]  /*a490*/  @!P6 FMUL R101, R101, 0.5 ;  /* 0x3f0000006565e820 */ /* 0x000fe20000400000 */
[----:B------:R-:W-:-:S04]  /*a4a0*/  FMNMX R16, R146, R113, !PT ;  /* 0x0000007192107209 */ /* 0x000fc80007800000 */
[----:B------:R-:W-:Y:S02]  /*a4b0*/  FMNMX R113, R147, R16, !PT ;  /* 0x0000001093717209 */ /* 0x000fe40007800000 */
[----:B------:R-:W3:Y:S01]  /*a4c0*/  MUFU.EX2 R101, R101 ;  /* 0x0000006500657308 */ /* 0x000ee20000000800 */
[----:B------:R-:W-:Y:S01]  /*a4d0*/  @!P4 FMUL R105, R105, 0.5 ;  /* 0x3f0000006969c820 */ /* 0x000fe20000400000 */
[----:B-1----:R-:W-:Y:S01]  /*a4e0*/  @!P3 FMUL R108, R108, R108 ;  /* 0x0000006c6c6cb220 */ /* 0x002fe20000400000 */
[----:B------:R-:W-:Y:S02]  /*a4f0*/  FSETP.GEU.AND P3, PT, R132, -126, PT ;  /* 0xc2fc00008400780b */ /* 0x000fe40003f6e000 */
[----:B------:R-:W-:Y:S01]  /*a500*/  FMNMX R16, R150, R113, !PT ;  /* 0x0000007196107209 */ /* 0x000fe20007800000 */
[----:B------:R-:W-:-:S02]  /*a510*/  FFMA R113, R133, UR19, -R7 ;  /* 0x0000001385717c23 */ /* 0x000fc40008000807 */
[----:B------:R-:W1:Y:S01]  /*a520*/  MUFU.EX2 R105, R105 ;  /* 0x0000006900697308 */ /* 0x000e620000000800 */
[----:B--2---:R-:W-:Y:S01]  /*a530*/  @!P5 FMUL R104, R104, R104 ;  /* 0x000000686868d220 */ /* 0x004fe20000400000 */
[----:B------:R-:W-:-:S02]  /*a540*/  FSETP.GEU.AND P5, PT, R112, -126, PT ;  /* 0xc2fc00007000780b */ /* 0x000fc40003fae000 */
[----:B------:R-:W-:-:S04]  /*a550*/  FMNMX R16, R151, R16, !PT ;  /* 0x0000001097107209 */ /* 0x000fc80007800000 */
[----:B------:R-:W-:Y:S01]  /*a560*/  @!P3 FMUL R132, R132, 0.5 ;  /* 0x3f0000008484b820 */ /* 0x000fe20000400000 */
[----:B---3--:R-:W-:Y:S01]  /*a570*/  @!P6 FMUL R101, R101, R101 ;  /* 0x000000656565e220 */ /* 0x008fe20000400000 */
[----:B------:R-:W-:Y:S01]  /*a580*/  FSETP.GEU.AND P6, PT, R109, -126, PT ;  /* 0xc2fc00006d00780b */ /* 0x000fe20003fce000 */
[----:B------:R-:W2:Y:S01]  /*a590*/  SHFL.BFLY PT, R121, R16, 0x1, 0x1f ;  /* 0x0c201f0010797f89 */ /* 0x000ea200000e0000 */
[----:B------:R-:W3:Y:S03]  /*a5a0*/  MUFU.EX2 R116, R132 ;  /* 0x0000008400747308 */ /* 0x000ee60000000800 */
[----:B------:R-:W-:Y:S01]  /*a5b0*/  @!P5 FMUL R112, R112, 0.5 ;  /* 0x3f0000007070d820 */ /* 0x000fe20000400000 */
[----:B-1----:R-:W-:Y:S01]  /*a5c0*/  @!P4 FMUL R105, R105, R105 ;  /* 0x000000696969c220 */ /* 0x002fe20000400000 */
[----:B------:R-:W-:-:S04]  /*a5d0*/  FSETP.GEU.AND P4, PT, R113, -126, PT ;  /* 0xc2fc00007100780b */ /* 0x000fc80003f8e000 */
[----:B------:R-:W1:Y:S02]  /*a5e0*/  MUFU.EX2 R112, R112 ;  /* 0x0000007000707308 */ /* 0x000e640000000800 */
[----:B------:R-:W-:-:S06]  /*a5f0*/  @!P6 FMUL R109, R109, 0.5 ;  /* 0x3f0000006d6de820 */ /* 0x000fcc0000400000 */
[----:B------:R-:W4:Y:S01]  /*a600*/  MUFU.EX2 R109, R109 ;  /* 0x0000006d006d7308 */ /* 0x000f220000000800 */
[----:B---3--:R-:W-:Y:S01]  /*a610*/  @!P3 FMUL R116, R116, R116 ;  /* 0x000000747474b220 */ /* 0x008fe20000400000 */
[----:B------:R-:W-:Y:S01]  /*a620*/  @!P4 FMUL R113, R113, 0.5 ;  /* 0x3f0000007171c820 */ /* 0x000fe20000400000 */
[----:B------:R-:W-:Y:S02]  /*a630*/  FSETP.GEU.AND P3, PT, R140, -126, PT ;  /* 0xc2fc00008c00780b */ /* 0x000fe40003f6e000 */
[----:B--2---:R-:W-:Y:S01]  /*a640*/  FMNMX R16, R16, R121, !PT ;  /* 0x0000007910107209 */ /* 0x004fe20007800000 */
[----:B------:R-:W-:-:S02]  /*a650*/  FFMA R121, R141, UR19, -R7 ;  /* 0x000000138d797c23 */ /* 0x000fc40008000807 */
[----:B------:R-:W2:Y:S01]  /*a660*/  MUFU.EX2 R113, R113 ;  /* 0x0000007100717308 */ /* 0x000ea20000000800 */
[----:B-1----:R-:W-:Y:S01]  /*a670*/  @!P5 FMUL R112, R112, R112 ;  /* 0x000000707070d220 */ /* 0x002fe20000400000 */
[----:B------:R-:W-:Y:S01]  /*a680*/  FSETP.GEU.AND P5, PT, R136, -126, PT ;  /* 0xc2fc00008800780b */ /* 0x000fe20003fae000 */
[----:B------:R-:W1:Y:S05]  /*a690*/  SHFL.BFLY PT, R125, R16, 0x2, 0x1f ;  /* 0x0c401f00107d7f89 */ /* 0x000e6a00000e0000 */
[----:B------:R-:W-:Y:S01]  /*a6a0*/  @!P3 FMUL R140, R140, 0.5 ;  /* 0x3f0000008c8cb820 */ /* 0x000fe20000400000 */
[----:B----4-:R-:W-:Y:S01]  /*a6b0*/  @!P6 FMUL R109, R109, R109 ;  /* 0x0000006d6d6de220 */ /* 0x010fe20000400000 */
[----:B------:R-:W-:-:S02]  /*a6c0*/  FSETP.GEU.AND P6, PT, R117, -126, PT ;  /* 0xc2fc00007500780b */ /* 0x000fc40003fce000 */
[----:B------:R-:W3:Y:S03]  /*a6d0*/  MUFU.EX2 R124, R140 ;  /* 0x0000008c007c7308 */ /* 0x000ee60000000800 */
[----:B------:R-:W-:Y:S01]  /*a6e0*/  @!P5 FMUL R136, R136, 0.5 ;  /* 0x3f0000008888d820 */ /* 0x000fe20000400000 */
[----:B--2---:R-:W-:Y:S01]  /*a6f0*/  @!P4 FMUL R113, R113, R113 ;  /* 0x000000717171c220 */ /* 0x004fe20000400000 */
[----:B------:R-:W-:-:S03]  /*a700*/  FSETP.GEU.AND P4, PT, R121, -126, PT ;  /* 0xc2fc00007900780b */ /* 0x000fc60003f8e000 */
[----:B------:R-:W2:Y:S01]  /*a710*/  MUFU.EX2 R120, R136 ;  /* 0x0000008800787308 */ /* 0x000ea20000000800 */
[----:B------:R-:W-:-:S01]  /*a720*/  FADD R217, R52, R113 ;  /* 0x0000007134d97221 */ /* 0x000fc20000000000 */
[----:B------:R-:W-:Y:S01]  /*a730*/  F2FP.SATFINITE.E4M3.F32.PACK_AB_MERGE_C R52, RZ, R52, RZ ;  /* 0x00000034ff34723e */ /* 0x000fe200048070ff */
[----:B------:R-:W-:Y:S01]  /*a740*/  @!P6 FMUL R117, R117, 0.5 ;  /* 0x3f0000007575e820 */ /* 0x000fe20000400000 */
[----:B------:R-:W-:Y:S02]  /*a750*/  F2FP.SATFINITE.E4M3.F32.PACK_AB_MERGE_C R113, RZ, R113, RZ ;  /* 0x00000071ff71723e */ /* 0x000fe400048070ff */
[----:B-1----:R-:W-:-:S03]  /*a760*/  FMNMX R16, R16, R125, !PT ;  /* 0x0000007d10107209 */ /* 0x002fc60007800000 */
[----:B------:R-:W1:Y:S01]  /*a770*/  MUFU.EX2 R117, R117 ;  /* 0x0000007500757308 */ /* 0x000e620000000800 */
[----:B---3--:R-:W-:Y:S01]  /*a780*/  @!P3 FMUL R124, R124, R124 ;  /* 0x0000007c7c7cb220 */ /* 0x008fe20000400000 */
[----:B------:R-:W-:Y:S01]  /*a790*/  @!P4 FMUL R121, R121, 0.5 ;  /* 0x3f0000007979c820 */ /* 0x000fe20000400000 */
[C---:B------:R-:W-:Y:S02]  /*a7a0*/  FSETP.NEU.AND P3, PT, R16.reuse, -INF , PT ;  /* 0xff8000001000780b */ /* 0x040fe40003f6d000 */
[----:B------:R-:W-:Y:S02]  /*a7b0*/  LOP3.LUT R113, R113, 0xffff, RZ, 0xc0, !PT ;  /* 0x0000ffff71717812 */ /* 0x000fe400078ec0ff */
[----:B------:R-:W-:Y:S01]  /*a7c0*/  FSEL R132, R16, RZ, P3 ;  /* 0x000000ff10847208 */ /* 0x000fe20001800000 */
[----:B------:R-:W3:Y:S01]  /*a7d0*/  MUFU.EX2 R121, R121 ;  /* 0x0000007900797308 */ /* 0x000ee20000000800 */
[----:B------:R-:W-:Y:S01]  /*a7e0*/  FSETP.GEU.AND P3, PT, R148, -126, PT ;  /* 0xc2fc00009400780b */ /* 0x000fe20003f6e000 */
[----:B--2---:R-:W-:Y:S01]  /*a7f0*/  @!P5 FMUL R120, R120, R120 ;  /* 0x000000787878d220 */ /* 0x004fe20000400000 */
[----:B------:R-:W-:Y:S01]  /*a800*/  FSETP.GEU.AND P5, PT, R128, -126, PT ;  /* 0xc2fc00008000780b */ /* 0x000fe20003fae000 */
[C---:B------:R-:W-:Y:S01]  /*a810*/  FMUL R7, R132.reuse, UR19 ;  /* 0x0000001384077c20 */ /* 0x040fe20008400000 */
[----:B------:R-:W-:-:S03]  /*a820*/  FADD R132, -R132, R11 ;  /* 0x0000000b84847221 */ /* 0x000fc60000000100 */
[--C-:B------:R-:W-:Y:S01]  /*a830*/  FFMA R129, R26, UR19, -R7.reuse ;  /* 0x000000131a817c23 */ /* 0x100fe20008000807 */
[----:B-1----:R-:W-:Y:S01]  /*a840*/  @!P6 FMUL R117, R117, R117 ;  /* 0x000000757575e220 */ /* 0x002fe20000400000 */
[----:B------:R-:W-:Y:S01]  /*a850*/  FSETP.GEU.AND P6, PT, R145, -126, PT ;  /* 0xc2fc00009100780b */ /* 0x000fe20003fce000 */
[----:B------:R-:W-:-:S01]  /*a860*/  FFMA R133, R27, UR19, -R7 ;  /* 0x000000131b857c23 */ /* 0x000fc20008000807 */
[--C-:B------:R-:W-:Y:S01]  /*a870*/  FFMA R136, R30, UR19, -R7.reuse ;  /* 0x000000131e887c23 */ /* 0x100fe20008000807 */
[----:B------:R-:W-:-:S01]  /*a880*/  FFMA R137, R31, UR19, -R7 ;  /* 0x000000131f897c23 */ /* 0x000fc20008000807 */
[----:B------:R-:W-:Y:S01]  /*a890*/  @!P3 FMUL R148, R148, 0.5 ;  /* 0x3f0000009494b820 */ /* 0x000fe20000400000 */
[----:B------:R-:W-:-:S01]  /*a8a0*/  FFMA R140, R34, UR19, -R7 ;  /* 0x00000013228c7c23 */ /* 0x000fc20008000807 */
[----:B------:R-:W-:Y:S01]  /*a8b0*/  @!P5 FMUL R128, R128, 0.5 ;  /* 0x3f0000008080d820 */ /* 0x000fe20000400000 */
[----:B---3--:R-:W-:Y:S01]  /*a8c0*/  @!P4 FMUL R121, R121, R121 ;  /* 0x000000797979c220 */ /* 0x008fe20000400000 */
[----:B------:R-:W-:Y:S01]  /*a8d0*/  FSETP.GEU.AND P4, PT, R149, -126, PT ;  /* 0xc2fc00009500780b */ /* 0x000fe20003f8e000 */
[----:B------:R1:W2:Y:S01]  /*a8e0*/  MUFU.EX2 R26, R148 ;  /* 0x00000094001a7308 */ /* 0x0002a20000000800 */
[----:B------:R-:W-:-:S01]  /*a8f0*/  FFMA R141, R86, UR19, -R7 ;  /* 0x00000013568d7c23 */ /* 0x000fc20008000807 */
[--C-:B------:R-:W-:Y:S01]  /*a900*/  FFMA R144, R87, UR19, -R7.reuse ;  /* 0x0000001357907c23 */ /* 0x100fe20008000807 */
[----:B------:R-:W-:-:S01]  /*a910*/  FFMA R87, R118, UR19, -R7 ;  /* 0x0000001376577c23 */ /* 0x000fc20008000807 */
[----:B------:R-:W-:Y:S01]  /*a920*/  @!P6 FMUL R145, R145, 0.5 ;  /* 0x3f0000009191e820 */ /* 0x000fe20000400000 */
[----:B------:R-:W-:-:S01]  /*a930*/  FADD R118, R37, R104 ;  /* 0x0000006825767221 */ /* 0x000fc20000000000 */
[--C-:B------:R-:W-:Y:S01]  /*a940*/  FFMA R119, R119, UR19, -R7.reuse ;  /* 0x0000001377777c23 */ /* 0x100fe20008000807 */
[----:B------:R-:W-:-:S01]  /*a950*/  FFMA R216, R135, UR19, -R7 ;  /* 0x0000001387d87c23 */ /* 0x000fc20008000807 */
[----:B------:R-:W3:Y:S01]  /*a960*/  MUFU.EX2 R128, R128 ;  /* 0x0000008000807308 */ /* 0x000ee20000000800 */
[----:B-1----:R-:W-:-:S01]  /*a970*/  FFMA R148, R123, UR19, -R7 ;  /* 0x000000137b947c23 */ /* 0x002fc20008000807 */
[--C-:B------:R-:W-:Y:S01]  /*a980*/  FFMA R123, R138, UR19, -R7.reuse ;  /* 0x000000138a7b7c23 */ /* 0x100fe20008000807 */
[----:B------:R-:W-:-:S01]  /*a990*/  FFMA R138, R143, UR19, -R7 ;  /* 0x000000138f8a7c23 */ /* 0x000fc20008000807 */
[----:B------:R-:W-:Y:S01]  /*a9a0*/  @!P4 FMUL R149, R149, 0.5 ;  /* 0x3f0000009595c820 */ /* 0x000fe20000400000 */
[----:B------:R-:W-:-:S01]  /*a9b0*/  FFMA R151, R151, UR19, -R7 ;  /* 0x0000001397977c23 */ /* 0x000fc20008000807 */
[----:B------:R-:W-:Y:S01]  /*a9c0*/  FADD R143, R57, R124 ;  /* 0x0000007c398f7221 */ /* 0x000fe20000000000 */
[----:B------:R-:W-:-:S01]  /*a9d0*/  FADD R135, R18, R73 ;  /* 0x0000004912877221 */ /* 0x000fc20000000000 */
[----:B------:R1:W4:Y:S01]  /*a9e0*/  MUFU.EX2 R125, R145 ;  /* 0x00000091007d7308 */ /* 0x0003220000000800 */
[----:B--2---:R-:W-:Y:S01]  /*a9f0*/  @!P3 FMUL R26, R26, R26 ;  /* 0x0000001a1a1ab220 */ /* 0x004fe20000400000 */
[----:B------:R-:W-:Y:S01]  /*aa00*/  FSETP.GEU.AND P3, PT, R136, -126, PT ;  /* 0xc2fc00008800780b */ /* 0x000fe20003f6e000 */
[----:B------:R-:W-:-:S01]  /*aa10*/  FADD R222, R222, R143 ;  /* 0x0000008fdede7221 */ /* 0x000fc20000000000 */
[----:B------:R-:W-:Y:S01]  /*aa20*/  FADD R143, R45, R112 ;  /* 0x000000702d8f7221 */ /* 0x000fe20000000000 */
[----:B------:R-:W-:-:S01]  /*aa30*/  FADD R219, R65, R26 ;  /* 0x0000001a41db7221 */ /* 0x000fc20000000000 */
[----:B------:R-:W-:Y:S01]  /*aa40*/  F2FP.SATFINITE.E4M3.F32.PACK_AB_MERGE_C R18, RZ, R18, RZ ;  /* 0x00000012ff12723e */ /* 0x000fe200048070ff */
[----:B------:R-:W-:Y:S01]  /*aa50*/  FMUL R132, R132, UR19 ;  /* 0x0000001384847c20 */ /* 0x000fe20008400000 */
[----:B------:R2:W5:Y:S01]  /*aa60*/  MUFU.EX2 R27, R149 ;  /* 0x00000095001b7308 */ /* 0x0005620000000800 */
[----:B---3--:R-:W-:Y:S01]  /*aa70*/  @!P5 FMUL R128, R128, R128 ;  /* 0x000000808080d220 */ /* 0x008fe20000400000 */
[----:B------:R-:W-:Y:S01]  /*aa80*/  FSETP.GEU.AND P5, PT, R129, -126, PT ;  /* 0xc2fc00008100780b */ /* 0x000fe20003fae000 */
[----:B-1----:R-:W-:-:S01]  /*aa90*/  FFMA R145, R147, UR19, -R7 ;  /* 0x0000001393917c23 */ /* 0x002fc20008000807 */
[----:B------:R-:W-:Y:S01]  /*aaa0*/  FADD R147, R60, R121 ;  /* 0x000000793c937221 */ /* 0x000fe20000000000 */
[----:B------:R-:W-:-:S01]  /*aab0*/  FADD R218, R61, R128 ;  /* 0x000000803dda7221 */ /* 0x000fc20000000000 */
[----:B------:R-:W-:Y:S01]  /*aac0*/  LOP3.LUT R18, R18, 0xffff, RZ, 0xc0, !PT ;  /* 0x0000ffff12127812 */ /* 0x000fe200078ec0ff */
[----:B------:R-:W-:Y:S01]  /*aad0*/  @!P3 FMUL R136, R136, 0.5 ;  /* 0x3f0000008888b820 */ /* 0x000fe20000400000 */
[----:B------:R-:W-:Y:S01]  /*aae0*/  F2FP.SATFINITE.E4M3.F32.PACK_AB_MERGE_C R37, RZ, R37, RZ ;  /* 0x00000025ff25723e */ /* 0x000fe200048070ff */
[----:B----4-:R-:W-:Y:S01]  /*aaf0*/  @!P6 FMUL R125, R125, R125 ;  /* 0x0000007d7d7de220 */ /* 0x010fe20000400000 */
[----:B------:R-:W-:Y:S01]  /*ab00*/  FSETP.GEU.AND P6, PT, R133, -126, PT ;  /* 0xc2fc00008500780b */ /* 0x000fe20003fce000 */
[----:B------:R1:W3:Y:S01]  /*ab10*/  MUFU.EX2 R34, R136 ;  /* 0x0000008800227308 */ /* 0x0002e20000000800 */
[----:B--2---:R-:W-:-:S01]  /*ab20*/  FFMA R149, R126, UR19, -R7 ;  /* 0x000000137e957c23 */ /* 0x004fc20008000807 */
[----:B------:R-:W-:Y:S01]  /*ab30*/  FFMA R126, R131, UR19, -R7 ;  /* 0x00000013837e7c23 */ /* 0x000fe20008000807 */
[----:B------:R-:W-:-:S01]  /*ab40*/  FADD R131, R53, R120 ;  /* 0x0000007835837221 */ /* 0x000fc20000000000 */
[----:B------:R-:W-:Y:S01]  /*ab50*/  @!P5 FMUL R129, R129, 0.5 ;  /* 0x3f0000008181d820 */ /* 0x000fe20000400000 */
[----:B------:R-:W-:Y:S01]  /*ab60*/  F2FP.SATFINITE.E4M3.F32.PACK_AB_MERGE_C R65, RZ, R65, RZ ;  /* 0x00000041ff41723e */ /* 0x000fe200048070ff */
[----:B-----5:R-:W-:Y:S01]  /*ab70*/  @!P4 FMUL R27, R27, R27 ;  /* 0x0000001b1b1bc220 */ /* 0x020fe20000400000 */
[----:B------:R-:W-:Y:S01]  /*ab80*/  FSETP.GEU.AND P4, PT, R137, -126, PT ;  /* 0xc2fc00008900780b */ /* 0x000fe20003f8e000 */
[----:B------:R2:W4:Y:S01]  /*ab90*/  MUFU.EX2 R30, R129 ;  /* 0x00000081001e7308 */ /* 0x0005220000000800 */
[----:B-1----:R-:W-:-:S01]  /*aba0*/  FFMA R136, R39, UR19, -R7 ;  /* 0x0000001327887c23 */ /* 0x002fc20008000807 */
[----:B------:R-:W-:Y:S01]  /*abb0*/  FADD R220, R220, R131 ;  /* 0x00000083dcdc7221 */ /* 0x000fe20000000000 */
[----:B------:R-:W-:Y:S01]  /*abc0*/  F2FP.SATFINITE.E4M3.F32.PACK_AB_MERGE_C R57, RZ, R57, RZ ;  /* 0x00000039ff39723e */ /* 0x000fe200048070ff */
[----:B------:R-:W-:Y:S01]  /*abd0*/  @!P6 FMUL R133, R133, 0.5 ;  /* 0x3f0000008585e820 */ /* 0x000fe20000400000 */
[----:B------:R-:W-:-:S02]  /*abe0*/  F2FP.SATFINITE.E4M3.F32.PACK_AB_MERGE_C R60, RZ, R60, RZ ;  /* 0x0000003cff3c723e */ /* 0x000fc400048070ff */
[----:B------:R-:W-:Y:S01]  /*abf0*/  F2FP.SATFINITE.E4M3.F32.PACK_AB_MERGE_C R61, RZ, R61, RZ ;  /* 0x0000003dff3d723e */ /* 0x000fe200048070ff */
[----:B------:R1:W5:Y:S01]  /*ac00*/  MUFU.EX2 R31, R133 ;  /* 0x00000085001f7308 */ /* 0x0003620000000800 */
[----:B--2---:R-:W-:-:S01]  /*ac10*/  FFMA R129, R35, UR19, -R7 ;  /* 0x0000001323817c23 */ /* 0x004fc20008000807 */
[----:B---3--:R-:W-:Y:S01]  /*ac20*/  @!P3 FMUL R34, R34, R34 ;  /* 0x000000222222b220 */ /* 0x008fe20000400000 */
[----:B------:R-:W-:Y:S01]  /*ac30*/  F2FP.SATFINITE.E4M3.F32.PACK_AB_MERGE_C R45, RZ, R45, RZ ;  /* 0x0000002dff2d723e */ /* 0x000fe200048070ff */
[----:B------:R-:W-:Y:S01]  /*ac40*/  @!P4 FMUL R137, R137, 0.5 ;  /* 0x3f0000008989c820 */ /* 0x000fe20000400000 */
[----:B------:R-:W-:Y:S02]  /*ac50*/  F2FP.SATFINITE.E4M3.F32.PACK_AB_MERGE_C R53, RZ, R53, RZ ;  /* 0x00000035ff35723e */ /* 0x000fe400048070ff */
[----:B------:R-:W-:Y:S01]  /*ac60*/  LOP3.LUT R61, R61, 0xff, RZ, 0xc0, !PT ;  /* 0x000000ff3d3d7812 */ /* 0x000fe200078ec0ff */
[----:B------:R2:W3:Y:S01]  /*ac70*/  MUFU.EX2 R35, R137 ;  /* 0x0000008900237308 */ /* 0x0004e20000000800 */
[----:B-1----:R-:W-:-:S01]  /*ac80*/  FFMA R133, R38, UR19, -R7 ;  /* 0x0000001326857c23 */ /* 0x002fc20008000807 */
[----:B----4-:R-:W-:Y:S01]  /*ac90*/  @!P5 FMUL R30, R30, R30 ;  /* 0x0000001e1e1ed220 */ /* 0x010fe20000400000 */
[----:B------:R-:W-:-:S02]  /*aca0*/  FSETP.GEU.AND P5, PT, R140, -126, PT ;  /* 0xc2fc00008c00780b */ /* 0x000fc40003fae000 */
[----:B------:R-:W-:Y:S02]  /*acb0*/  F2FP.SATFINITE.E4M3.F32.PACK_AB_MERGE_C R112, RZ, R112, RZ ;  /* 0x00000070ff70723e */ /* 0x000fe400048070ff */
[----:B------:R-:W-:Y:S01]  /*acc0*/  FSETP.GEU.AND P3, PT, R133, -126, PT ;  /* 0xc2fc00008500780b */ /* 0x000fe20003f6e000 */
[----:B-----5:R-:W-:Y:S01]  /*acd0*/  @!P6 FMUL R31, R31, R31 ;  /* 0x0000001f1f1fe220 */ /* 0x020fe20000400000 */
[----:B------:R-:W-:Y:S01]  /*ace0*/  FSETP.GEU.AND P6, PT, R129, -126, PT ;  /* 0xc2fc00008100780b */ /* 0x000fe20003fce000 */
[----:B--2---:R-:W-:Y:S01]  /*acf0*/  FFMA R137, R42, UR19, -R7 ;  /* 0x000000132a897c23 */ /* 0x004fe20008000807 */
[----:B------:R-:W-:Y:S02]  /*ad00*/  LOP3.LUT R45, R45, 0xff, RZ, 0xc0, !PT ;  /* 0x000000ff2d2d7812 */ /* 0x000fe400078ec0ff */
[----:B------:R-:W-:-:S03]  /*ad10*/  F2FP.SATFINITE.E4M3.F32.PACK_AB_MERGE_C R124, RZ, R124, RZ ;  /* 0x0000007cff7c723e */ /* 0x000fc600048070ff */
[----:B------:R-:W-:Y:S01]  /*ad20*/  @!P5 FMUL R140, R140, 0.5 ;  /* 0x3f0000008c8cd820 */ /* 0x000fe20000400000 */
[----:B---3--:R-:W-:Y:S01]  /*ad30*/  @!P4 FMUL R35, R35, R35 ;  /* 0x000000232323c220 */ /* 0x008fe20000400000 */
[----:B------:R-:W-:Y:S02]  /*ad40*/  FSETP.GEU.AND P4, PT, R136, -126, PT ;  /* 0xc2fc00008800780b */ /* 0x000fe40003f8e000 */
[----:B------:R-:W-:Y:S01]  /*ad50*/  @!P3 FMUL R133, R133, 0.5 ;  /* 0x3f0000008585b820 */ /* 0x000fe20000400000 */
[----:B------:R1:W2:Y:S01]  /*ad60*/  MUFU.EX2 R38, R140 ;  /* 0x0000008c00267308 */ /* 0x0002a20000000800 */
[----:B------:R-:W-:Y:S01]  /*ad70*/  F2FP.SATFINITE.E4M3.F32.PACK_AB_MERGE_C R121, RZ, R121, RZ ;  /* 0x00000079ff79723e */ /* 0x000fe200048070ff */
[----:B------:R-:W-:Y:S01]  /*ad80*/  @!P6 FMUL R129, R129, 0.5 ;  /* 0x3f0000008181e820 */ /* 0x000fe20000400000 */
[----:B------:R-:W-:Y:S02]  /*ad90*/  F2FP.SATFINITE.E4M3.F32.PACK_AB_MERGE_C R120, RZ, R120, RZ ;  /* 0x00000078ff78723e */ /* 0x000fe400048070ff */
[----:B------:R-:W-:-:S02]  /*ada0*/  LOP3.LUT R121, R121, 0xffff, RZ, 0xc0, !PT ;  /* 0x0000ffff79797812 */ /* 0x000fc400078ec0ff */
[----:B------:R-:W-:Y:S01]  /*adb0*/  F2FP.SATFINITE.E4M3.F32.PACK_AB_MERGE_C R73, RZ, R73, RZ ;  /* 0x00000049ff49723e */ /* 0x000fe200048070ff */
[----:B------:R3:W4:Y:S01]  /*adc0*/  MUFU.EX2 R42, R133 ;  /* 0x00000085002a7308 */ /* 0x0007220000000800 */
[----:B-1----:R-:W-:-:S01]  /*add0*/  FFMA R140, R43, UR19, -R7 ;  /* 0x000000132b8c7c23 */ /* 0x002fc20008000807 */
[----:B------:R-:W-:Y:S01]  /*ade0*/  @!P4 FMUL R136, R136, 0.5 ;  /* 0x3f0000008888c820 */ /* 0x000fe20000400000 */
[----:B------:R-:W-:Y:S02]  /*adf0*/  F2FP.SATFINITE.E4M3.F32.PACK_AB_MERGE_C R128, RZ, R128, RZ ;  /* 0x00000080ff80723e */ /* 0x000fe400048070ff */
[----:B------:R-:W-:Y:S02]  /*ae00*/  LOP3.LUT R73, R73, 0xffff, RZ, 0xc0, !PT ;  /* 0x0000ffff49497812 */ /* 0x000fe400078ec0ff */
[----:B------:R-:W-:Y:S01]  /*ae10*/  F2FP.SATFINITE.E4M3.F32.PACK_AB_MERGE_C R104, RZ, R104, RZ ;  /* 0x00000068ff68723e */ /* 0x000fe200048070ff */
[----:B------:R1:W5:Y:S01]  /*ae20*/  MUFU.EX2 R39, R129 ;  /* 0x0000008100277308 */ /* 0x0003620000000800 */
[----:B---3--:R-:W-:-:S01]  /*ae30*/  FFMA R133, R47, UR19, -R7 ;  /* 0x000000132f857c23 */ /* 0x008fc20008000807 */
[----:B--2---:R-:W-:Y:S01]  /*ae40*/  @!P5 FMUL R38, R38, R38 ;  /* 0x000000262626d220 */ /* 0x004fe20000400000 */
[----:B------:R-:W-:-:S05]  /*ae50*/  FSETP.GEU.AND P5, PT, R137, -126, PT ;  /* 0xc2fc00008900780b */ /* 0x000fca0003fae000 */
[----:B------:R2:W3:Y:S01]  /*ae60*/  MUFU.EX2 R43, R136 ;  /* 0x00000088002b7308 */ /* 0x0004e20000000800 */
[----:B-1----:R-:W-:-:S01]  /*ae70*/  FFMA R129, R46, UR19, -R7 ;  /* 0x000000132e817c23 */ /* 0x002fc20008000807 */
[----:B----4-:R-:W-:-:S04]  /*ae80*/  @!P3 FMUL R42, R42, R42 ;  /* 0x0000002a2a2ab220 */ /* 0x010fc80000400000 */
[----:B------:R-:W-:Y:S02]  /*ae90*/  FSETP.GEU.AND P3, PT, R129, -126, PT ;  /* 0xc2fc00008100780b */ /* 0x000fe40003f6e000 */
[----:B------:R-:W-:Y:S01]  /*aea0*/  @!P5 FMUL R137, R137, 0.5 ;  /* 0x3f0000008989d820 */ /* 0x000fe20000400000 */
[----:B-----5:R-:W-:Y:S01]  /*aeb0*/  @!P6 FMUL R39, R39, R39 ;  /* 0x000000272727e220 */ /* 0x020fe20000400000 */
[----:B------:R-:W-:Y:S01]  /*aec0*/  FSETP.GEU.AND P6, PT, R140, -126, PT ;  /* 0xc2fc00008c00780b */ /* 0x000fe20003fce000 */
[----:B--2---:R-:W-:Y:S01]  /*aed0*/  FFMA R136, R50, UR19, -R7 ;  /* 0x0000001332887c23 */ /* 0x004fe20008000807 */
[----:B------:R1:W2:Y:S01]  /*aee0*/  MUFU.EX2 R46, R137 ;  /* 0x00000089002e7308 */ /* 0x0002a20000000800 */
[----:B---3--:R-:W-:Y:S01]  /*aef0*/  @!P4 FMUL R43, R43, R43 ;  /* 0x0000002b2b2bc220 */ /* 0x008fe20000400000 */
[----:B------:R-:W-:-:S05]  /*af00*/  FSETP.GEU.AND P4, PT, R133, -126, PT ;  /* 0xc2fc00008500780b */ /* 0x000fca0003f8e000 */
[----:B------:R-:W-:Y:S01]  /*af10*/  @!P3 FMUL R129, R129, 0.5 ;  /* 0x3f0000008181b820 */ /* 0x000fe20000400000 */
[----:B-1----:R-:W-:-:S03]  /*af20*/  FFMA R137, R51, UR19, -R7 ;  /* 0x0000001333897c23 */ /* 0x002fc60008000807 */
[----:B------:R1:W3:Y:S01]  /*af30*/  MUFU.EX2 R50, R129 ;  /* 0x0000008100327308 */ /* 0x0002e20000000800 */
[----:B------:R-:W-:Y:S01]  /*af40*/  @!P6 FMUL R140, R140, 0.5 ;  /* 0x3f0000008c8ce820 */ /* 0x000fe20000400000 */
[----:B--2---:R-:W-:Y:S01]  /*af50*/  @!P5 FMUL R46, R46, R46 ;  /* 0x0000002e2e2ed220 */ /* 0x004fe20000400000 */
[----:B------:R-:W-:Y:S01]  /*af60*/  FSETP.GEU.AND P5, PT, R136, -126, PT ;  /* 0xc2fc00008800780b */ /* 0x000fe20003fae000 */
[----:B------:R-:W-:-:S04]  /*af70*/  @!P4 FMUL R133, R133, 0.5 ;  /* 0x3f0000008585c820 */ /* 0x000fc80000400000 */
[----:B------:R2:W4:Y:S01]  /*af80*/  MUFU.EX2 R47, R140 ;  /* 0x0000008c002f7308 */ /* 0x0005220000000800 */
[----:B-1----:R-:W-:-:S07]  /*af90*/  FFMA R129, R55, UR19, -R7 ;  /* 0x0000001337817c23 */ /* 0x002fce0008000807 */
[----:B------:R1:W5:Y:S01]  /*afa0*/  MUFU.EX2 R51, R133 ;  /* 0x0000008500337308 */ /* 0x0003620000000800 */
[----:B--2---:R-:W-:-:S01]  /*afb0*/  FFMA R140, R54, UR19, -R7 ;  /* 0x00000013368c7c23 */ /* 0x004fc20008000807 */
[----:B---3--:R-:W-:Y:S01]  /*afc0*/  @!P3 FMUL R50, R50, R50 ;  /* 0x000000323232b220 */ /* 0x008fe20000400000 */
[----:B------:R-:W-:-:S03]  /*afd0*/  @!P5 FMUL R136, R136, 0.5 ;  /* 0x3f0000008888d820 */ /* 0x000fc60000400000 */
[----:B------:R-:W-:Y:S02]  /*afe0*/  FSETP.GEU.AND P3, PT, R140, -126, PT ;  /* 0xc2fc00008c00780b */ /* 0x000fe40003f6e000 */
[----:B------:R2:W3:Y:S01]  /*aff0*/  MUFU.EX2 R54, R136 ;  /* 0x0000008800367308 */ /* 0x0004e20000000800 */
[----:B----4-:R-:W-:Y:S01]  /*b000*/  @!P6 FMUL R47, R47, R47 ;  /* 0x0000002f2f2fe220 */ /* 0x010fe20000400000 */
[----:B------:R-:W-:Y:S01]  /*b010*/  FSETP.GEU.AND P6, PT, R137, -126, PT ;  /* 0xc2fc00008900780b */ /* 0x000fe20003fce000 */
[----:B-1----:R-:W-:-:S01]  /*b020*/  FFMA R133, R58, UR19, -R7 ;  /* 0x000000133a857c23 */ /* 0x002fc20008000807 */
[----:B-----5:R-:W-:Y:S01]  /*b030*/  @!P4 FMUL R51, R51, R51 ;  /* 0x000000333333c220 */ /* 0x020fe20000400000 */
[----:B------:R-:W-:-:S06]  /*b040*/  FSETP.GEU.AND P4, PT, R129, -126, PT ;  /* 0xc2fc00008100780b */ /* 0x000fcc0003f8e000 */
[----:B------:R-:W-:Y:S01]  /*b050*/  @!P3 FMUL R140, R140, 0.5 ;  /* 0x3f0000008c8cb820 */ /* 0x000fe20000400000 */
[----:B--2---:R-:W-:-:S03]  /*b060*/  FFMA R136, R59, UR19, -R7 ;  /* 0x000000133b887c23 */ /* 0x004fc60008000807 */
[----:B------:R1:W2:Y:S01]  /*b070*/  MUFU.EX2 R58, R140 ;  /* 0x0000008c003a7308 */ /* 0x0002a20000000800 */
[----:B------:R-:W-:Y:S01]  /*b080*/  @!P6 FMUL R137, R137, 0.5 ;  /* 0x3f0000008989e820 */ /* 0x000fe20000400000 */
[----:B---3--:R-:W-:Y:S01]  /*b090*/  @!P5 FMUL R54, R54, R54 ;  /* 0x000000363636d220 */ /* 0x008fe20000400000 */
[----:B------:R-:W-:Y:S01]  /*b0a0*/  FSETP.GEU.AND P5, PT, R133, -126, PT ;  /* 0xc2fc00008500780b */ /* 0x000fe20003fae000 */
[----:B------:R-:W-:-:S04]  /*b0b0*/  @!P4 FMUL R129, R129, 0.5 ;  /* 0x3f0000008181c820 */ /* 0x000fc80000400000 */
[----:B------:R3:W4:Y:S01]  /*b0c0*/  MUFU.EX2 R55, R137 ;  /* 0x0000008900377308 */ /* 0x0007220000000800 */
[----:B-1----:R-:W-:-:S07]  /*b0d0*/  FFMA R140, R63, UR19, -R7 ;  /* 0x000000133f8c7c23 */ /* 0x002fce0008000807 */
[----:B------:R-:W-:Y:S01]  /*b0e0*/  @!P5 FMUL R133, R133, 0.5 ;  /* 0x3f0000008585d820 */ /* 0x000fe20000400000 */
[----:B------:R1:W5:Y:S01]  /*b0f0*/  MUFU.EX2 R59, R129 ;  /* 0x00000081003b7308 */ /* 0x0003620000000800 */
[----:B---3--:R-:W-:-:S01]  /*b100*/  FFMA R137, R62, UR19, -R7 ;  /* 0x000000133e897c23 */ /* 0x008fc20008000807 */
[----:B--2---:R-:W-:-:S04]  /*b110*/  @!P3 FMUL R58, R58, R58 ;  /* 0x0000003a3a3ab220 */ /* 0x004fc80000400000 */
        /* <DEDUP_REMOVED lines=54> */
[----:B------:R-:W3:Y:S01]  /*b480*/  MUFU.EX2 R79, R129 ;  /* 0x00000081004f7308 */ /* 0x000ee20000000800 */
[----:B-1----:R-:W-:-:S07]  /*b490*/  FFMA R133, R90, UR19, -R7 ;  /* 0x000000135a857c23 */ /* 0x002fce0008000807 */
[----:B------:R-:W-:Y:S01]  /*b4a0*/  @!P5 FMUL R137, R137, 0.5 ;  /* 0x3f0000008989d820 */ /* 0x000fe20000400000 */
[----:B------:R1:W4:Y:S01]  /*b4b0*/  MUFU.EX2 R83, R136 ;  /* 0x0000008800537308 */ /* 0x0003220000000800 */
[----:B--2---:R-:W-:Y:S01]  /*b4c0*/  @!P3 FMUL R82, R82, R82 ;  /* 0x000000525252b220 */ /* 0x004fe20000400000 */
[----:B------:R-:W-:-:S06]  /*b4d0*/  FSETP.GEU.AND P3, PT, R141, -126, PT ;  /* 0xc2fc00008d00780b */ /* 0x000fcc0003f6e000 */
[----:B------:R2:W5:Y:S01]  /*b4e0*/  MUFU.EX2 R86, R137 ;  /* 0x0000008900567308 */ /* 0x0005620000000800 */
[----:B---3--:R-:W-:Y:S01]  /*b4f0*/  @!P6 FMUL R79, R79, R79 ;  /* 0x0000004f4f4fe220 */ /* 0x008fe20000400000 */
[----:B------:R-:W-:Y:S01]  /*b500*/  FSETP.GEU.AND P6, PT, R140, -126, PT ;  /* 0xc2fc00008c00780b */ /* 0x000fe20003fce000 */
[----:B-1----:R-:W-:-:S04]  /*b510*/  FFMA R136, R91, UR19, -R7 ;  /* 0x000000135b887c23 */ /* 0x002fc80008000807 */
[----:B------:R-:W-:Y:S01]  /*b520*/  @!P3 FMUL R141, R141, 0.5 ;  /* 0x3f0000008d8db820 */ /* 0x000fe20000400000 */
[----:B----4-:R-:W-:Y:S01]  /*b530*/  @!P4 FMUL R83, R83, R83 ;  /* 0x000000535353c220 */ /* 0x010fe20000400000 */
[----:B------:R-:W-:Y:S02]  /*b540*/  FSETP.GEU.AND P4, PT, R133, -126, PT ;  /* 0xc2fc00008500780b */ /* 0x000fe40003f8e000 */
[----:B------:R1:W3:Y:S01]  /*b550*/  MUFU.EX2 R91, R141 ;  /* 0x0000008d005b7308 */ /* 0x0002e20000000800 */
[----:B--2---:R-:W-:-:S03]  /*b560*/  FFMA R137, R94, UR19, -R7 ;  /* 0x000000135e897c23 */ /* 0x004fc60008000807 */
[----:B------:R-:W-:Y:S01]  /*b570*/  @!P6 FMUL R140, R140, 0.5 ;  /* 0x3f0000008c8ce820 */ /* 0x000fe20000400000 */
[----:B-----5:R-:W-:Y:S01]  /*b580*/  @!P5 FMUL R86, R86, R86 ;  /* 0x000000565656d220 */ /* 0x020fe20000400000 */
[----:B------:R-:W-:Y:S02]  /*b590*/  FSETP.GEU.AND P5, PT, R136, -126, PT ;  /* 0xc2fc00008800780b */ /* 0x000fe40003fae000 */
[----:B------:R2:W4:Y:S01]  /*b5a0*/  MUFU.EX2 R90, R140 ;  /* 0x0000008c005a7308 */ /* 0x0005220000000800 */
[----:B-1----:R-:W-:-:S02]  /*b5b0*/  FFMA R141, R98, UR19, -R7 ;  /* 0x00000013628d7c23 */ /* 0x002fc40008000807 */
[----:B------:R-:W-:-:S05]  /*b5c0*/  @!P4 FMUL R133, R133, 0.5 ;  /* 0x3f0000008585c820 */ /* 0x000fca0000400000 */
        /* <DEDUP_REMOVED lines=39> */
[----:B-1----:R-:W-:-:S01]  /*b840*/  FFMA R137, R114, UR19, -R7 ;  /* 0x0000001372897c23 */ /* 0x002fc20008000807 */
[--C-:B------:R-:W-:Y:S01]  /*b850*/  FFMA R114, R115, UR19, -R7.reuse ;  /* 0x0000001373727c23 */ /* 0x100fe20008000807 */
[----:B------:R-:W-:-:S01]  /*b860*/  FFMA R115, R122, UR19, -R7 ;  /* 0x000000137a737c23 */ /* 0x000fc20008000807 */
[--C-:B------:R-:W-:Y:S01]  /*b870*/  FFMA R122, R127, UR19, -R7.reuse ;  /* 0x000000137f7a7c23 */ /* 0x100fe20008000807 */
[----:B------:R-:W-:-:S01]  /*b880*/  FFMA R127, R130, UR19, -R7 ;  /* 0x00000013827f7c23 */ /* 0x000fc20008000807 */
[--C-:B------:R-:W-:Y:S02]  /*b890*/  FFMA R130, R139, UR19, -R7.reuse ;  /* 0x000000138b827c23 */ /* 0x100fe40008000807 */
[----:B------:R-:W-:Y:S01]  /*b8a0*/  @!P5 FMUL R141, R141, 0.5 ;  /* 0x3f0000008d8dd820 */ /* 0x000fe20000400000 */
[----:B------:R1:W5:Y:S01]  /*b8b0*/  MUFU.EX2 R107, R140 ;  /* 0x0000008c006b7308 */ /* 0x0003620000000800 */
[----:B---3--:R-:W-:-:S01]  /*b8c0*/  FFMA R136, R111, UR19, -R7 ;  /* 0x000000136f887c23 */ /* 0x008fc20008000807 */
[----:B--2---:R-:W-:Y:S01]  /*b8d0*/  @!P3 FMUL R106, R106, R106 ;  /* 0x0000006a6a6ab220 */ /* 0x004fe20000400000 */
[----:B------:R-:W-:-:S01]  /*b8e0*/  FADD R139, R14, R69 ;  /* 0x000000450e8b7221 */ /* 0x000fc20000000000 */
[----:B------:R-:W-:-:S02]  /*b8f0*/  F2FP.SATFINITE.E4M3.F32.PACK_AB_MERGE_C R69, RZ, R69, RZ ;  /* 0x00000045ff45723e */ /* 0x000fc400048070ff */
[----:B------:R-:W-:Y:S01]  /*b900*/  FSETP.GEU.AND P3, PT, R136, -126, PT ;  /* 0xc2fc00008800780b */ /* 0x000fe20003f6e000 */
[----:B------:R-:W-:Y:S01]  /*b910*/  FADD R139, R139, R118 ;  /* 0x000000768b8b7221 */ /* 0x000fe20000000000 */
[----:B------:R2:W3:Y:S01]  /*b920*/  MUFU.EX2 R110, R141 ;  /* 0x0000008d006e7308 */ /* 0x0004e20000000800 */
[----:B----4-:R-:W-:Y:S01]  /*b930*/  @!P6 FMUL R103, R103, R103 ;  /* 0x000000676767e220 */ /* 0x010fe20000400000 */
[----:B------:R-:W-:Y:S01]  /*b940*/  FSETP.GEU.AND P6, PT, R133, -126, PT ;  /* 0xc2fc00008500780b */ /* 0x000fe20003fce000 */
[----:B-1----:R-:W-:-:S01]  /*b950*/  FFMA R140, R142, UR19, -R7 ;  /* 0x000000138e8c7c23 */ /* 0x002fc20008000807 */
[----:B------:R-:W-:Y:S01]  /*b960*/  FFMA R142, R150, UR19, -R7 ;  /* 0x00000013968e7c23 */ /* 0x000fe20008000807 */
[----:B------:R-:W-:-:S01]  /*b970*/  FADD R150, R32, R93 ;  /* 0x0000005d20967221 */ /* 0x000fc20000000000 */
[----:B------:R-:W-:Y:S01]  /*b980*/  FADD R139, R139, R220 ;  /* 0x000000dc8b8b7221 */ /* 0x000fe20000000000 */
[----:B------:R-:W-:-:S01]  /*b990*/  FADD R220, R68, R27 ;  /* 0x0000001b44dc7221 */ /* 0x000fc20000000000 */
[----:B------:R-:W-:Y:S01]  /*b9a0*/  F2FP.SATFINITE.E4M3.F32.PACK_AB_MERGE_C R32, RZ, R32, RZ ;  /* 0x00000020ff20723e */ /* 0x000fe200048070ff */
[----:B-----5:R-:W-:Y:S01]  /*b9b0*/  @!P4 FMUL R107, R107, R107 ;  /* 0x0000006b6b6bc220 */ /* 0x020fe20000400000 */
[----:B------:R-:W-:Y:S01]  /*b9c0*/  FSETP.GEU.AND P4, PT, R137, -126, PT ;  /* 0xc2fc00008900780b */ /* 0x000fe20003f8e000 */
[----:B------:R-:W-:Y:S01]  /*b9d0*/  @!P3 FMUL R136, R136, 0.5 ;  /* 0x3f0000008888b820 */ /* 0x000fe20000400000 */
[----:B--2---:R-:W-:Y:S01]  /*b9e0*/  FFMA R141, R146, UR19, -R7 ;  /* 0x00000013928d7c23 */ /* 0x004fe20008000807 */
[----:B------:R-:W-:-:S01]  /*b9f0*/  FADD R146, R44, R105 ;  /* 0x000000692c927221 */ /* 0x000fc20000000000 */
[----:B------:R-:W-:Y:S01]  /*ba00*/  LOP3.LUT R32, R32, 0xffff, RZ, 0xc0, !PT ;  /* 0x0000ffff20207812 */ /* 0x000fe200078ec0ff */
[----:B------:R1:W2:Y:S01]  /*ba10*/  MUFU.EX2 R8, R136 ;  /* 0x0000008800087308 */ /* 0x0002a20000000800 */
[----:B------:R-:W-:Y:S01]  /*ba20*/  @!P6 FMUL R133, R133, 0.5 ;  /* 0x3f0000008585e820 */ /* 0x000fe20000400000 */
[----:B---3--:R-:W-:Y:S01]  /*ba30*/  @!P5 FMUL R110, R110, R110 ;  /* 0x0000006e6e6ed220 */ /* 0x008fe20000400000 */
[----:B------:R-:W-:Y:S01]  /*ba40*/  FSETP.GEU.AND P5, PT, R114, -126, PT ;  /* 0xc2fc00007200780b */ /* 0x000fe20003fae000 */
[----:B------:R-:W-:Y:S01]  /*ba50*/  FADD R135, R135, R146 ;  /* 0x0000009287877221 */ /* 0x000fe20000000000 */
[----:B------:R-:W-:-:S01]  /*ba60*/  FADD R146, R48, R109 ;  /* 0x0000006d30927221 */ /* 0x000fc20000000000 */
[----:B------:R-:W-:-:S02]  /*ba70*/  F2FP.SATFINITE.E4M3.F32.PACK_AB_MERGE_C R68, RZ, R68, RZ ;  /* 0x00000044ff44723e */ /* 0x000fc400048070ff */
[----:B------:R-:W-:Y:S01]  /*ba80*/  @!P4 FMUL R137, R137, 0.5 ;  /* 0x3f0000008989c820 */ /* 0x000fe20000400000 */
[----:B------:R3:W4:Y:S01]  /*ba90*/  MUFU.EX2 R111, R133 ;  /* 0x00000085006f7308 */ /* 0x0007220000000800 */
[----:B-1----:R-:W-:-:S01]  /*baa0*/  FADD R136, R24, R85 ;  /* 0x0000005518887221 */ /* 0x002fc20000000000 */
[----:B------:R-:W-:Y:S02]  /*bab0*/  F2FP.SATFINITE.E4M3.F32.PACK_AB_MERGE_C R24, RZ, R24, RZ ;  /* 0x00000018ff18723e */ /* 0x000fe400048070ff */
[----:B------:R-:W-:Y:S02]  /*bac0*/  F2FP.SATFINITE.E4M3.F32.PACK_AB_MERGE_C R44, RZ, R44, RZ ;  /* 0x0000002cff2c723e */ /* 0x000fe400048070ff */
[----:B------:R-:W-:Y:S01]  /*bad0*/  LOP3.LUT R24, R24, 0xffff, RZ, 0xc0, !PT ;  /* 0x0000ffff18187812 */ /* 0x000fe200078ec0ff */
[----:B------:R-:W-:Y:S01]  /*bae0*/  @!P5 FMUL R114, R114, 0.5 ;  /* 0x3f0000007272d820 */ /* 0x000fe20000400000 */
[----:B------:R1:W5:Y:S01]  /*baf0*/  MUFU.EX2 R11, R137 ;  /* 0x00000089000b7308 */ /* 0x0003620000000800 */
[----:B--2---:R-:W-:Y:S01]  /*bb00*/  @!P3 FMUL R8, R8, R8 ;  /* 0x000000080808b220 */ /* 0x004fe20000400000 */
[----:B------:R-:W-:Y:S01]  /*bb10*/  FSETP.GEU.AND P3, PT, R115, -126, PT ;  /* 0xc2fc00007300780b */ /* 0x000fe20003f6e000 */
[----:B---3--:R-:W-:-:S01]  /*bb20*/  FFMA R133, R134, UR19, -R7 ;  /* 0x0000001386857c23 */ /* 0x008fc20008000807 */
[----:B------:R-:W-:Y:S01]  /*bb30*/  FADD R134, R40, R101 ;  /* 0x0000006528867221 */ /* 0x000fe20000000000 */
[----:B------:R-:W-:-:S01]  /*bb40*/  FADD R7, R56, R117 ;  /* 0x0000007538077221 */ /* 0x000fc20000000000 */
[----:B------:R-:W-:-:S02]  /*bb50*/  PRMT R23, R24, 0x7604, R23 ;  /* 0x0000760418177816 */ /* 0x000fc40000000017 */
[----:B------:R-:W2:Y:S01]  /*bb60*/  MUFU.EX2 R114, R114 ;  /* 0x0000007200727308 */ /* 0x000ea20000000800 */
[----:B----4-:R-:W-:Y:S01]  /*bb70*/  @!P6 FMUL R111, R111, R111 ;  /* 0x0000006f6f6fe220 */ /* 0x010fe20000400000 */
[----:B------:R-:W-:Y:S01]  /*bb80*/  FSETP.GEU.AND P6, PT, R87, -126, PT ;  /* 0xc2fc00005700780b */ /* 0x000fe20003fce000 */
[----:B-1----:R-:W-:-:S01]  /*bb90*/  FADD R137, R15, R72 ;  /* 0x000000480f897221 */ /* 0x002fc20000000000 */
[----:B------:R-:W-:Y:S01]  /*bba0*/  FADD R136, R136, R7 ;  /* 0x0000000788887221 */ /* 0x000fe20000000000 */
[----:B------:R-:W-:-:S01]  /*bbb0*/  FADD R7, R17, R76 ;  /* 0x0000004c11077221 */ /* 0x000fc20000000000 */
[----:B------:R-:W-:Y:S01]  /*bbc0*/  F2FP.SATFINITE.E4M3.F32.PACK_AB_MERGE_C R17, RZ, R17, RZ ;  /* 0x00000011ff11723e */ /* 0x000fe200048070ff */
[----:B------:R-:W-:Y:S01]  /*bbd0*/  @!P3 FMUL R115, R115, 0.5 ;  /* 0x3f0000007373b820 */ /* 0x000fe20000400000 */
[----:B------:R-:W-:Y:S01]  /*bbe0*/  FADD R137, R137, R134 ;  /* 0x0000008689897221 */ /* 0x000fe20000000000 */
[----:B-----5:R-:W-:Y:S01]  /*bbf0*/  @!P4 FMUL R11, R11, R11 ;  /* 0x0000000b0b0bc220 */ /* 0x020fe20000400000 */
[----:B------:R-:W-:Y:S01]  /*bc00*/  FSETP.GEU.AND P4, PT, R148, -126, PT ;  /* 0xc2fc00009400780b */ /* 0x000fe20003f8e000 */
[----:B------:R-:W-:-:S01]  /*bc10*/  FADD R134, R41, R108 ;  /* 0x0000006c29867221 */ /* 0x000fc20000000000 */
[----:B------:R-:W-:Y:S01]  /*bc20*/  FADD R137, R137, R136 ;  /* 0x0000008889897221 */ /* 0x000fe20000000000 */
[----:B------:R-:W1:Y:S01]  /*bc30*/  MUFU.EX2 R115, R115 ;  /* 0x0000007300737308 */ /* 0x000e620000000800 */
[----:B------:R-:W-:Y:S01]  /*bc40*/  LOP3.LUT R17, R17, 0xff, RZ, 0xc0, !PT ;  /* 0x000000ff11117812 */ /* 0x000fe200078ec0ff */
[----:B------:R-:W-:Y:S01]  /*bc50*/  @!P6 FMUL R87, R87, 0.5 ;  /* 0x3f0000005757e820 */ /* 0x000fe20000400000 */
[----:B------:R-:W-:-:S01]  /*bc60*/  FADD R7, R7, R134 ;  /* 0x0000008607077221 */ /* 0x000fc20000000000 */
[----:B--2---:R-:W-:Y:S01]  /*bc70*/  @!P5 FMUL R114, R114, R114 ;  /* 0x000000727272d220 */ /* 0x004fe20000400000 */
[----:B------:R-:W-:Y:S01]  /*bc80*/  FSETP.GEU.AND P5, PT, R149, -126, PT ;  /* 0xc2fc00009500780b */ /* 0x000fe20003fae000 */
[----:B------:R-:W-:Y:S01]  /*bc90*/  FADD R134, R19, R80 ;  /* 0x0000005013867221 */ /* 0x000fe20000000000 */
[----:B------:R-:W-:-:S01]  /*bca0*/  FADD R136, R7, R222 ;  /* 0x000000de07887221 */ /* 0x000fc20000000000 */
[----:B------:R-:W2:Y:S01]  /*bcb0*/  MUFU.EX2 R87, R87 ;  /* 0x0000005700577308 */ /* 0x000ea20000000800 */
[----:B------:R-:W-:Y:S01]  /*bcc0*/  F2FP.SATFINITE.E4M3.F32.PACK_AB_MERGE_C R19, RZ, R19, RZ ;  /* 0x00000013ff13723e */ /* 0x000fe200048070ff */
[----:B------:R-:W-:Y:S01]  /*bcd0*/  @!P4 FMUL R148, R148, 0.5 ;  /* 0x3f0000009494c820 */ /* 0x000fe20000400000 */
[----:B------:R-:W-:-:S01]  /*bce0*/  FADD R134, R134, R143 ;  /* 0x0000008f86867221 */ /* 0x000fc20000000000 */
[----:B------:R-:W-:Y:S01]  /*bcf0*/  FADD R143, R64, R125 ;  /* 0x0000007d408f7221 */ /* 0x000fe20000000000 */
[----:B------:R-:W-:-:S02]  /*bd00*/  F2FP.SATFINITE.E4M3.F32.PACK_AB_MERGE_C R41, RZ, R41, RZ ;  /* 0x00000029ff29723e */ /* 0x000fc400048070ff */
[----:B------:R-:W-:Y:S01]  /*bd10*/  F2FP.SATFINITE.E4M3.F32.PACK_AB_MERGE_C R40, RZ, R40, RZ ;  /* 0x00000028ff28723e */ /* 0x000fe200048070ff */
[----:B------:R3:W4:Y:S01]  /*bd20*/  MUFU.EX2 R118, R148 ;  /* 0x0000009400767308 */ /* 0x0007220000000800 */
[----:B-1----:R-:W-:Y:S01]  /*bd30*/  @!P3 FMUL R115, R115, R115 ;  /* 0x000000737373b220 */ /* 0x002fe20000400000 */
[----:B------:R-:W-:Y:S01]  /*bd40*/  FSETP.GEU.AND P3, PT, R127, -126, PT ;  /* 0xc2fc00007f00780b */ /* 0x000fe20003f6e000 */
[----:B------:R-:W-:Y:S01]  /*bd50*/  @!P5 FMUL R149, R149, 0.5 ;  /* 0x3f0000009595d820 */ /* 0x000fe20000400000 */
[----:B------:R-:W-:Y:S01]  /*bd60*/  FADD R150, R150, R143 ;  /* 0x0000008f96967221 */ /* 0x000fe20000000000 */
[----:B------:R-:W-:-:S01]  /*bd70*/  FADD R143, R21, R84 ;  /* 0x00000054158f7221 */ /* 0x000fc20000000000 */
[----:B------:R-:W-:Y:S01]  /*bd80*/  FADD R7, R62, R115 ;  /* 0x000000733e077221 */ /* 0x000fe20000000000 */
[----:B------:R-:W-:Y:S01]  /*bd90*/  F2FP.SATFINITE.E4M3.F32.PACK_AB_MERGE_C R21, RZ, R21, RZ ;  /* 0x00000015ff15723e */ /* 0x000fe200048070ff */
[----:B------:R1:W5:Y:S01]  /*bda0*/  MUFU.EX2 R131, R149 ;  /* 0x0000009500837308 */ /* 0x0003620000000800 */
[----:B--2---:R-:W-:Y:S01]  /*bdb0*/  @!P6 FMUL R87, R87, R87 ;  /* 0x000000575757e220 */ /* 0x004fe20000400000 */
[----:B------:R-:W-:Y:S01]  /*bdc0*/  FSETP.GEU.AND P6, PT, R122, -126, PT ;  /* 0xc2fc00007a00780b */ /* 0x000fe20003fce000 */
[----:B---3--:R-:W-:-:S01]  /*bdd0*/  FADD R148, R28, R89 ;  /* 0x000000591c947221 */ /* 0x008fc20000000000 */
[----:B------:R-:W-:-:S02]  /*bde0*/  LOP3.LUT R21, R21, 0xff, RZ, 0xc0, !PT ;  /* 0x000000ff15157812 */ /* 0x000fc400078ec0ff */
[----:B------:R-:W-:Y:S01]  /*bdf0*/  F2FP.SATFINITE.E4M3.F32.PACK_AB_MERGE_C R28, RZ, R28, RZ ;  /* 0x0000001cff1c723e */ /* 0x000fe200048070ff */
[----:B------:R-:W-:Y:S01]  /*be00*/  @!P3 FMUL R127, R127, 0.5 ;  /* 0x3f0000007f7fb820 */ /* 0x000fe20000400000 */
[----:B------:R-:W-:-:S01]  /*be10*/  FADD R148, R148, R147 ;  /* 0x0000009394947221 */ /* 0x000fc20000000000 */
[----:B----4-:R-:W-:Y:S01]  /*be20*/  @!P4 FMUL R118, R118, R118 ;  /* 0x000000767676c220 */ /* 0x010fe20000400000 */
[----:B------:R-:W-:Y:S01]  /*be30*/  FSETP.GEU.AND P4, PT, R126, -126, PT ;  /* 0xc2fc00007e00780b */ /* 0x000fe20003f8e000 */
[----:B------:R-:W-:Y:S01]  /*be40*/  FADD R147, R20, R77 ;  /* 0x0000004d14937221 */ /* 0x000fe20000000000 */
[----:B-1----:R-:W-:-:S01]  /*be50*/  FADD R149, R29, R96 ;  /* 0x000000601d957221 */ /* 0x002fc20000000000 */
[----:B------:R-:W1:Y:S01]  /*be60*/  MUFU.EX2 R127, R127 ;  /* 0x0000007f007f7308 */ /* 0x000e620000000800 */
[----:B------:R-:W-:-:S01]  /*be70*/  FADD R135, R135, R148 ;  /* 0x0000009487877221 */ /* 0x000fc20000000000 */
[----:B------:R-:W-:Y:S01]  /*be80*/  @!P6 FMUL R122, R122, 0.5 ;  /* 0x3f0000007a7ae820 */ /* 0x000fe20000400000 */
[----:B------:R-:W-:-:S01]  /*be90*/  FADD R147, R147, R146 ;  /* 0x0000009293937221 */ /* 0x000fc20000000000 */
[----:B-----5:R-:W-:Y:S01]  /*bea0*/  @!P5 FMUL R131, R131, R131 ;  /* 0x000000838383d220 */ /* 0x020fe20000400000 */
[----:B------:R-:W-:-:S01]  /*beb0*/  FADD R146, R49, R116 ;  /* 0x0000007431927221 */ /* 0x000fc20000000000 */
[----:B------:R-:W-:Y:S01]  /*bec0*/  FSETP.GEU.AND P5, PT, R123, -126, PT ;  /* 0xc2fc00007b00780b */ /* 0x000fe20003fae000 */
[----:B------:R-:W-:-:S01]  /*bed0*/  FADD R149, R149, R218 ;  /* 0x000000da95957221 */ /* 0x000fc20000000000 */
[----:B------:R-:W2:Y:S01]  /*bee0*/  MUFU.EX2 R122, R122 ;  /* 0x0000007a007a7308 */ /* 0x000ea20000000800 */
[----:B------:R-:W-:-:S01]  /*bef0*/  FADD R143, R143, R146 ;  /* 0x000000928f8f7221 */ /* 0x000fc20000000000 */
[----:B------:R-:W-:Y:S01]  /*bf00*/  @!P4 FMUL R126, R126, 0.5 ;  /* 0x3f0000007e7ec820 */ /* 0x000fe20000400000 */
[----:B------:R-:W-:-:S01]  /*bf10*/  FADD R146, R22, R81 ;  /* 0x0000005116927221 */ /* 0x000fc20000000000 */
[----:B------:R-:W-:Y:S01]  /*bf20*/  FADD R134, R134, R149 ;  /* 0x0000009586867221 */ /* 0x000fe20000000000 */
[----:B------:R-:W-:-:S01]  /*bf30*/  FADD R149, R47, R110 ;  /* 0x0000006e2f957221 */ /* 0x000fc20000000000 */
[----:B------:R-:W-:Y:S01]  /*bf40*/  FADD R218, R33, R100 ;  /* 0x0000006421da7221 */ /* 0x000fe20000000000 */
[----:B------:R-:W-:-:S01]  /*bf50*/  FADD R146, R146, R217 ;  /* 0x000000d992927221 */ /* 0x000fc20000000000 */
[----:B------:R-:W3:Y:S01]  /*bf60*/  MUFU.EX2 R126, R126 ;  /* 0x0000007e007e7308 */ /* 0x000ee20000000800 */
[----:B-1----:R-:W-:Y:S01]  /*bf70*/  @!P3 FMUL R127, R127, R127 ;  /* 0x0000007f7f7fb220 */ /* 0x002fe20000400000 */
[----:B------:R-:W-:Y:S01]  /*bf80*/  FSETP.GEU.AND P3, PT, R130, -126, PT ;  /* 0xc2fc00008200780b */ /* 0x000fe20003f6e000 */
[----:B------:R-:W-:-:S01]  /*bf90*/  FADD R217, R36, R97 ;  /* 0x0000006124d97221 */ /* 0x000fc20000000000 */
[----:B------:R-:W-:Y:S01]  /*bfa0*/  @!P5 FMUL R123, R123, 0.5 ;  /* 0x3f0000007b7bd820 */ /* 0x000fe20000400000 */
[----:B------:R-:W-:-:S01]  /*bfb0*/  FADD R218, R218, R219 ;  /* 0x000000dbdada7221 */ /* 0x000fc20000000000 */
[----:B------:R-:W-:Y:S01]  /*bfc0*/  FADD R148, R31, R94 ;  /* 0x0000005e1f947221 */ /* 0x000fe20000000000 */
[----:B------:R-:W-:-:S01]  /*bfd0*/  FADD R217, R217, R220 ;  /* 0x000000dcd9d97221 */ /* 0x000fc20000000000 */
[----:B------:R-:W-:Y:S01]  /*bfe0*/  FADD R220, R30, R129 ;  /* 0x000000811edc7221 */ /* 0x000fe20000000000 */
[----:B--2---:R-:W-:Y:S01]  /*bff0*/  @!P6 FMUL R122, R122, R122 ;  /* 0x0000007a7a7ae220 */ /* 0x004fe20000400000 */
[----:B------:R-:W-:Y:S01]  /*c000*/  FSETP.GEU.AND P6, PT, R133, -126, PT ;  /* 0xc2fc00008500780b */ /* 0x000fe20003fce000 */
[----:B------:R-:W1:Y:S01]  /*c010*/  MUFU.EX2 R123, R123 ;  /* 0x0000007b007b7308 */ /* 0x000e620000000800 */
[----:B------:R-:W-:-:S01]  /*c020*/  FADD R220, R220, R7 ;  /* 0x00000007dcdc7221 */ /* 0x000fc20000000000 */
[----:B------:R-:W-:Y:S01]  /*c030*/  FADD R221, R63, R118 ;  /* 0x000000763fdd7221 */ /* 0x000fe20000000000 */
[----:B------:R-:W-:-:S01]  /*c040*/  FADD R143, R143, R218 ;  /* 0x000000da8f8f7221 */ /* 0x000fc20000000000 */
[----:B------:R-:W-:Y:S01]  /*c050*/  @!P3 FMUL R130, R130, 0.5 ;  /* 0x3f0000008282b820 */ /* 0x000fe20000400000 */
[----:B------:R-:W-:Y:S01]  /*c060*/  F2FP.SATFINITE.E4M3.F32.PACK_AB_MERGE_C R218, RZ, R15, RZ ;  /* 0x0000000fffda723e */ /* 0x000fe200048070ff */
[----:B---3--:R-:W-:Y:S01]  /*c070*/  @!P4 FMUL R126, R126, R126 ;  /* 0x0000007e7e7ec220 */ /* 0x008fe20000400000 */
[----:B------:R-:W-:Y:S01]  /*c080*/  FSETP.GEU.AND P4, PT, R140, -126, PT ;  /* 0xc2fc00008c00780b */ /* 0x000fe20003f8e000 */
[----:B------:R-:W-:Y:S01]  /*c090*/  FADD R148, R148, R221 ;  /* 0x000000dd94947221 */ /* 0x000fe20000000000 */
[----:B------:R-:W-:-:S01]  /*c0a0*/  FADD R221, R50, R111 ;  /* 0x0000006f32dd7221 */ /* 0x000fc20000000000 */
[----:B------:R-:W2:Y:S01]  /*c0b0*/  MUFU.EX2 R130, R130 ;  /* 0x0000008200827308 */ /* 0x000ea20000000800 */
[----:B------:R-:W-:Y:S01]  /*c0c0*/  LOP3.LUT R218, R218, 0xffff, RZ, 0xc0, !PT ;  /* 0x0000ffffdada7812 */ /* 0x000fe200078ec0ff */
[----:B------:R-:W-:Y:S01]  /*c0d0*/  @!P6 FMUL R133, R133, 0.5 ;  /* 0x3f0000008585e820 */ /* 0x000fe20000400000 */
[----:B------:R-:W-:-:S01]  /*c0e0*/  FADD R219, R46, R107 ;  /* 0x0000006b2edb7221 */ /* 0x000fc20000000000 */
[----:B------:R-:W-:Y:S01]  /*c0f0*/  F2FP.SATFINITE.E4M3.F32.PACK_AB_MERGE_C R22, RZ, R22, RZ ;  /* 0x00000016ff16723e */ /* 0x000fe200048070ff */
[----:B------:R-:W-:-:S01]  /*c100*/  FADD R134, R139, R134 ;  /* 0x000000868b867221 */ /* 0x000fc20000000000 */
[----:B------:R-:W-:Y:S01]  /*c110*/  F2FP.SATFINITE.E4M3.F32.PACK_AB_MERGE_C R29, RZ, R29, RZ ;  /* 0x0000001dff1d723e */ /* 0x000fe200048070ff */
[----:B-1----:R-:W-:Y:S01]  /*c120*/  @!P5 FMUL R123, R123, R123 ;  /* 0x0000007b7b7bd220 */ /* 0x002fe20000400000 */
[----:B------:R-:W1:Y:S01]  /*c130*/  MUFU.EX2 R133, R133 ;  /* 0x0000008500857308 */ /* 0x000e620000000800 */
[----:B------:R-:W-:Y:S01]  /*c140*/  FSETP.GEU.AND P5, PT, R138, -126, PT ;  /* 0xc2fc00008a00780b */ /* 0x000fe20003fae000 */
[----:B------:R-:W-:Y:S01]  /*c150*/  @!P4 FMUL R140, R140, 0.5 ;  /* 0x3f0000008c8cc820 */ /* 0x000fe20000400000 */
[----:B------:R-:W-:-:S01]  /*c160*/  FADD R222, R78, R123 ;  /* 0x0000007b4ede7221 */ /* 0x000fc20000000000 */
[----:B------:R-:W-:Y:S01]  /*c170*/  LOP3.LUT R22, R22, 0xffff, RZ, 0xc0, !PT ;  /* 0x0000ffff16167812 */ /* 0x000fe200078ec0ff */
[----:B------:R-:W-:-:S01]  /*c180*/  FADD R143, R136, R143 ;  /* 0x0000008f888f7221 */ /* 0x000fc20000000000 */
[----:B------:R-:W-:Y:S01]  /*c190*/  F2FP.SATFINITE.E4M3.F32.PACK_AB_MERGE_C R33, RZ, R33, RZ ;  /* 0x00000021ff21723e */ /* 0x000fe200048070ff */
[----:B------:R-:W-:-:S01]  /*c1a0*/  FADD R219, R219, R222 ;  /* 0x000000dedbdb7221 */ /* 0x000fc20000000000 */
[----:B------:R3:W4:Y:S01]  /*c1b0*/  MUFU.EX2 R7, R140 ;  /* 0x0000008c00077308 */ /* 0x0007220000000800 */
[----:B--2---:R-:W-:Y:S01]  /*c1c0*/  @!P3 FMUL R130, R130, R130 ;  /* 0x000000828282b220 */ /* 0x004fe20000400000 */
[----:B------:R-:W-:Y:S01]  /*c1d0*/  FSETP.GEU.AND P3, PT, R145, -126, PT ;  /* 0xc2fc00009100780b */ /* 0x000fe20003f6e000 */
[----:B------:R-:W-:-:S01]  /*c1e0*/  FADD R134, R134, R143 ;  /* 0x0000008f86867221 */ /* 0x000fc20000000000 */
[----:B------:R-:W-:-:S02]  /*c1f0*/  F2FP.SATFINITE.E4M3.F32.PACK_AB_MERGE_C R49, RZ, R49, RZ ;  /* 0x00000031ff31723e */ /* 0x000fc400048070ff */
[----:B------:R-:W-:Y:S01]  /*c200*/  @!P5 FMUL R138, R138, 0.5 ;  /* 0x3f0000008a8ad820 */ /* 0x000fe20000400000 */
[----:B------:R-:W-:Y:S01]  /*c210*/  LOP3.LUT R29, R29, 0xff, RZ, 0xc0, !PT ;  /* 0x000000ff1d1d7812 */ /* 0x000fe200078ec0ff */
[----:B-1----:R-:W-:Y:S01]  /*c220*/  @!P6 FMUL R133, R133, R133 ;  /* 0x000000858585e220 */ /* 0x002fe20000400000 */
[----:B------:R-:W-:Y:S01]  /*c230*/  FSETP.GEU.AND P6, PT, R141, -126, PT ;  /* 0xc2fc00008d00780b */ /* 0x000fe20003fce000 */
[----:B---3--:R-:W-:-:S02]  /*c240*/  FADD R140, R79, R130 ;  /* 0x000000824f8c7221 */ /* 0x008fc40000000000 */
[----:B------:R-:W1:Y:S01]  /*c250*/  MUFU.EX2 R138, R138 ;  /* 0x0000008a008a7308 */ /* 0x000e620000000800 */
[----:B------:R-:W-:Y:S02]  /*c260*/  F2FP.SATFINITE.E4M3.F32.PACK_AB_MERGE_C R36, RZ, R36, RZ ;  /* 0x00000024ff24723e */ /* 0x000fe400048070ff */
[----:B------:R-:W-:Y:S01]  /*c270*/  @!P3 FMUL R145, R145, 0.5 ;  /* 0x3f0000009191b820 */ /* 0x000fe20000400000 */
[----:B------:R-:W-:-:S01]  /*c280*/  FADD R149, R149, R140 ;  /* 0x0000008c95957221 */ /* 0x000fc20000000000 */
[----:B----4-:R-:W-:Y:S01]  /*c290*/  @!P4 FMUL R7, R7, R7 ;  /* 0x000000070707c220 */ /* 0x010fe20000400000 */
[----:B------:R-:W-:Y:S01]  /*c2a0*/  FSETP.GEU.AND P4, PT, R142, -126, PT ;  /* 0xc2fc00008e00780b */ /* 0x000fe20003f8e000 */
[----:B------:R-:W-:Y:S01]  /*c2b0*/  FADD R140, R147, R150 ;  /* 0x00000096938c7221 */ /* 0x000fe20000000000 */
[----:B------:R-:W-:-:S01]  /*c2c0*/  FADD R150, R34, R95 ;  /* 0x0000005f22967221 */ /* 0x000fc20000000000 */
[----:B------:R-:W2:Y:S01]  /*c2d0*/  MUFU.EX2 R145, R145 ;  /* 0x0000009100917308 */ /* 0x000ea20000000800 */
[----:B------:R-:W-:-:S01]  /*c2e0*/  FADD R147, R66, R131 ;  /* 0x0000008342937221 */ /* 0x000fc20000000000 */
[----:B------:R-:W-:Y:S01]  /*c2f0*/  @!P6 FMUL R141, R141, 0.5 ;  /* 0x3f0000008d8de820 */ /* 0x000fe20000400000 */
[----:B------:R-:W-:Y:S01]  /*c300*/  LOP3.LUT R24, R49, 0xff, RZ, 0xc0, !PT ;  /* 0x000000ff31187812 */ /* 0x000fe200078ec0ff */
[----:B------:R-:W-:Y:S01]  /*c310*/  FADD R137, R137, R140 ;  /* 0x0000008c89897221 */ /* 0x000fe20000000000 */
[----:B------:R-:W-:-:S01]  /*c320*/  FADD R150, R150, R147 ;  /* 0x0000009396967221 */ /* 0x000fc20000000000 */
[----:B------:R-:W-:Y:S01]  /*c330*/  F2FP.SATFINITE.E4M3.F32.PACK_AB_MERGE_C R147, RZ, R14, RZ ;  /* 0x0000000eff93723e */ /* 0x000fe200048070ff */
[----:B------:R-:W-:-:S01]  /*c340*/  FADD R14, R82, R7 ;  /* 0x00000007520e7221 */ /* 0x000fc20000000000 */
[----:B------:R-:W3:Y:S01]  /*c350*/  MUFU.EX2 R141, R141 ;  /* 0x0000008d008d7308 */ /* 0x000ee20000000800 */
[----:B-1----:R-:W-:Y:S01]  /*c360*/  @!P5 FMUL R138, R138, R138 ;  /* 0x0000008a8a8ad220 */ /* 0x002fe20000400000 */
[----:B------:R-:W-:Y:S01]  /*c370*/  @!P4 FMUL R142, R142, 0.5 ;  /* 0x3f0000008e8ec820 */ /* 0x000fe20000400000 */
[----:B------:R-:W-:Y:S01]  /*c380*/  FSETP.GEU.AND P5, PT, R144, -126, PT ;  /* 0xc2fc00009000780b */ /* 0x000fe20003fae000 */
[----:B------:R-:W-:Y:S01]  /*c390*/  FADD R221, R221, R14 ;  /* 0x0000000edddd7221 */ /* 0x000fe20000000000 */
[----:B------:R-:W-:Y:S01]  /*c3a0*/  LOP3.LUT R15, R147, 0xff, RZ, 0xc0, !PT ;  /* 0x000000ff930f7812 */ /* 0x000fe200078ec0ff */
[----:B------:R-:W-:Y:S01]  /*c3b0*/  FADD R14, R146, R217 ;  /* 0x000000d9920e7221 */ /* 0x000fe20000000000 */
[----:B------:R-:W-:-:S01]  /*c3c0*/  FADD R146, R35, R98 ;  /* 0x0000006223927221 */ /* 0x000fc20000000000 */
[----:B------:R-:W1:Y:S01]  /*c3d0*/  MUFU.EX2 R142, R142 ;  /* 0x0000008e008e7308 */ /* 0x000e620000000800 */
[----:B--2---:R-:W-:Y:S01]  /*c3e0*/  @!P3 FMUL R145, R145, R145 ;  /* 0x000000919191b220 */ /* 0x004fe20000400000 */
[----:B------:R-:W-:Y:S01]  /*c3f0*/  FSETP.GEU.AND P3, PT, R216, -126, PT ;  /* 0xc2fc0000d800780b */ /* 0x000fe20003f6e000 */
[----:B------:R-:W-:-:S01]  /*c400*/  FADD R217, R67, R122 ;  /* 0x0000007a43d97221 */ /* 0x000fc20000000000 */
[----:B------:R-:W-:Y:S01]  /*c410*/  PRMT R15, R218, 0x7604, R15 ;  /* 0x00007604da0f7816 */ /* 0x000fe2000000000f */
[----:B------:R-:W-:-:S01]  /*c420*/  FADD R147, R51, R8 ;  /* 0x0000000833937221 */ /* 0x000fc20000000000 */
[----:B------:R-:W-:Y:S01]  /*c430*/  FADD R218, R83, R138 ;  /* 0x0000008a53da7221 */ /* 0x000fe20000000000 */
[----:B------:R-:W-:-:S01]  /*c440*/  FADD R222, R146, R217 ;  /* 0x000000d992de7221 */ /* 0x000fc20000000000 */
[----:B------:R-:W-:Y:S01]  /*c450*/  @!P5 FMUL R144, R144, 0.5 ;  /* 0x3f0000009090d820 */ /* 0x000fe20000400000 */
[----:B---3--:R-:W-:Y:S01]  /*c460*/  @!P6 FMUL R141, R141, R141 ;  /* 0x0000008d8d8de220 */ /* 0x008fe20000400000 */
[----:B------:R-:W-:Y:S01]  /*c470*/  FSETP.GEU.AND P6, PT, R119, -126, PT ;  /* 0xc2fc00007700780b */ /* 0x000fe20003fce000 */
[----:B------:R-:W-:-:S01]  /*c480*/  FADD R223, R147, R218 ;  /* 0x000000da93df7221 */ /* 0x000fc20000000000 */
[----:B------:R-:W-:Y:S01]  /*c490*/  FADD R147, R220, R219 ;  /* 0x000000dbdc937221 */ /* 0x000fe20000000000 */
[----:B------:R-:W-:-:S01]  /*c4a0*/  FADD R146, R148, R149 ;  /* 0x0000009594927221 */ /* 0x000fc20000000000 */
[----:B------:R-:W-:Y:S01]  /*c4b0*/  FADD R220, R38, R99 ;  /* 0x0000006326dc7221 */ /* 0x000fe20000000000 */
[----:B------:R-:W-:Y:S01]  /*c4c0*/  @!P3 FMUL R216, R216, 0.5 ;  /* 0x3f000000d8d8b820 */ /* 0x000fe20000400000 */
[----:B------:R-:W-:Y:S01]  /*c4d0*/  FADD R149, R70, R127 ;  /* 0x0000007f46957221 */ /* 0x000fe20000000000 */
[----:B-1----:R-:W-:Y:S01]  /*c4e0*/  @!P4 FMUL R142, R142, R142 ;  /* 0x0000008e8e8ec220 */ /* 0x002fe20000400000 */
[----:B------:R-:W-:Y:S01]  /*c4f0*/  FSETP.GEU.AND P4, PT, R151, -126, PT ;  /* 0xc2fc00009700780b */ /* 0x000fe20003f8e000 */
[----:B------:R-:W-:-:S01]  /*c500*/  FADD R217, R54, R11 ;  /* 0x0000000b36d97221 */ /* 0x000fc20000000000 */
[----:B------:R-:W-:Y:S01]  /*c510*/  FADD R218, R86, R141 ;  /* 0x0000008d56da7221 */ /* 0x000fe20000000000 */
[----:B------:R-:W1:Y:S01]  /*c520*/  MUFU.EX2 R216, R216 ;  /* 0x000000d800d87308 */ /* 0x000e620000000800 */
[----:B------:R-:W-:-:S01]  /*c530*/  FADD R220, R220, R149 ;  /* 0x00000095dcdc7221 */ /* 0x000fc20000000000 */
[----:B------:R-:W-:Y:S01]  /*c540*/  @!P6 FMUL R119, R119, 0.5 ;  /* 0x3f0000007777e820 */ /* 0x000fe20000400000 */
[----:B------:R-:W-:-:S01]  /*c550*/  FADD R217, R217, R218 ;  /* 0x000000dad9d97221 */ /* 0x000fc20000000000 */
[----:B------:R-:W-:Y:S01]  /*c560*/  FADD R149, R222, R223 ;  /* 0x000000dfde957221 */ /* 0x000fe20000000000 */
[----:B------:R-:W-:-:S01]  /*c570*/  FADD R222, R71, R126 ;  /* 0x0000007e47de7221 */ /* 0x000fc20000000000 */
[----:B------:R-:W-:Y:S01]  /*c580*/  FADD R218, R55, R114 ;  /* 0x0000007237da7221 */ /* 0x000fe20000000000 */
[----:B------:R-:W-:-:S01]  /*c590*/  FADD R219, R90, R145 ;  /* 0x000000915adb7221 */ /* 0x000fc20000000000 */
[----:B------:R-:W2:Y:S01]  /*c5a0*/  MUFU.EX2 R144, R144 ;  /* 0x0000009000907308 */ /* 0x000ea20000000800 */
[----:B------:R-:W-:-:S01]  /*c5b0*/  FADD R150, R150, R221 ;  /* 0x000000dd96967221 */ /* 0x000fc20000000000 */
[----:B------:R-:W-:Y:S01]  /*c5c0*/  @!P4 FMUL R151, R151, 0.5 ;  /* 0x3f0000009797c820 */ /* 0x000fe20000400000 */
[----:B------:R-:W-:-:S01]  /*c5d0*/  FADD R223, R218, R219 ;  /* 0x000000dbdadf7221 */ /* 0x000fc20000000000 */
[----:B------:R-:W-:Y:S01]  /*c5e0*/  FADD R218, R74, R133 ;  /* 0x000000854ada7221 */ /* 0x000fe20000000000 */
[----:B------:R-:W-:Y:S01]  /*c5f0*/  F2FP.SATFINITE.E4M3.F32.PACK_AB_MERGE_C R34, RZ, R34, RZ ;  /* 0x00000022ff22723e */ /* 0x000fe200048070ff */
[----:B------:R-:W-:Y:S01]  /*c600*/  FADD R14, R135, R14 ;  /* 0x0000000e870e7221 */ /* 0x000fe20000000000 */
[----:B------:R-:W-:Y:S01]  /*c610*/  F2FP.SATFINITE.E4M3.F32.PACK_AB_MERGE_C R64, RZ, R64, RZ ;  /* 0x00000040ff40723e */ /* 0x000fe200048070ff */
[----:B------:R3:W4:Y:S01]  /*c620*/  MUFU.EX2 R148, R119 ;  /* 0x0000007700947308 */ /* 0x0007220000000800 */
[----:B-1----:R-:W-:Y:S01]  /*c630*/  @!P3 FMUL R216, R216, R216 ;  /* 0x000000d8d8d8b220 */ /* 0x002fe20000400000 */
[----:B------:R-:W-:Y:S01]  /*c640*/  LOP3.LUT R40, R40, 0xffff, RZ, 0xc0, !PT ;  /* 0x0000ffff28287812 */ /* 0x000fe200078ec0ff */
[----:B------:R-:W-:Y:S01]  /*c650*/  IMAD.U32 R34, R34, 0x10000, RZ ;  /* 0x0001000022227824 */ /* 0x000fe200078e00ff */
[----:B------:R-:W-:Y:S01]  /*c660*/  F2FP.SATFINITE.E4M3.F32.PACK_AB_MERGE_C R80, RZ, R80, RZ ;  /* 0x00000050ff50723e */ /* 0x000fe200048070ff */
[----:B------:R-:W-:-:S01]  /*c670*/  FADD R137, R137, R14 ;  /* 0x0000000e89897221 */ /* 0x000fc20000000000 */
[----:B------:R-:W-:Y:S01]  /*c680*/  F2FP.SATFINITE.E4M3.F32.PACK_AB_MERGE_C R77, RZ, R77, RZ ;  /* 0x0000004dff4d723e */ /* 0x000fe200048070ff */
[----:B------:R-:W-:-:S01]  /*c690*/  FADD R220, R220, R217 ;  /* 0x000000d9dcdc7221 */ /* 0x000fc20000000000 */
[----:B------:R-:W1:Y:S01]  /*c6a0*/  MUFU.EX2 R151, R151 ;  /* 0x0000009700977308 */ /* 0x000e620000000800 */
[----:B---3--:R-:W-:-:S01]  /*c6b0*/  FADD R119, R39, R102 ;  /* 0x0000006627777221 */ /* 0x008fc20000000000 */
[----:B--2---:R-:W-:Y:S01]  /*c6c0*/  @!P5 FMUL R144, R144, R144 ;  /* 0x000000909090d220 */ /* 0x004fe20000400000 */
[----:B------:R-:W-:Y:S01]  /*c6d0*/  F2FP.SATFINITE.E4M3.F32.PACK_AB_MERGE_C R48, RZ, R48, RZ ;  /* 0x00000030ff30723e */ /* 0x000fe200048070ff */
[----:B------:R-:W-:Y:S01]  /*c6e0*/  FADD R137, R134, R137 ;  /* 0x0000008986897221 */ /* 0x000fe20000000000 */
[----:B------:R-:W-:-:S01]  /*c6f0*/  FADD R222, R119, R222 ;  /* 0x000000de77de7221 */ /* 0x000fc20000000000 */
[----:B------:R-:W-:Y:S01]  /*c700*/  FADD R119, R42, R103 ;  /* 0x000000672a777221 */ /* 0x000fe20000000000 */
[----:B------:R-:W-:Y:S01]  /*c710*/  F2FP.SATFINITE.E4M3.F32.PACK_AB_MERGE_C R56, RZ, R56, RZ ;  /* 0x00000038ff38723e */ /* 0x000fe200048070ff */
[----:B------:R-:W-:Y:S01]  /*c720*/  FADD R147, R147, R220 ;  /* 0x000000dc93937221 */ /* 0x000fe20000000000 */
[----:B----4-:R-:W-:Y:S01]  /*c730*/  @!P6 FMUL R148, R148, R148 ;  /* 0x000000949494e220 */ /* 0x010fe20000400000 */
[----:B------:R-:W-:Y:S01]  /*c740*/  FADD R219, R119, R218 ;  /* 0x000000da77db7221 */ /* 0x000fe20000000000 */
[----:B------:R-:W-:-:S01]  /*c750*/  FADD R119, R58, R87 ;  /* 0x000000573a777221 */ /* 0x000fc20000000000 */
[----:B------:R-:W-:Y:S01]  /*c760*/  FADD R218, R91, R142 ;  /* 0x0000008e5bda7221 */ /* 0x000fe20000000000 */
[----:B------:R-:W-:Y:S01]  /*c770*/  LOP3.LUT R64, R64, 0xffff, RZ, 0xc0, !PT ;  /* 0x0000ffff40407812 */ /* 0x000fe200078ec0ff */
[----:B------:R-:W-:Y:S01]  /*c780*/  FADD R217, R222, R223 ;  /* 0x000000dfded97221 */ /* 0x000fe20000000000 */
[----:B------:R-:W-:Y:S01]  /*c790*/  F2FP.SATFINITE.E4M3.F32.PACK_AB_MERGE_C R99, RZ, R99, RZ ;  /* 0x00000063ff63723e */ /* 0x000fe200048070ff */
[----:B------:R-:W-:Y:S01]  /*c7a0*/  FADD R224, R119, R218 ;  /* 0x000000da77e07221 */ /* 0x000fe20000000000 */
[----:B------:R-:W-:-:S01]  /*c7b0*/  FADD R119, R43, R106 ;  /* 0x0000006a2b777221 */ /* 0x000fc20000000000 */
[----:B------:R-:W-:Y:S01]  /*c7c0*/  FADD R218, R75, R216 ;  /* 0x000000d84bda7221 */ /* 0x000fe20000000000 */
[----:B-1----:R-:W-:Y:S01]  /*c7d0*/  @!P4 FMUL R151, R151, R151 ;  /* 0x000000979797c220 */ /* 0x002fe20000400000 */
[----:B------:R-:W-:Y:S01]  /*c7e0*/  F2FP.SATFINITE.E4M3.F32.PACK_AB_MERGE_C R109, RZ, R109, RZ ;  /* 0x0000006dff6d723e */ /* 0x000fe200048070ff */
[----:B------:R-:W-:-:S01]  /*c7f0*/  FADD R146, R146, R217 ;  /* 0x000000d992927221 */ /* 0x000fc20000000000 */
[----:B------:R-:W-:Y:S01]  /*c800*/  FADD R221, R119, R218 ;  /* 0x000000da77dd7221 */ /* 0x000fe20000000000 */
[----:B------:R-:W-:-:S01]  /*c810*/  FADD R119, R59, R148 ;  /* 0x000000943b777221 */ /* 0x000fc20000000000 */
[----:B------:R-:W-:Y:S01]  /*c820*/  FADD R218, R144, R151 ;  /* 0x0000009790da7221 */ /* 0x000fe20000000000 */
[----:B------:R-:W-:-:S02]  /*c830*/  LOP3.LUT R48, R48, 0xffff, RZ, 0xc0, !PT ;  /* 0x0000ffff30307812 */ /* 0x000fc400078ec0ff */
[----:B------:R-:W-:Y:S01]  /*c840*/  LOP3.LUT R56, R56, 0xffff, RZ, 0xc0, !PT ;  /* 0x0000ffff38387812 */ /* 0x000fe200078ec0ff */
[----:B------:R-:W-:-:S01]  /*c850*/  FADD R218, R119, R218 ;  /* 0x000000da77da7221 */ /* 0x000fc20000000000 */
[----:B------:R-:W-:Y:S01]  /*c860*/  FADD R119, R219, R224 ;  /* 0x000000e0db777221 */ /* 0x000fe20000000000 */
[----:B------:R-:W-:Y:S02]  /*c870*/  F2FP.SATFINITE.E4M3.F32.PACK_AB_MERGE_C R219, RZ, R20, RZ ;  /* 0x00000014ffdb723e */ /* 0x000fe400048070ff */
[----:B------:R-:W-:Y:S01]  /*c880*/  LOP3.LUT R20, R19, 0xff, RZ, 0xc0, !PT ;  /* 0x000000ff13147812 */ /* 0x000fe200078ec0ff */
[----:B------:R-:W-:-:S01]  /*c890*/  FADD R218, R221, R218 ;  /* 0x000000daddda7221 */ /* 0x000fc20000000000 */
[----:B------:R-:W-:Y:S01]  /*c8a0*/  LOP3.LUT R219, R219, 0xffff, RZ, 0xc0, !PT ;  /* 0x0000ffffdbdb7812 */ /* 0x000fe200078ec0ff */
[----:B------:R-:W-:-:S01]  /*c8b0*/  FADD R150, R150, R119 ;  /* 0x0000007796967221 */ /* 0x000fc20000000000 */
[----:B------:R-:W-:Y:S01]  /*c8c0*/  PRMT R19, R18, 0x7604, R17 ;  /* 0x0000760412137816 */ /* 0x000fe20000000011 */
[----:B------:R-:W-:-:S01]  /*c8d0*/  FADD R149, R149, R218 ;  /* 0x000000da95957221 */ /* 0x000fc20000000000 */
[----:B------:R-:W-:Y:S01]  /*c8e0*/  PRMT R17, R22, 0x7604, R21 ;  /* 0x0000760416117816 */ /* 0x000fe20000000015 */
[----:B------:R-:W-:-:S01]  /*c8f0*/  FADD R147, R147, R150 ;  /* 0x0000009693937221 */ /* 0x000fc20000000000 */
[----:B------:R-:W-:Y:S01]  /*c900*/  LOP3.LUT R22, R25, 0xff, RZ, 0xc0, !PT ;  /* 0x000000ff19167812 */ /* 0x000fe200078ec0ff */
[----:B------:R-:W-:-:S01]  /*c910*/  FADD R146, R146, R149 ;  /* 0x0000009592927221 */ /* 0x000fc20000000000 */
[----:B------:R-:W-:-:S02]  /*c920*/  LOP3.LUT R21, R28, 0xffff, RZ, 0xc0, !PT ;  /* 0x0000ffff1c157812 */ /* 0x000fc400078ec0ff */
[----:B------:R-:W-:Y:S01]  /*c930*/  PRMT R18, R219, 0x7604, R20 ;  /* 0x00007604db127816 */ /* 0x000fe20000000014 */
[----:B------:R-:W-:Y:S01]  /*c940*/  FADD R146, R147, R146 ;  /* 0x0000009293927221 */ /* 0x000fe20000000000 */
[----:B------:R-:W-:Y:S02]  /*c950*/  LOP3.LUT R20, R33, 0xff, RZ, 0xc0, !PT ;  /* 0x000000ff21147812 */ /* 0x000fe400078ec0ff */
[----:B------:R-:W-:Y:S02]  /*c960*/  LOP3.LUT R33, R52, 0xffff, RZ, 0xc0, !PT ;  /* 0x0000ffff34217812 */ /* 0x000fe400078ec0ff */
[----:B------:R-:W-:Y:S02]  /*c970*/  PRMT R22, R21, 0x7604, R22 ;  /* 0x0000760415167816 */ /* 0x000fe40000000016 */
[----:B------:R-:W-:Y:S02]  /*c980*/  PRMT R21, R32, 0x7604, R29 ;  /* 0x0000760420157816 */ /* 0x000fe4000000001d */
[----:B------:R-:W-:-:S02]  /*c990*/  LOP3.LUT R28, R41, 0xff, RZ, 0xc0, !PT ;  /* 0x000000ff291c7812 */ /* 0x000fc400078ec0ff */
[----:B------:R-:W-:Y:S02]  /*c9a0*/  LOP3.LUT R25, R36, 0xffff, RZ, 0xc0, !PT ;  /* 0x0000ffff24197812 */ /* 0x000fe400078ec0ff */
[----:B------:R-:W-:Y:S02]  /*c9b0*/  LOP3.LUT R29, R37, 0xff, RZ, 0xc0, !PT ;  /* 0x000000ff251d7812 */ /* 0x000fe400078ec0ff */
[----:B------:R-:W-:Y:S02]  /*c9c0*/  LOP3.LUT R32, R65, 0xff, RZ, 0xc0, !PT ;  /* 0x000000ff41207812 */ /* 0x000fe400078ec0ff */
[----:B------:R-:W-:Y:S02]  /*c9d0*/  LOP3.LUT R41, R68, 0xffff, RZ, 0xc0, !PT ;  /* 0x0000ffff44297812 */ /* 0x000fe400078ec0ff */
[----:B------:R-:W-:Y:S02]  /*c9e0*/  PRMT R24, R33, 0x7604, R24 ;  /* 0x0000760421187816 */ /* 0x000fe40000000018 */
[----:B------:R-:W-:-:S02]  /*c9f0*/  LOP3.LUT R36, R57, 0xff, RZ, 0xc0, !PT ;  /* 0x000000ff39247812 */ /* 0x000fc400078ec0ff */
[----:B------:R-:W-:Y:S02]  /*ca00*/  LOP3.LUT R33, R60, 0xffff, RZ, 0xc0, !PT ;  /* 0x0000ffff3c217812 */ /* 0x000fe400078ec0ff */
[----:B------:R-:W-:Y:S02]  /*ca10*/  PRMT R20, R25, 0x7604, R20 ;  /* 0x0000760419147816 */ /* 0x000fe40000000014 */
[----:B------:R-:W-:Y:S02]  /*ca20*/  PRMT R29, R40, 0x7604, R29 ;  /* 0x00007604281d7816 */ /* 0x000fe4000000001d */
[----:B------:R-:W-:Y:S02]  /*ca30*/  PRMT R32, R41, 0x7604, R32 ;  /* 0x0000760429207816 */ /* 0x000fe40000000020 */
[----:B------:R-:W-:Y:S02]  /*ca40*/  LOP3.LUT R25, R44, 0xffff, RZ, 0xc0, !PT ;  /* 0x0000ffff2c197812 */ /* 0x000fe400078ec0ff */
[----:B------:R-:W-:-:S02]  /*ca50*/  LOP3.LUT R41, R80, 0xff, RZ, 0xc0, !PT ;  /* 0x000000ff50297812 */ /* 0x000fc400078ec0ff */
[----:B------:R-:W-:Y:S02]  /*ca60*/  LOP3.LUT R40, R77, 0xffff, RZ, 0xc0, !PT ;  /* 0x0000ffff4d287812 */ /* 0x000fe400078ec0ff */
[----:B------:R-:W-:Y:S02]  /*ca70*/  LOP3.LUT R37, R53, 0xff, RZ, 0xc0, !PT ;  /* 0x000000ff35257812 */ /* 0x000fe400078ec0ff */
[----:B------:R-:W-:Y:S02]  /*ca80*/  PRMT R36, R33, 0x7604, R36 ;  /* 0x0000760421247816 */ /* 0x000fe40000000024 */
[----:B------:R-:W-:Y:S02]  /*ca90*/  PRMT R33, R64, 0x7604, R61 ;  /* 0x0000760440217816 */ /* 0x000fe4000000003d */
[----:B------:R-:W-:Y:S02]  /*caa0*/  F2FP.SATFINITE.E4M3.F32.PACK_AB_MERGE_C R72, RZ, R72, RZ ;  /* 0x00000048ff48723e */ /* 0x000fe400048070ff */
[----:B------:R-:W-:-:S02]  /*cab0*/  F2FP.SATFINITE.E4M3.F32.PACK_AB_MERGE_C R96, RZ, R96, RZ ;  /* 0x00000060ff60723e */ /* 0x000fc400048070ff */
[----:B------:R-:W-:Y:S02]  /*cac0*/  F2FP.SATFINITE.E4M3.F32.PACK_AB_MERGE_C R93, RZ, R93, RZ ;  /* 0x0000005dff5d723e */ /* 0x000fe400048070ff */
[----:B------:R-:W-:Y:S01]  /*cad0*/  LOP3.LUT R19, R19, 0xff0000, R34, 0xf8, !PT ;  /* 0x00ff000013137812 */ /* 0x000fe200078ef822 */
[----:B------:R-:W-:Y:S01]  /*cae0*/  IMAD.U32 R34, R99, 0x10000, RZ ;  /* 0x0001000063227824 */ /* 0x000fe200078e00ff */
[----:B------:R-:W-:Y:S02]  /*caf0*/  LOP3.LUT R57, R112, 0xff, RZ, 0xc0, !PT ;  /* 0x000000ff70397812 */ /* 0x000fe400078ec0ff */
[----:B------:R-:W-:Y:S02]  /*cb00*/  LOP3.LUT R64, R109, 0xffff, RZ, 0xc0, !PT ;  /* 0x0000ffff6d407812 */ /* 0x000fe400078ec0ff */
[----:B------:R-:W-:Y:S02]  /*cb10*/  PRMT R28, R25, 0x7604, R28 ;  /* 0x00007604191c7816 */ /* 0x000fe4000000001c */
[----:B------:R-:W-:-:S02]  /*cb20*/  PRMT R41, R40, 0x7604, R41 ;  /* 0x0000760428297816 */ /* 0x000fc40000000029 */
[----:B------:R-:W-:Y:S02]  /*cb30*/  F2FP.SATFINITE.E4M3.F32.PACK_AB_MERGE_C R11, RZ, R11, RZ ;  /* 0x0000000bff0b723e */ /* 0x000fe400048070ff */
[----:B------:R-:W-:Y:S02]  /*cb40*/  PRMT R25, R48, 0x7604, R45 ;  /* 0x0000760430197816 */ /* 0x000fe4000000002d */
[----:B------:R-:W-:Y:S02]  /*cb50*/  PRMT R37, R56, 0x7604, R37 ;  /* 0x0000760438257816 */ /* 0x000fe40000000025 */
[----:B------:R-:W-:Y:S02]  /*cb60*/  LOP3.LUT R45, R69, 0xff, RZ, 0xc0, !PT ;  /* 0x000000ff452d7812 */ /* 0x000fe400078ec0ff */
[----:B------:R-:W-:Y:S02]  /*cb70*/  LOP3.LUT R72, R72, 0xffff, RZ, 0xc0, !PT ;  /* 0x0000ffff48487812 */ /* 0x000fe400078ec0ff */
[----:B------:R-:W-:-:S02]  /*cb80*/  LOP3.LUT R49, R96, 0xff, RZ, 0xc0, !PT ;  /* 0x000000ff60317812 */ /* 0x000fc400078ec0ff */
[----:B------:R-:W-:Y:S02]  /*cb90*/  LOP3.LUT R56, R93, 0xffff, RZ, 0xc0, !PT ;  /* 0x0000ffff5d387812 */ /* 0x000fe400078ec0ff */
[----:B------:R-:W-:Y:S02]  /*cba0*/  F2FP.SATFINITE.E4M3.F32.PACK_AB_MERGE_C R30, RZ, R30, RZ ;  /* 0x0000001eff1e723e */ /* 0x000fe400048070ff */
[----:B------:R-:W-:Y:S02]  /*cbb0*/  F2FP.SATFINITE.E4M3.F32.PACK_AB_MERGE_C R7, RZ, R7, RZ ;  /* 0x00000007ff07723e */ /* 0x000fe400048070ff */
[----:B------:R-:W-:Y:S01]  /*cbc0*/  PRMT R57, R64, 0x7604, R57 ;  /* 0x0000760440397816 */ /* 0x000fe20000000039 */
[----:B------:R-:W-:Y:S01]  /*cbd0*/  IMAD.U32 R30, R30, 0x10000, RZ ;  /* 0x000100001e1e7824 */ /* 0x000fe200078e00ff */
[----:B------:R-:W-:Y:S01]  /*cbe0*/  LOP3.LUT R64, R124, 0xff, RZ, 0xc0, !PT ;  /* 0x000000ff7c407812 */ /* 0x000fe200078ec0ff */
[----:B------:R-:W-:Y:S01]  /*cbf0*/  IMAD.U32 R7, R7, 0x10000, RZ ;  /* 0x0001000007077824 */ /* 0x000fe200078e00ff */
[----:B------:R-:W-:-:S02]  /*cc00*/  F2FP.SATFINITE.E4M3.F32.PACK_AB_MERGE_C R91, RZ, R91, RZ ;  /* 0x0000005bff5b723e */ /* 0x000fc400048070ff */
[----:B------:R-:W-:Y:S01]  /*cc10*/  LOP3.LUT R41, R41, 0xff0000, R34, 0xf8, !PT ;  /* 0x00ff000029297812 */ /* 0x000fe200078ef822 */
[----:B------:R-:W-:Y:S01]  /*cc20*/  IMAD.U32 R34, R11, 0x10000, RZ ;  /* 0x000100000b227824 */ /* 0x000fe200078e00ff */
[----:B------:R-:W-:Y:S01]  /*cc30*/  F2FP.SATFINITE.E4M3.F32.PACK_AB_MERGE_C R144, RZ, R144, RZ ;  /* 0x00000090ff90723e */ /* 0x000fe200048070ff */
[----:B------:R-:W-:Y:S01]  /*cc40*/  IMAD.U32 R91, R91, 0x10000, RZ ;  /* 0x000100005b5b7824 */ /* 0x000fe200078e00ff */
[----:B------:R-:W-:Y:S02]  /*cc50*/  PRMT R45, R72, 0x7604, R45 ;  /* 0x00007604482d7816 */ /* 0x000fe4000000002d */
[----:B------:R-:W-:Y:S02]  /*cc60*/  PRMT R49, R56, 0x7604, R49 ;  /* 0x0000760438317816 */ /* 0x000fe40000000031 */
[----:B------:R-:W-:Y:S02]  /*cc70*/  F2FP.SATFINITE.E4M3.F32.PACK_AB_MERGE_C R117, RZ, R117, RZ ;  /* 0x00000075ff75723e */ /* 0x000fe400048070ff */
[----:B------:R-:W-:-:S02]  /*cc80*/  F2FP.SATFINITE.E4M3.F32.PACK_AB_MERGE_C R127, RZ, R127, RZ ;  /* 0x0000007fff7f723e */ /* 0x000fc400048070ff */
[----:B------:R-:W-:Y:S02]  /*cc90*/  F2FP.SATFINITE.E4M3.F32.PACK_AB_MERGE_C R69, RZ, R26, RZ ;  /* 0x0000001aff45723e */ /* 0x000fe400048070ff */
[----:B------:R-:W-:Y:S02]  /*cca0*/  F2FP.SATFINITE.E4M3.F32.PACK_AB_MERGE_C R72, RZ, R27, RZ ;  /* 0x0000001bff48723e */ /* 0x000fe400048070ff */
[----:B------:R-:W-:Y:S02]  /*ccb0*/  F2FP.SATFINITE.E4M3.F32.PACK_AB_MERGE_C R76, RZ, R76, RZ ;  /* 0x0000004cff4c723e */ /* 0x000fe400048070ff */
[----:B------:R-:W-:Y:S02]  /*ccc0*/  PRMT R64, R121, 0x7604, R64 ;  /* 0x0000760479407816 */ /* 0x000fe40000000040 */
[----:B------:R-:W-:Y:S02]  /*ccd0*/  F2FP.SATFINITE.E4M3.F32.PACK_AB_MERGE_C R129, RZ, R129, RZ ;  /* 0x00000081ff81723e */ /* 0x000fe400048070ff */
[----:B------:R-:W-:-:S02]  /*cce0*/  LOP3.LUT R144, R144, 0xffff, RZ, 0xc0, !PT ;  /* 0x0000ffff90907812 */ /* 0x000fc400078ec0ff */
[----:B------:R-:W-:Y:S02]  /*ccf0*/  F2FP.SATFINITE.E4M3.F32.PACK_AB_MERGE_C R125, RZ, R125, RZ ;  /* 0x0000007dff7d723e */ /* 0x000fe400048070ff */
[----:B------:R-:W-:Y:S02]  /*cd00*/  LOP3.LUT R65, R120, 0xff, RZ, 0xc0, !PT ;  /* 0x000000ff78417812 */ /* 0x000fe400078ec0ff */
[----:B------:R-:W-:Y:S02]  /*cd10*/  LOP3.LUT R26, R117, 0xffff, RZ, 0xc0, !PT ;  /* 0x0000ffff751a7812 */ /* 0x000fe400078ec0ff */
[----:B------:R-:W-:Y:S02]  /*cd20*/  F2FP.SATFINITE.E4M3.F32.PACK_AB_MERGE_C R95, RZ, R95, RZ ;  /* 0x0000005fff5f723e */ /* 0x000fe400048070ff */
[----:B------:R-:W-:Y:S01]  /*cd30*/  LOP3.LUT R49, R49, 0xff0000, R34, 0xf8, !PT ;  /* 0x00ff000031317812 */ /* 0x000fe200078ef822 */
[----:B------:R-:W-:Y:S01]  /*cd40*/  IMAD.U32 R34, R127, 0x10000, RZ ;  /* 0x000100007f227824 */ /* 0x000fe200078e00ff */
[----:B------:R-:W-:Y:S01]  /*cd50*/  F2FP.SATFINITE.E4M3.F32.PACK_AB_MERGE_C R98, RZ, R98, RZ ;  /* 0x00000062ff62723e */ /* 0x000fe200048070ff */
[----:B------:R-:W-:Y:S01]  /*cd60*/  IMAD.U32 R95, R95, 0x10000, RZ ;  /* 0x000100005f5f7824 */ /* 0x000fe200078e00ff */
[----:B------:R-:W-:-:S02]  /*cd70*/  LOP3.LUT R69, R69, 0xff, RZ, 0xc0, !PT ;  /* 0x000000ff45457812 */ /* 0x000fc400078ec0ff */
[----:B------:R-:W-:Y:S02]  /*cd80*/  LOP3.LUT R72, R72, 0xffff, RZ, 0xc0, !PT ;  /* 0x0000ffff48487812 */ /* 0x000fe400078ec0ff */
[----:B------:R-:W-:Y:S02]  /*cd90*/  F2FP.SATFINITE.E4M3.F32.PACK_AB_MERGE_C R38, RZ, R38, RZ ;  /* 0x00000026ff26723e */ /* 0x000fe400048070ff */
[----:B------:R-:W-:Y:S02]  /*cda0*/  LOP3.LUT R44, R76, 0xff, RZ, 0xc0, !PT ;  /* 0x000000ff4c2c7812 */ /* 0x000fe400078ec0ff */
[----:B------:R-:W-:Y:S02]  /*cdb0*/  F2FP.SATFINITE.E4M3.F32.PACK_AB_MERGE_C R85, RZ, R85, RZ ;  /* 0x00000055ff55723e */ /* 0x000fe400048070ff */
[----:B------:R-:W-:Y:S01]  /*cdc0*/  LOP3.LUT R15, R15, 0xff0000, R30, 0xf8, !PT ;  /* 0x00ff00000f0f7812 */ /* 0x000fe200078ef81e */
[----:B------:R-:W-:Y:S01]  /*cdd0*/  IMAD.U32 R30, R129, 0x10000, RZ ;  /* 0x00010000811e7824 */ /* 0x000fe200078e00ff */
[----:B------:R-:W-:-:S02]  /*cde0*/  F2FP.SATFINITE.E4M3.F32.PACK_AB_MERGE_C R141, RZ, R141, RZ ;  /* 0x0000008dff8d723e */ /* 0x000fc400048070ff */
[----:B------:R-:W-:Y:S01]  /*cdf0*/  LOP3.LUT R64, R64, 0xff0000, R7, 0xf8, !PT ;  /* 0x00ff000040407812 */ /* 0x000fe200078ef807 */
[----:B------:R-:W-:Y:S01]  /*ce00*/  IMAD.SHL.U32 R7, R144, 0x1000000, RZ ;  /* 0x0100000090077824 */ /* 0x000fe200078e00ff */
[----:B------:R-:W-:Y:S02]  /*ce10*/  LOP3.LUT R27, R128, 0xff, RZ, 0xc0, !PT ;  /* 0x000000ff801b7812 */ /* 0x000fe400078ec0ff */
[----:B------:R-:W-:Y:S02]  /*ce20*/  LOP3.LUT R68, R125, 0xffff, RZ, 0xc0, !PT ;  /* 0x0000ffff7d447812 */ /* 0x000fe400078ec0ff */
[----:B------:R-:W-:Y:S02]  /*ce30*/  PRMT R65, R26, 0x7604, R65 ;  /* 0x000076041a417816 */ /* 0x000fe40000000041 */
[----:B------:R-:W-:Y:S02]  /*ce40*/  F2FP.SATFINITE.E4M3.F32.PACK_AB_MERGE_C R42, RZ, R42, RZ ;  /* 0x0000002aff2a723e */ /* 0x000fe400048070ff */
[----:B------:R-:W-:-:S02]  /*ce50*/  LOP3.LUT R32, R32, 0xff0000, R91, 0xf8, !PT ;  /* 0x00ff000020207812 */ /* 0x000fc400078ef85b */
[----:B------:R-:W-:Y:S01]  /*ce60*/  F2FP.SATFINITE.E4M3.F32.PACK_AB_MERGE_C R107, RZ, R107, RZ ;  /* 0x0000006bff6b723e */ /* 0x000fe200048070ff */
[----:B------:R-:W-:Y:S01]  /*ce70*/  IMAD.U32 R42, R42, 0x10000, RZ ;  /* 0x000100002a2a7824 */ /* 0x000fe200078e00ff */
[----:B------:R-:W-:Y:S02]  /*ce80*/  F2FP.SATFINITE.E4M3.F32.PACK_AB_MERGE_C R43, RZ, R43, RZ ;  /* 0x0000002bff2b723e */ /* 0x000fe400048070ff */
[----:B------:R-:W-:Y:S02]  /*ce90*/  LOP3.LUT R98, R98, 0xffff, RZ, 0xc0, !PT ;  /* 0x0000ffff62627812 */ /* 0x000fe400078ec0ff */
[----:B------:R-:W-:Y:S01]  /*cea0*/  PRMT R26, R72, 0x7604, R69 ;  /* 0x00007604481a7816 */ /* 0x000fe20000000045 */
[----:B------:R-:W-:Y:S01]  /*ceb0*/  IMAD.U32 R69, R38, 0x10000, RZ ;  /* 0x0001000026457824 */ /* 0x000fe200078e00ff */
[----:B------:R-:W-:Y:S02]  /*cec0*/  FSETP.GEU.AND P3, PT, R13, -126, PT ;  /* 0xc2fc00000d00780b */ /* 0x000fe40003f6e000 */
[----:B------:R-:W-:-:S02]  /*ced0*/  PRMT R44, R73, 0x7604, R44 ;  /* 0x00007604492c7816 */ /* 0x000fc4000000002c */
[----:B------:R-:W-:Y:S02]  /*cee0*/  F2FP.SATFINITE.E4M3.F32.PACK_AB_MERGE_C R89, RZ, R89, RZ ;  /* 0x00000059ff59723e */ /* 0x000fe400048070ff */
[----:B------:R-:W-:Y:S02]  /*cef0*/  LOP3.LUT R53, R88, 0xff, RZ, 0xc0, !PT ;  /* 0x000000ff58357812 */ /* 0x000fe400078ec0ff */
[----:B------:R-:W-:Y:S02]  /*cf00*/  LOP3.LUT R48, R85, 0xffff, RZ, 0xc0, !PT ;  /* 0x0000ffff55307812 */ /* 0x000fe400078ec0ff */
[----:B------:R-:W-:Y:S01]  /*cf10*/  LOP3.LUT R57, R57, 0xff0000, R34, 0xf8, !PT ;  /* 0x00ff000039397812 */ /* 0x000fe200078ef822 */
[----:B------:R-:W-:Y:S01]  /*cf20*/  IMAD.U32 R34, R141, 0x10000, RZ ;  /* 0x000100008d227824 */ /* 0x000fe200078e00ff */
[----:B------:R-:W-:Y:S01]  /*cf30*/  F2FP.SATFINITE.E4M3.F32.PACK_AB_MERGE_C R8, RZ, R8, RZ ;  /* 0x00000008ff08723e */ /* 0x000fe200048070ff */
[----:B------:R-:W-:Y:S01]  /*cf40*/  @!P3 FMUL R13, R13, 0.5 ;  /* 0x3f0000000d0db820 */ /* 0x000fe20000400000 */
[----:B------:R-:W-:-:S02]  /*cf50*/  F2FP.SATFINITE.E4M3.F32.PACK_AB_MERGE_C R50, RZ, R50, RZ ;  /* 0x00000032ff32723e */ /* 0x000fc400048070ff */
[----:B------:R-:W-:Y:S02]  /*cf60*/  F2FP.SATFINITE.E4M3.F32.PACK_AB_MERGE_C R145, RZ, R145, RZ ;  /* 0x00000091ff91723e */ /* 0x000fe400048070ff */
[----:B------:R-:W-:Y:S02]  /*cf70*/  F2FP.SATFINITE.E4M3.F32.PACK_AB_MERGE_C R101, RZ, R101, RZ ;  /* 0x00000065ff65723e */ /* 0x000fe400048070ff */
[----:B------:R-:W-:Y:S02]  /*cf80*/  PRMT R27, R68, 0x7604, R27 ;  /* 0x00007604441b7816 */ /* 0x000fe4000000001b */
[----:B------:R-:W-:Y:S01]  /*cf90*/  LOP3.LUT R45, R45, 0xff0000, R30, 0xf8, !PT ;  /* 0x00ff00002d2d7812 */ /* 0x000fe200078ef81e */
[----:B------:R-:W-:Y:S01]  /*cfa0*/  IMAD.U32 R30, R107, 0x10000, RZ ;  /* 0x000100006b1e7824 */ /* 0x000fe200078e00ff */
[----:B------:R-:W-:Y:S02]  /*cfb0*/  F2FP.SATFINITE.E4M3.F32.PACK_AB_MERGE_C R111, RZ, R111, RZ ;  /* 0x0000006fff6f723e */ /* 0x000fe400048070ff */
[----:B------:R-:W-:-:S02]  /*cfc0*/  LOP3.LUT R43, R43, 0xffff, RZ, 0xc0, !PT ;  /* 0x0000ffff2b2b7812 */ /* 0x000fc400078ec0ff */
[----:B------:R-:W-:Y:S01]  /*cfd0*/  LOP3.LUT R32, R32, R7, RZ, 0xfc, !PT ;  /* 0x0000000720207212 */ /* 0x000fe200078efcff */
[----:B------:R-:W-:Y:S01]  /*cfe0*/  IMAD.SHL.U32 R7, R98, 0x1000000, RZ ;  /* 0x0100000062077824 */ /* 0x000fe200078e00ff */
[----:B------:R-:W-:Y:S01]  /*cff0*/  LOP3.LUT R52, R92, 0xff, RZ, 0xc0, !PT ;  /* 0x000000ff5c347812 */ /* 0x000fe200078ec0ff */
[----:B------:R-:W-:Y:S01]  /*d000*/  IMAD.U32 R111, R111, 0x10000, RZ ;  /* 0x000100006f6f7824 */ /* 0x000fe200078e00ff */
[----:B------:R-:W-:Y:S02]  /*d010*/  LOP3.LUT R89, R89, 0xffff, RZ, 0xc0, !PT ;  /* 0x0000ffff59597812 */ /* 0x000fe400078ec0ff */
[----:B------:R-:W-:Y:S02]  /*d020*/  PRMT R53, R48, 0x7604, R53 ;  /* 0x0000760430357816 */ /* 0x000fe40000000035 */
[----:B------:R-:W-:Y:S02]  /*d030*/  F2FP.SATFINITE.E4M3.F32.PACK_AB_MERGE_C R54, RZ, R54, RZ ;  /* 0x00000036ff36723e */ /* 0x000fe400048070ff */
[----:B------:R-:W-:-:S02]  /*d040*/  F2FP.SATFINITE.E4M3.F32.PACK_AB_MERGE_C R58, RZ, R58, RZ ;  /* 0x0000003aff3a723e */ /* 0x000fc400048070ff */
[----:B------:R-:W-:Y:S01]  /*d050*/  LOP3.LUT R44, R44, 0xff0000, R95, 0xf8, !PT ;  /* 0x00ff00002c2c7812 */ /* 0x000fe200078ef85f */
[----:B------:R-:W-:Y:S01]  /*d060*/  IMAD.U32 R54, R54, 0x10000, RZ ;  /* 0x0001000036367824 */ /* 0x000fe200078e00ff */
[----:B------:R-:W-:Y:S01]  /*d070*/  F2FP.SATFINITE.E4M3.F32.PACK_AB_MERGE_C R115, RZ, R115, RZ ;  /* 0x00000073ff73723e */ /* 0x000fe200048070ff */
[----:B------:R-:W-:Y:S01]  /*d080*/  IMAD.U32 R73, R58, 0x10000, RZ ;  /* 0x000100003a497824 */ /* 0x000fe200078e00ff */
[----:B------:R-:W-:Y:S02]  /*d090*/  F2FP.SATFINITE.E4M3.F32.PACK_AB_MERGE_C R55, RZ, R55, RZ ;  /* 0x00000037ff37723e */ /* 0x000fe400048070ff */
[----:B------:R-:W-:Y:S02]  /*d0a0*/  LOP3.LUT R8, R8, 0xffff, RZ, 0xc0, !PT ;  /* 0x0000ffff08087812 */ /* 0x000fe400078ec0ff */
[----:B------:R-:W-:Y:S01]  /*d0b0*/  LOP3.LUT R18, R18, 0xff0000, R69, 0xf8, !PT ;  /* 0x00ff000012127812 */ /* 0x000fe200078ef845 */
[----:B------:R-:W-:Y:S01]  /*d0c0*/  IMAD.U32 R69, R50, 0x10000, RZ ;  /* 0x0001000032457824 */ /* 0x000fe200078e00ff */
[----:B------:R-:W-:-:S02]  /*d0d0*/  LOP3.LUT R145, R145, 0xffff, RZ, 0xc0, !PT ;  /* 0x0000ffff91917812 */ /* 0x000fc400078ec0ff */
[----:B------:R-:W-:Y:S02]  /*d0e0*/  F2FP.SATFINITE.E4M3.F32.PACK_AB_MERGE_C R108, RZ, R108, RZ ;  /* 0x0000006cff6c723e */ /* 0x000fe400048070ff */
[----:B------:R-:W-:Y:S02]  /*d0f0*/  F2FP.SATFINITE.E4M3.F32.PACK_AB_MERGE_C R105, RZ, R105, RZ ;  /* 0x00000069ff69723e */ /* 0x000fe400048070ff */
[----:B------:R-:W-:Y:S02]  /*d100*/  LOP3.LUT R61, R104, 0xff, RZ, 0xc0, !PT ;  /* 0x000000ff683d7812 */ /* 0x000fe400078ec0ff */
[----:B------:R-:W-:Y:S02]  /*d110*/  LOP3.LUT R56, R101, 0xffff, RZ, 0xc0, !PT ;  /* 0x0000ffff65387812 */ /* 0x000fe400078ec0ff */
[----:B------:R-:W-:Y:S01]  /*d120*/  LOP3.LUT R27, R27, 0xff0000, R34, 0xf8, !PT ;  /* 0x00ff00001b1b7812 */ /* 0x000fe200078ef822 */
[----:B------:R-:W-:Y:S01]  /*d130*/  IMAD.SHL.U32 R34, R43, 0x1000000, RZ ;  /* 0x010000002b227824 */ /* 0x000fe200078e00ff */
[----:B------:R-:W-:-:S02]  /*d140*/  F2FP.SATFINITE.E4M3.F32.PACK_AB_MERGE_C R66, RZ, R66, RZ ;  /* 0x00000042ff42723e */ /* 0x000fc400048070ff */
[----:B------:R-:W-:Y:S02]  /*d150*/  PRMT R52, R89, 0x7604, R52 ;  /* 0x0000760459347816 */ /* 0x000fe40000000034 */
[----:B------:R-:W-:Y:S02]  /*d160*/  LOP3.LUT R17, R17, 0xff0000, R42, 0xf8, !PT ;  /* 0x00ff000011117812 */ /* 0x000fe400078ef82a */
[----:B------:R-:W-:Y:S01]  /*d170*/  LOP3.LUT R53, R53, 0xff0000, R30, 0xf8, !PT ;  /* 0x00ff000035357812 */ /* 0x000fe200078ef81e */
[----:B------:R-:W-:Y:S01]  /*d180*/  IMAD.U32 R30, R115, 0x10000, RZ ;  /* 0x00010000731e7824 */ /* 0x000fe200078e00ff */
[----:B------:R-:W-:Y:S02]  /*d190*/  F2FP.SATFINITE.E4M3.F32.PACK_AB_MERGE_C R131, RZ, R131, RZ ;  /* 0x00000083ff83723e */ /* 0x000fe400048070ff */
[----:B------:R-:W-:Y:S02]  /*d1a0*/  LOP3.LUT R55, R55, 0xffff, RZ, 0xc0, !PT ;  /* 0x0000ffff37377812 */ /* 0x000fe400078ec0ff */
[----:B------:R-:W-:Y:S01]  /*d1b0*/  LOP3.LUT R44, R44, R7, RZ, 0xfc, !PT ;  /* 0x000000072c2c7212 */ /* 0x000fe200078efcff */
[----:B------:R-:W-:Y:S01]  /*d1c0*/  IMAD.SHL.U32 R7, R8, 0x1000000, RZ ;  /* 0x0100000008077824 */ /* 0x000fe200078e00ff */
[----:B------:R-:W-:Y:S01]  /*d1d0*/  F2FP.SATFINITE.E4M3.F32.PACK_AB_MERGE_C R122, RZ, R122, RZ ;  /* 0x0000007aff7a723e */ /* 0x000fe200048070ff */
[----:B------:R-:W-:Y:S01]  /*d1e0*/  IMAD.SHL.U32 R8, R145, 0x1000000, RZ ;  /* 0x0100000091087824 */ /* 0x000fe200078e00ff */
[----:B------:R-:W-:Y:S01]  /*d1f0*/  LOP3.LUT R60, R108, 0xff, RZ, 0xc0, !PT ;  /* 0x000000ff6c3c7812 */ /* 0x000fe200078ec0ff */
[----:B------:R-:W-:Y:S01]  /*d200*/  IMAD.U32 R131, R131, 0x10000, RZ ;  /* 0x0001000083837824 */ /* 0x000fe200078e00ff */
[----:B------:R-:W-:-:S02]  /*d210*/  LOP3.LUT R105, R105, 0xffff, RZ, 0xc0, !PT ;  /* 0x0000ffff69697812 */ /* 0x000fc400078ec0ff */
[----:B------:R-:W-:Y:S02]  /*d220*/  PRMT R61, R56, 0x7604, R61 ;  /* 0x00007604383d7816 */ /* 0x000fe4000000003d */
[----:B------:R-:W-:Y:S02]  /*d230*/  F2FP.SATFINITE.E4M3.F32.PACK_AB_MERGE_C R70, RZ, R70, RZ ;  /* 0x00000046ff46723e */ /* 0x000fe400048070ff */
[----:B------:R-:W-:Y:S02]  /*d240*/  F2FP.SATFINITE.E4M3.F32.PACK_AB_MERGE_C R74, RZ, R74, RZ ;  /* 0x0000004aff4a723e */ /* 0x000fe400048070ff */
[----:B------:R-:W-:Y:S01]  /*d250*/  F2FP.SATFINITE.E4M3.F32.PACK_AB_MERGE_C R123, RZ, R123, RZ ;  /* 0x0000007bff7b723e */ /* 0x000fe200048070ff */
[----:B------:R-:W-:Y:S01]  /*d260*/  IMAD.U32 R70, R70, 0x10000, RZ ;  /* 0x0001000046467824 */ /* 0x000fe200078e00ff */
[----:B------:R-:W-:Y:S02]  /*d270*/  F2FP.SATFINITE.E4M3.F32.PACK_AB_MERGE_C R71, RZ, R71, RZ ;  /* 0x00000047ff47723e */ /* 0x000fe400048070ff */
[----:B------:R-:W-:-:S02]  /*d280*/  F2FP.SATFINITE.E4M3.F32.PACK_AB_MERGE_C R75, RZ, R75, RZ ;  /* 0x0000004bff4b723e */ /* 0x000fc400048070ff */
[----:B------:R-:W-:Y:S01]  /*d290*/  LOP3.LUT R22, R22, 0xff0000, R69, 0xf8, !PT ;  /* 0x00ff000016167812 */ /* 0x000fe200078ef845 */
[----:B------:R-:W-:Y:S01]  /*d2a0*/  IMAD.U32 R69, R66, 0x10000, RZ ;  /* 0x0001000042457824 */ /* 0x000fe200078e00ff */
[----:B------:R-:W-:Y:S02]  /*d2b0*/  F2FP.SATFINITE.E4M3.F32.PACK_AB_MERGE_C R31, RZ, R31, RZ ;  /* 0x0000001fff1f723e */ /* 0x000fe400048070ff */
[----:B------:R-:W-:Y:S02]  /*d2c0*/  LOP3.LUT R52, R52, 0xff0000, R111, 0xf8, !PT ;  /* 0x00ff000034347812 */ /* 0x000fe400078ef86f */
[----:B------:R-:W-:Y:S02]  /*d2d0*/  F2FP.SATFINITE.E4M3.F32.PACK_AB_MERGE_C R35, RZ, R35, RZ ;  /* 0x00000023ff23723e */ /* 0x000fe400048070ff */
[----:B------:R-:W-:Y:S01]  /*d2e0*/  LOP3.LUT R17, R17, R34, RZ, 0xfc, !PT ;  /* 0x0000002211117212 */ /* 0x000fe200078efcff */
[----:B------:R-:W-:Y:S01]  /*d2f0*/  IMAD.SHL.U32 R34, R55, 0x1000000, RZ ;  /* 0x0100000037227824 */ /* 0x000fe200078e00ff */
[----:B------:R-:W-:-:S02]  /*d300*/  LOP3.LUT R122, R122, 0xffff, RZ, 0xc0, !PT ;  /* 0x0000ffff7a7a7812 */ /* 0x000fc400078ec0ff */
[----:B------:R-:W-:Y:S02]  /*d310*/  F2FP.SATFINITE.E4M3.F32.PACK_AB_MERGE_C R84, RZ, R84, RZ ;  /* 0x00000054ff54723e */ /* 0x000fe400048070ff */
[----:B------:R-:W-:Y:S02]  /*d320*/  F2FP.SATFINITE.E4M3.F32.PACK_AB_MERGE_C R81, RZ, R81, RZ ;  /* 0x00000051ff51723e */ /* 0x000fe400048070ff */
[----:B------:R-:W-:Y:S02]  /*d330*/  F2FP.SATFINITE.E4M3.F32.PACK_AB_MERGE_C R82, RZ, R82, RZ ;  /* 0x00000052ff52723e */ /* 0x000fe400048070ff */
[----:B------:R-:W-:Y:S02]  /*d340*/  F2FP.SATFINITE.E4M3.F32.PACK_AB_MERGE_C R142, RZ, R142, RZ ;  /* 0x0000008eff8e723e */ /* 0x000fe400048070ff */
[----:B------:R-:W-:Y:S02]  /*d350*/  F2FP.SATFINITE.E4M3.F32.PACK_AB_MERGE_C R83, RZ, R83, RZ ;  /* 0x00000053ff53723e */ /* 0x000fe400048070ff */
[----:B------:R-:W-:Y:S01]  /*d360*/  PRMT R60, R105, 0x7604, R60 ;  /* 0x00007604693c7816 */ /* 0x000fe2000000003c */
[----:B------:R-:W-:Y:S01]  /*d370*/  IMAD.U32 R11, R142, 0x10000, RZ ;  /* 0x000100008e0b7824 */ /* 0x000fe200078e00ff */
[----:B------:R-:W-:-:S02]  /*d380*/  LOP3.LUT R21, R21, 0xff0000, R54, 0xf8, !PT ;  /* 0x00ff000015157812 */ /* 0x000fc400078ef836 */
[----:B------:R-:W-:Y:S01]  /*d390*/  LOP3.LUT R20, R20, 0xff0000, R73, 0xf8, !PT ;  /* 0x00ff000014147812 */ /* 0x000fe200078ef849 */
[----:B------:R-:W-:Y:S01]  /*d3a0*/  IMAD.U32 R73, R74, 0x10000, RZ ;  /* 0x000100004a497824 */ /* 0x000fe200078e00ff */
[----:B------:R-:W-:Y:S01]  /*d3b0*/  LOP3.LUT R61, R61, 0xff0000, R30, 0xf8, !PT ;  /* 0x00ff00003d3d7812 */ /* 0x000fe200078ef81e */
[----:B------:R-:W-:Y:S01]  /*d3c0*/  IMAD.U32 R30, R123, 0x10000, RZ ;  /* 0x000100007b1e7824 */ /* 0x000fe200078e00ff */
[----:B------:R-:W-:Y:S02]  /*d3d0*/  LOP3.LUT R71, R71, 0xffff, RZ, 0xc0, !PT ;  /* 0x0000ffff47477812 */ /* 0x000fe400078ec0ff */
[----:B------:R-:W-:Y:S02]  /*d3e0*/  LOP3.LUT R75, R75, 0xffff, RZ, 0xc0, !PT ;  /* 0x0000ffff4b4b7812 */ /* 0x000fe400078ec0ff */
[----:B------:R-:W-:Y:S02]  /*d3f0*/  F2FP.SATFINITE.E4M3.F32.PACK_AB_MERGE_C R138, RZ, R138, RZ ;  /* 0x0000008aff8a723e */ /* 0x000fe400048070ff */
[----:B------:R-:W-:Y:S01]  /*d400*/  F2FP.SATFINITE.E4M3.F32.PACK_AB_MERGE_C R103, RZ, R103, RZ ;  /* 0x00000067ff67723e */ /* 0x000fe200048070ff */
[----:B------:R-:W-:Y:S01]  /*d410*/  IMAD.SHL.U32 R75, R75, 0x1000000, RZ ;  /* 0x010000004b4b7824 */ /* 0x000fe200078e00ff */
[----:B------:R-:W-:-:S02]  /*d420*/  LOP3.LUT R31, R31, 0xffff, RZ, 0xc0, !PT ;  /* 0x0000ffff1f1f7812 */ /* 0x000fc400078ec0ff */
[----:B------:R-:W-:Y:S01]  /*d430*/  F2FP.SATFINITE.E4M3.F32.PACK_AB_MERGE_C R106, RZ, R106, RZ ;  /* 0x0000006aff6a723e */ /* 0x000fe200048070ff */
[----:B------:R-:W-:Y:S01]  /*d440*/  IMAD.U32 R103, R103, 0x10000, RZ ;  /* 0x0001000067677824 */ /* 0x000fe200078e00ff */
[----:B------:R-:W-:Y:S01]  /*d450*/  LOP3.LUT R27, R27, R8, RZ, 0xfc, !PT ;  /* 0x000000081b1b7212 */ /* 0x000fe200078efcff */
[----:B------:R-:W-:Y:S01]  /*d460*/  IMAD.SHL.U32 R14, R31, 0x1000000, RZ ;  /* 0x010000001f0e7824 */ /* 0x000fe200078e00ff */
[----:B------:R-:W-:Y:S01]  /*d470*/  F2FP.SATFINITE.E4M3.F32.PACK_AB_MERGE_C R39, RZ, R39, RZ ;  /* 0x00000027ff27723e */ /* 0x000fe200048070ff */
[----:B------:R-:W1:Y:S01]  /*d480*/  MUFU.EX2 R8, R13 ;  /* 0x0000000d00087308 */ /* 0x000e620000000800 */
[----:B------:R-:W-:Y:S02]  /*d490*/  LOP3.LUT R35, R35, 0xffff, RZ, 0xc0, !PT ;  /* 0x0000ffff23237812 */ /* 0x000fe400078ec0ff */
[----:B------:R-:W-:Y:S01]  /*d4a0*/  LOP3.LUT R52, R52, R7, RZ, 0xfc, !PT ;  /* 0x0000000734347212 */ /* 0x000fe200078efcff */
[----:B------:R-:W-:Y:S01]  /*d4b0*/  IMAD.SHL.U32 R7, R122, 0x1000000, RZ ;  /* 0x010000007a077824 */ /* 0x000fe200078e00ff */
[----:B------:R-:W-:-:S02]  /*d4c0*/  LOP3.LUT R84, R84, 0xff, RZ, 0xc0, !PT ;  /* 0x000000ff54547812 */ /* 0x000fc400078ec0ff */
[----:B------:R-:W-:Y:S02]  /*d4d0*/  LOP3.LUT R81, R81, 0xffff, RZ, 0xc0, !PT ;  /* 0x0000ffff51517812 */ /* 0x000fe400078ec0ff */
[----:B------:R-:W-:Y:S01]  /*d4e0*/  LOP3.LUT R28, R28, 0xff0000, R69, 0xf8, !PT ;  /* 0x00ff00001c1c7812 */ /* 0x000fe200078ef845 */
[----:B------:R-:W-:Y:S01]  /*d4f0*/  IMAD.U32 R69, R82, 0x10000, RZ ;  /* 0x0001000052457824 */ /* 0x000fe200078e00ff */
[----:B------:R-:W-:Y:S02]  /*d500*/  LOP3.LUT R83, R83, 0xffff, RZ, 0xc0, !PT ;  /* 0x0000ffff53537812 */ /* 0x000fe400078ec0ff */
[----:B------:R-:W-:Y:S02]  /*d510*/  F2FP.SATFINITE.E4M3.F32.PACK_AB_MERGE_C R46, RZ, R46, RZ ;  /* 0x0000002eff2e723e */ /* 0x000fe400048070ff */
[----:B------:R-:W-:Y:S01]  /*d520*/  LOP3.LUT R60, R60, 0xff0000, R131, 0xf8, !PT ;  /* 0x00ff00003c3c7812 */ /* 0x000fe200078ef883 */
[----:B------:R-:W-:Y:S01]  /*d530*/  IMAD.SHL.U32 R83, R83, 0x1000000, RZ ;  /* 0x0100000053537824 */ /* 0x000fe200078e00ff */
[----:B------:R-:W-:Y:S01]  /*d540*/  F2FP.SATFINITE.E4M3.F32.PACK_AB_MERGE_C R47, RZ, R47, RZ ;  /* 0x0000002fff2f723e */ /* 0x000fe200048070ff */
[----:B------:R-:W-:Y:S01]  /*d550*/  IMAD.U32 R46, R46, 0x10000, RZ ;  /* 0x000100002e2e7824 */ /* 0x000fe200078e00ff */
[----:B------:R-:W-:Y:S01]  /*d560*/  F2FP.SATFINITE.E4M3.F32.PACK_AB_MERGE_C R51, RZ, R51, RZ ;  /* 0x00000033ff33723e */ /* 0x000fe200048070ff */
[----:B-1----:R-:W-:Y:S01]  /*d570*/  @!P3 FMUL R8, R8, R8 ;  /* 0x000000080808b220 */ /* 0x002fe20000400000 */
[----:B------:R-:W-:Y:S01]  /*d580*/  LOP3.LUT R21, R21, R34, RZ, 0xfc, !PT ;  /* 0x0000002215157212 */ /* 0x000fe200078efcff */
[----:B------:R-:W-:Y:S01]  /*d590*/  IMAD.SHL.U32 R34, R71, 0x1000000, RZ ;  /* 0x0100000047227824 */ /* 0x000fe200078e00ff */
[----:B------:R-:W-:Y:S01]  /*d5a0*/  LOP3.LUT R138, R138, 0xffff, RZ, 0xc0, !PT ;  /* 0x0000ffff8a8a7812 */ /* 0x000fe200078ec0ff */
[----:B------:R-:W-:-:S01]  /*d5b0*/  FFMA R3, R8, R3, R137 ;  /* 0x0000000308037223 */ /* 0x000fc20000000089 */
[----:B------:R-:W-:Y:S01]  /*d5c0*/  F2FP.SATFINITE.E4M3.F32.PACK_AB_MERGE_C R100, RZ, R100, RZ ;  /* 0x00000064ff64723e */ /* 0x000fe200048070ff */
[-C--:B------:R-:W-:Y:S01]  /*d5d0*/  FMUL R152, R152, R8.reuse ;  /* 0x0000000898987220 */ /* 0x080fe20000400000 */
[----:B------:R-:W-:Y:S01]  /*d5e0*/  F2FP.SATFINITE.E4M3.F32.PACK_AB_MERGE_C R97, RZ, R97, RZ ;  /* 0x00000061ff61723e */ /* 0x000fe200048070ff */
[-C--:B------:R-:W-:Y:S01]  /*d5f0*/  FMUL R153, R153, R8.reuse ;  /* 0x0000000899997220 */ /* 0x080fe20000400000 */
[----:B------:R-:W-:Y:S01]  /*d600*/  LOP3.LUT R106, R106, 0xffff, RZ, 0xc0, !PT ;  /* 0x0000ffff6a6a7812 */ /* 0x000fe200078ec0ff */
[-C--:B------:R-:W-:Y:S01]  /*d610*/  FMUL R156, R156, R8.reuse ;  /* 0x000000089c9c7220 */ /* 0x080fe20000400000 */
[----:B------:R-:W-:Y:S01]  /*d620*/  LOP3.LUT R25, R25, 0xff0000, R70, 0xf8, !PT ;  /* 0x00ff000019197812 */ /* 0x000fe200078ef846 */
[-C--:B------:R-:W-:Y:S01]  /*d630*/  FMUL R157, R157, R8.reuse ;  /* 0x000000089d9d7220 */ /* 0x080fe20000400000 */
[----:B------:R-:W-:Y:S01]  /*d640*/  LOP3.LUT R24, R24, 0xff0000, R73, 0xf8, !PT ;  /* 0x00ff000018187812 */ /* 0x000fe200078ef849 */
[-C--:B------:R-:W-:Y:S01]  /*d650*/  FMUL R160, R160, R8.reuse ;  /* 0x00000008a0a07220 */ /* 0x080fe20000400000 */
[----:B------:R-:W-:Y:S01]  /*d660*/  LOP3.LUT R65, R65, 0xff0000, R30, 0xf8, !PT ;  /* 0x00ff000041417812 */ /* 0x000fe200078ef81e */
[----:B------:R-:W-:Y:S01]  /*d670*/  IMAD.SHL.U32 R30, R35, 0x1000000, RZ ;  /* 0x01000000231e7824 */ /* 0x000fe200078e00ff */
[----:B------:R-:W-:Y:S01]  /*d680*/  LOP3.LUT R39, R39, 0xffff, RZ, 0xc0, !PT ;  /* 0x0000ffff27277812 */ /* 0x000fe200078ec0ff */
[-C--:B------:R-:W-:Y:S01]  /*d690*/  FMUL R161, R161, R8.reuse ;  /* 0x00000008a1a17220 */ /* 0x080fe20000400000 */
[----:B------:R-:W-:Y:S01]  /*d6a0*/  PRMT R40, R81, 0x7604, R84 ;  /* 0x0000760451287816 */ /* 0x000fe20000000054 */
[----:B------:R-:W-:Y:S01]  /*d6b0*/  FMUL R164, R164, R8 ;  /* 0x00000008a4a47220 */ /* 0x000fe20000400000 */
[----:B------:R-:W-:Y:S01]  /*d6c0*/  F2FP.SATFINITE.E4M3.F32.PACK_AB_MERGE_C R87, RZ, R87, RZ ;  /* 0x00000057ff57723e */ /* 0x000fe200048070ff */
[----:B------:R-:W-:Y:S01]  /*d6d0*/  IMAD.SHL.U32 R39, R39, 0x1000000, RZ ;  /* 0x0100000027277824 */ /* 0x000fe200078e00ff */
[----:B------:R-:W-:Y:S01]  /*d6e0*/  F2FP.SATFINITE.E4M3.F32.PACK_AB_MERGE_C R148, RZ, R148, RZ ;  /* 0x00000094ff94723e */ /* 0x000fe200048070ff */
[-C--:B------:R-:W-:Y:S01]  /*d6f0*/  FMUL R165, R165, R8.reuse ;  /* 0x00000008a5a57220 */ /* 0x080fe20000400000 */
[----:B------:R-:W-:Y:S01]  /*d700*/  LOP3.LUT R47, R47, 0xffff, RZ, 0xc0, !PT ;  /* 0x0000ffff2f2f7812 */ /* 0x000fe200078ec0ff */
[----:B------:R-:W-:Y:S01]  /*d710*/  IMAD.U32 R87, R87, 0x10000, RZ ;  /* 0x0001000057577824 */ /* 0x000fe200078e00ff */
[----:B------:R-:W-:Y:S01]  /*d720*/  LOP3.LUT R51, R51, 0xffff, RZ, 0xc0, !PT ;  /* 0x0000ffff33337812 */ /* 0x000fe200078ec0ff */
[-C--:B------:R-:W-:Y:S01]  /*d730*/  FMUL R168, R168, R8.reuse ;  /* 0x00000008a8a87220 */ /* 0x080fe20000400000 */
[----:B------:R-:W-:Y:S01]  /*d740*/  LOP3.LUT R60, R60, R7, RZ, 0xfc, !PT ;  /* 0x000000073c3c7212 */ /* 0x000fe200078efcff */
[----:B------:R-:W-:Y:S01]  /*d750*/  IMAD.SHL.U32 R7, R138, 0x1000000, RZ ;  /* 0x010000008a077824 */ /* 0x000fe200078e00ff */
[----:B------:R-:W-:Y:S01]  /*d760*/  LOP3.LUT R100, R100, 0xff, RZ, 0xc0, !PT ;  /* 0x000000ff64647812 */ /* 0x000fe200078ec0ff */
[----:B------:R-:W-:Y:S01]  /*d770*/  IMAD.SHL.U32 R51, R51, 0x1000000, RZ ;  /* 0x0100000033337824 */ /* 0x000fe200078e00ff */
[----:B------:R-:W-:Y:S01]  /*d780*/  LOP3.LUT R97, R97, 0xffff, RZ, 0xc0, !PT ;  /* 0x0000ffff61617812 */ /* 0x000fe200078ec0ff */
[-C--:B------:R-:W-:Y:S01]  /*d790*/  FMUL R169, R169, R8.reuse ;  /* 0x00000008a9a97220 */ /* 0x080fe20000400000 */
[----:B------:R-:W-:Y:S01]  /*d7a0*/  LOP3.LUT R36, R36, 0xff0000, R69, 0xf8, !PT ;  /* 0x00ff000024247812 */ /* 0x000fe200078ef845 */
[----:B------:R-:W-:Y:S01]  /*d7b0*/  FMUL R172, R172, R8 ;  /* 0x00000008acac7220 */ /* 0x000fe20000400000 */
[----:B------:R-:W-:Y:S01]  /*d7c0*/  LOP3.LUT R26, R26, 0xff0000, R11, 0xf8, !PT ;  /* 0x00ff00001a1a7812 */ /* 0x000fe200078ef80b */
[----:B------:R-:W-:Y:S01]  /*d7d0*/  IMAD.SHL.U32 R11, R106, 0x1000000, RZ ;  /* 0x010000006a0b7824 */ /* 0x000fe200078e00ff */
[----:B------:R-:W-:Y:S01]  /*d7e0*/  LOP3.LUT R25, R25, R34, RZ, 0xfc, !PT ;  /* 0x0000002219197212 */ /* 0x000fe200078efcff */
[-C--:B------:R-:W-:Y:S01]  /*d7f0*/  FMUL R173, R173, R8.reuse ;  /* 0x00000008adad7220 */ /* 0x080fe20000400000 */
[----:B------:R-:W-:Y:S01]  /*d800*/  LOP3.LUT R24, R24, R75, RZ, 0xfc, !PT ;  /* 0x0000004b18187212 */ /* 0x000fe200078efcff */
[----:B------:R-:W-:Y:S01]  /*d810*/  FMUL R176, R176, R8 ;  /* 0x00000008b0b07220 */ /* 0x000fe20000400000 */
[----:B------:R-:W-:Y:S01]  /*d820*/  F2FP.SATFINITE.E4M3.F32.PACK_AB_MERGE_C R116, RZ, R116, RZ ;  /* 0x00000074ff74723e */ /* 0x000fe200048070ff */
[-C--:B------:R-:W-:Y:S01]  /*d830*/  FMUL R177, R177, R8.reuse ;  /* 0x00000008b1b17220 */ /* 0x080fe20000400000 */
[----:B------:R-:W-:Y:S01]  /*d840*/  LOP3.LUT R40, R40, 0xff0000, R103, 0xf8, !PT ;  /* 0x00ff000028287812 */ /* 0x000fe200078ef867 */
[----:B------:R-:W-:Y:S01]  /*d850*/  FMUL R180, R180, R8 ;  /* 0x00000008b4b47220 */ /* 0x000fe20000400000 */
[----:B------:R-:W-:Y:S01]  /*d860*/  LOP3.LUT R15, R15, R14, RZ, 0xfc, !PT ;  /* 0x0000000e0f0f7212 */ /* 0x000fe200078efcff */
[-C--:B------:R-:W-:Y:S01]  /*d870*/  FMUL R181, R181, R8.reuse ;  /* 0x00000008b5b57220 */ /* 0x080fe20000400000 */
[----:B------:R-:W-:Y:S01]  /*d880*/  LOP3.LUT R148, R148, 0xffff, RZ, 0xc0, !PT ;  /* 0x0000ffff94947812 */ /* 0x000fe200078ec0ff */
[-C--:B------:R-:W-:Y:S01]  /*d890*/  FMUL R184, R184, R8.reuse ;  /* 0x00000008b8b87220 */ /* 0x080fe20000400000 */
[----:B------:R-:W-:Y:S01]  /*d8a0*/  FSETP.GEU.AND P4, PT, R132, -126, PT ;  /* 0xc2fc00008400780b */ /* 0x000fe20003f8e000 */
[----:B------:R-:W-:Y:S01]  /*d8b0*/  FMUL R185, R185, R8 ;  /* 0x00000008b9b97220 */ /* 0x000fe20000400000 */
[----:B------:R-:W-:Y:S01]  /*d8c0*/  LOP3.LUT R14, R19, R30, RZ, 0xfc, !PT ;  /* 0x0000001e130e7212 */ /* 0x000fe200078efcff */
[----:B------:R-:W-:Y:S01]  /*d8d0*/  IMAD.SHL.U32 R30, R47, 0x1000000, RZ ;  /* 0x010000002f1e7824 */ /* 0x000fe200078e00ff */
[----:B------:R-:W-:Y:S01]  /*d8e0*/  PRMT R48, R97, 0x7604, R100 ;  /* 0x0000760461307816 */ /* 0x000fe20000000064 */
[-C--:B------:R-:W-:Y:S01]  /*d8f0*/  FMUL R188, R188, R8.reuse ;  /* 0x00000008bcbc7220 */ /* 0x080fe20000400000 */
[----:B------:R-:W-:Y:S01]  /*d900*/  F2FP.SATFINITE.E4M3.F32.PACK_AB_MERGE_C R133, RZ, R133, RZ ;  /* 0x00000085ff85723e */ /* 0x000fe200048070ff */
[-C--:B------:R-:W-:Y:S01]  /*d910*/  FMUL R189, R189, R8.reuse ;  /* 0x00000008bdbd7220 */ /* 0x080fe20000400000 */
[----:B------:R-:W-:Y:S01]  /*d920*/  LOP3.LUT R83, R36, R83, RZ, 0xfc, !PT ;  /* 0x0000005324537212 */ /* 0x000fe200078efcff */
[----:B------:R-:W-:Y:S01]  /*d930*/  FMUL R192, R192, R8 ;  /* 0x00000008c0c07220 */ /* 0x000fe20000400000 */
[----:B------:R-:W-:Y:S01]  /*d940*/  F2FP.SATFINITE.E4M3.F32.PACK_AB_MERGE_C R216, RZ, R216, RZ ;  /* 0x000000d8ffd8723e */ /* 0x000fe200048070ff */
[----:B------:R-:W-:Y:S01]  /*d950*/  IMAD.U32 R133, R133, 0x10000, RZ ;  /* 0x0001000085857824 */ /* 0x000fe200078e00ff */
[----:B------:R-:W-:Y:S01]  /*d960*/  LOP3.LUT R23, R23, 0xff0000, R46, 0xf8, !PT ;  /* 0x00ff000017177812 */ /* 0x000fe200078ef82e */
[-C--:B------:R-:W-:Y:S01]  /*d970*/  FMUL R193, R193, R8.reuse ;  /* 0x00000008c1c17220 */ /* 0x080fe20000400000 */
[----:B------:R-:W-:Y:S01]  /*d980*/  LOP3.LUT R64, R64, R7, RZ, 0xfc, !PT ;  /* 0x0000000740407212 */ /* 0x000fe200078efcff */
[----:B------:R-:W-:Y:S01]  /*d990*/  IMAD.MOV.U32 R7, RZ, RZ, 0x3021 ;  /* 0x00003021ff077424 */ /* 0x000fe200078e00ff */
[----:B------:R-:W-:Y:S01]  /*d9a0*/  SEL R36, R24, R25, P1 ;  /* 0x0000001918247207 */ /* 0x000fe20000800000 */
[----:B------:R-:W-:Y:S01]  /*d9b0*/  FMUL R196, R196, R8 ;  /* 0x00000008c4c47220 */ /* 0x000fe20000400000 */
[----:B------:R-:W-:Y:S01]  /*d9c0*/  SEL R31, R25, R24, P1 ;  /* 0x00000018191f7207 */ /* 0x000fe20000800000 */
[----:B------:R-:W-:Y:S01]  /*d9d0*/  IMAD.MOV.U32 R25, RZ, RZ, 0x2130 ;  /* 0x00002130ff197424 */ /* 0x000fe200078e00ff */
[----:B------:R-:W-:Y:S01]  /*d9e0*/  LOP3.LUT R116, R116, 0xff, RZ, 0xc0, !PT ;  /* 0x000000ff74747812 */ /* 0x000fe200078ec0ff */
[-C--:B------:R-:W-:Y:S01]  /*d9f0*/  FMUL R197, R197, R8.reuse ;  /* 0x00000008c5c57220 */ /* 0x080fe20000400000 */
[----:B------:R-:W-:Y:S01]  /*da00*/  LOP3.LUT R40, R40, R11, RZ, 0xfc, !PT ;  /* 0x0000000b28287212 */ /* 0x000fe200078efcff */
[----:B------:R-:W-:Y:S01]  /*da10*/  IMAD.SHL.U32 R11, R148, 0x1000000, RZ ;  /* 0x01000000940b7824 */ /* 0x000fe200078e00ff */
[----:B------:R-:W-:Y:S01]  /*da20*/  LOP3.LUT R18, R18, R39, RZ, 0xfc, !PT ;  /* 0x0000002712127212 */ /* 0x000fe200078efcff */
[-C--:B------:R-:W-:Y:S01]  /*da30*/  FMUL R200, R200, R8.reuse ;  /* 0x00000008c8c87220 */ /* 0x080fe20000400000 */
[----:B------:R-:W-:Y:S01]  /*da40*/  LOP3.LUT R48, R48, 0xff0000, R87, 0xf8, !PT ;  /* 0x00ff000030307812 */ /* 0x000fe200078ef857 */
[-C--:B------:R-:W-:Y:S01]  /*da50*/  FMUL R201, R201, R8.reuse ;  /* 0x00000008c9c97220 */ /* 0x080fe20000400000 */
[----:B------:R-:W-:Y:S01]  /*da60*/  LOP3.LUT R216, R216, 0xffff, RZ, 0xc0, !PT ;  /* 0x0000ffffd8d87812 */ /* 0x000fe200078ec0ff */
[----:B------:R-:W-:Y:S01]  /*da70*/  FMUL R204, R204, R8 ;  /* 0x00000008cccc7220 */ /* 0x000fe20000400000 */
[----:B------:R-:W-:Y:S01]  /*da80*/  LOP3.LUT R23, R23, R30, RZ, 0xfc, !PT ;  /* 0x0000001e17177212 */ /* 0x000fe200078efcff */
[-C--:B------:R-:W-:Y:S01]  /*da90*/  FMUL R205, R205, R8.reuse ;  /* 0x00000008cdcd7220 */ /* 0x080fe20000400000 */
[----:B------:R-:W-:Y:S01]  /*daa0*/  LOP3.LUT R22, R22, R51, RZ, 0xfc, !PT ;  /* 0x0000003316167212 */ /* 0x000fe200078efcff */
[-C--:B------:R-:W-:Y:S01]  /*dab0*/  FMUL R208, R208, R8.reuse ;  /* 0x00000008d0d07220 */ /* 0x080fe20000400000 */
[----:B------:R-:W-:Y:S01]  /*dac0*/  SEL R34, R14, R15, P1 ;  /* 0x0000000f0e227207 */ /* 0x000fe20000800000 */
[-C--:B------:R-:W-:Y:S01]  /*dad0*/  FMUL R209, R209, R8.reuse ;  /* 0x00000008d1d17220 */ /* 0x080fe20000400000 */
[----:B------:R-:W-:Y:S01]  /*dae0*/  PRMT R56, R113, 0x7604, R116 ;  /* 0x0000760471387816 */ /* 0x000fe20000000074 */
[----:B------:R-:W-:Y:S01]  /*daf0*/  FMUL R212, R212, R8 ;  /* 0x00000008d4d47220 */ /* 0x000fe20000400000 */
[----:B------:R-:W-:Y:S01]  /*db00*/  F2FP.SATFINITE.E4M3.F32.PACK_AB_MERGE_C R62, RZ, R62, RZ ;  /* 0x0000003eff3e723e */ /* 0x000fe200048070ff */
[----:B------:R-:W-:Y:S01]  /*db10*/  FMUL R213, R213, R8 ;  /* 0x00000008d5d57220 */ /* 0x000fe20000400000 */
[----:B------:R-:W-:Y:S01]  /*db20*/  F2FP.SATFINITE.E4M3.F32.PACK_AB_MERGE_C R63, RZ, R63, RZ ;  /* 0x0000003fff3f723e */ /* 0x000fe200048070ff */
[----:B------:R-:W-:Y:S01]  /*db30*/  @!P4 FMUL R132, R132, 0.5 ;  /* 0x3f0000008484c820 */ /* 0x000fe20000400000 */
[----:B------:R-:W-:Y:S01]  /*db40*/  SEL R15, R15, R14, P1 ;  /* 0x0000000e0f0f7207 */ /* 0x000fe20000800000 */
[----:B------:R-:W-:Y:S01]  /*db50*/  IMAD.U32 R62, R62, 0x10000, RZ ;  /* 0x000100003e3e7824 */ /* 0x000fe200078e00ff */
[----:B------:R-:W-:-:S02]  /*db60*/  SEL R14, R17, R18, P1 ;  /* 0x00000012110e7207 */ /* 0x000fc40000800000 */
[-C--:B------:R-:W-:Y:S02]  /*db70*/  SHF.R.U32.HI R7, RZ, R10.reuse, R7 ;  /* 0x0000000aff077219 */ /* 0x080fe40000011607 */
[----:B------:R-:W-:Y:S02]  /*db80*/  SHF.R.U32.HI R25, RZ, R10, R25 ;  /* 0x0000000aff197219 */ /* 0x000fe40000011619 */
[----:B------:R-:W-:Y:S01]  /*db90*/  LOP3.LUT R48, R48, R11, RZ, 0xfc, !PT ;  /* 0x0000000b30307212 */ /* 0x000fe200078efcff */
[----:B------:R-:W-:Y:S01]  /*dba0*/  IMAD.SHL.U32 R11, R216, 0x1000000, RZ ;  /* 0x01000000d80b7824 */ /* 0x000fe200078e00ff */
[----:B------:R-:W-:Y:S02]  /*dbb0*/  SEL R17, R18, R17, P1 ;  /* 0x0000001112117207 */ /* 0x000fe40000800000 */
[----:B------:R-:W-:Y:S02]  /*dbc0*/  SEL R18, R22, R23, P1 ;  /* 0x0000001716127207 */ /* 0x000fe40000800000 */
[----:B------:R-:W-:-:S02]  /*dbd0*/  LOP3.LUT R56, R56, 0xff0000, R133, 0xf8, !PT ;  /* 0x00ff000038387812 */ /* 0x000fc400078ef885 */
[----:B------:R-:W-:Y:S02]  /*dbe0*/  LOP3.LUT R63, R63, 0xffff, RZ, 0xc0, !PT ;  /* 0x0000ffff3f3f7812 */ /* 0x000fe400078ec0ff */
[----:B------:R-:W-:Y:S02]  /*dbf0*/  SEL R23, R23, R22, P1 ;  /* 0x0000001617177207 */ /* 0x000fe40000800000 */
[----:B------:R-:W-:Y:S01]  /*dc00*/  LOP3.LUT R7, R7, 0xf, RZ, 0xc0, !PT ;  /* 0x0000000f07077812 */ /* 0x000fe200078ec0ff */
[----:B------:R-:W-:Y:S01]  /*dc10*/  IMAD.SHL.U32 R30, R63, 0x1000000, RZ ;  /* 0x010000003f1e7824 */ /* 0x000fe200078e00ff */
[----:B------:R-:W-:Y:S02]  /*dc20*/  LOP3.LUT R8, R25, 0xf, RZ, 0xc0, !PT ;  /* 0x0000000f19087812 */ /* 0x000fe400078ec0ff */
[----:B------:R-:W-:Y:S01]  /*dc30*/  F2FP.SATFINITE.E4M3.F32.PACK_AB_MERGE_C R78, RZ, R78, RZ ;  /* 0x0000004eff4e723e */ /* 0x000fe200048070ff */
[----:B------:R-:W-:Y:S01]  /*dc40*/  SHFL.IDX PT, R34, R34, R7, 0x1c1f ;  /* 0x001c1f0722227589 */ /* 0x000fe200000e0000 */
[----:B------:R-:W-:-:S02]  /*dc50*/  F2FP.SATFINITE.E4M3.F32.PACK_AB_MERGE_C R79, RZ, R79, RZ ;  /* 0x0000004fff4f723e */ /* 0x000fc400048070ff */
[----:B------:R-:W-:Y:S01]  /*dc60*/  F2FP.SATFINITE.E4M3.F32.PACK_AB_MERGE_C R102, RZ, R102, RZ ;  /* 0x00000066ff66723e */ /* 0x000fe200048070ff */
[----:B------:R-:W1:Y:S01]  /*dc70*/  SHFL.IDX PT, R15, R15, R8, 0x1c1f ;  /* 0x001c1f080f0f7589 */ /* 0x000e6200000e0000 */
[----:B------:R-:W-:Y:S01]  /*dc80*/  F2FP.SATFINITE.E4M3.F32.PACK_AB_MERGE_C R86, RZ, R86, RZ ;  /* 0x00000056ff56723e */ /* 0x000fe200048070ff */
[----:B------:R-:W-:Y:S01]  /*dc90*/  IMAD.U32 R78, R78, 0x10000, RZ ;  /* 0x000100004e4e7824 */ /* 0x000fe200078e00ff */
[----:B------:R-:W-:Y:S01]  /*dca0*/  F2FP.SATFINITE.E4M3.F32.PACK_AB_MERGE_C R90, RZ, R90, RZ ;  /* 0x0000005aff5a723e */ /* 0x000fe200048070ff */
[----:B------:R-:W-:Y:S01]  /*dcb0*/  SHFL.IDX PT, R14, R14, R7, 0x1c1f ;  /* 0x001c1f070e0e7589 */ /* 0x000fe200000e0000 */
[----:B------:R-:W-:Y:S01]  /*dcc0*/  F2FP.SATFINITE.E4M3.F32.PACK_AB_MERGE_C R110, RZ, R110, RZ ;  /* 0x0000006eff6e723e */ /* 0x000fe200048070ff */
[----:B------:R-:W-:Y:S01]  /*dcd0*/  IMAD.U32 R86, R86, 0x10000, RZ ;  /* 0x0001000056567824 */ /* 0x000fe200078e00ff */
[----:B------:R-:W-:Y:S01]  /*dce0*/  F2FP.SATFINITE.E4M3.F32.PACK_AB_MERGE_C R114, RZ, R114, RZ ;  /* 0x00000072ff72723e */ /* 0x000fe200048070ff */
[----:B------:R-:W2:Y:S01]  /*dcf0*/  SHFL.IDX PT, R17, R17, R8, 0x1c1f ;  /* 0x001c1f0811117589 */ /* 0x000ea200000e0000 */
[----:B------:R-:W-:-:S02]  /*dd00*/  LOP3.LUT R56, R56, R11, RZ, 0xfc, !PT ;  /* 0x0000000b38387212 */ /* 0x000fc400078efcff */
[----:B------:R-:W-:Y:S01]  /*dd10*/  F2FP.SATFINITE.E4M3.F32.PACK_AB_MERGE_C R126, RZ, R126, RZ ;  /* 0x0000007eff7e723e */ /* 0x000fe200048070ff */
[----:B------:R-:W3:Y:S01]  /*dd20*/  MUFU.EX2 R11, R132 ;  /* 0x00000084000b7308 */ /* 0x000ee20000000800 */
[----:B------:R-:W-:Y:S01]  /*dd30*/  LOP3.LUT R29, R29, 0xff0000, R62, 0xf8, !PT ;  /* 0x00ff00001d1d7812 */ /* 0x000fe200078ef83e */
[----:B------:R-:W-:Y:S01]  /*dd40*/  SHFL.IDX PT, R18, R18, R7, 0x1c1f ;  /* 0x001c1f0712127589 */ /* 0x000fe200000e0000 */
[----:B------:R-:W-:Y:S02]  /*dd50*/  F2FP.SATFINITE.E4M3.F32.PACK_AB_MERGE_C R59, RZ, R59, RZ ;  /* 0x0000003bff3b723e */ /* 0x000fe400048070ff */
[----:B------:R-:W-:Y:S01]  /*dd60*/  LOP3.LUT R79, R79, 0xffff, RZ, 0xc0, !PT ;  /* 0x0000ffff4f4f7812 */ /* 0x000fe200078ec0ff */
[----:B------:R-:W4:Y:S01]  /*dd70*/  SHFL.IDX PT, R23, R23, R8, 0x1c1f ;  /* 0x001c1f0817177589 */ /* 0x000f2200000e0000 */
[----:B------:R-:W-:Y:S02]  /*dd80*/  F2FP.SATFINITE.E4M3.F32.PACK_AB_MERGE_C R94, RZ, R94, RZ ;  /* 0x0000005eff5e723e */ /* 0x000fe400048070ff */
[----:B------:R-:W-:Y:S01]  /*dd90*/  LOP3.LUT R102, R102, 0xffff, RZ, 0xc0, !PT ;  /* 0x0000ffff66667812 */ /* 0x000fe200078ec0ff */
[----:B------:R-:W-:Y:S01]  /*dda0*/  SHFL.IDX PT, R36, R36, R7, 0x1c1f ;  /* 0x001c1f0724247589 */ /* 0x000fe200000e0000 */
[----:B------:R-:W-:-:S02]  /*ddb0*/  F2FP.SATFINITE.E4M3.F32.PACK_AB_MERGE_C R118, RZ, R118, RZ ;  /* 0x00000076ff76723e */ /* 0x000fc400048070ff */
[----:B------:R-:W-:Y:S01]  /*ddc0*/  F2FP.SATFINITE.E4M3.F32.PACK_AB_MERGE_C R130, RZ, R130, RZ ;  /* 0x00000082ff82723e */ /* 0x000fe200048070ff */
[----:B------:R-:W-:Y:S01]  /*ddd0*/  IMAD.SHL.U32 R102, R102, 0x1000000, RZ ;  /* 0x0100000066667824 */ /* 0x000fe200078e00ff */
[----:B------:R-:W-:Y:S01]  /*dde0*/  F2FP.SATFINITE.E4M3.F32.PACK_AB_MERGE_C R151, RZ, R151, RZ ;  /* 0x00000097ff97723e */ /* 0x000fe200048070ff */
[----:B------:R-:W-:Y:S01]  /*ddf0*/  SHFL.IDX PT, R35, R31, R8, 0x1c1f ;  /* 0x001c1f081f237589 */ /* 0x000fe200000e0000 */
[----:B------:R-:W-:Y:S01]  /*de00*/  F2FP.SATFINITE.E4M3.F32.PACK_AB_MERGE_C R67, RZ, R67, RZ ;  /* 0x00000043ff43723e */ /* 0x000fe200048070ff */
[----:B---3--:R-:W-:Y:S01]  /*de10*/  @!P4 FMUL R11, R11, R11 ;  /* 0x0000000b0b0bc220 */ /* 0x008fe20000400000 */
[----:B------:R-:W-:Y:S02]  /*de20*/  LOP3.LUT R90, R90, 0xffff, RZ, 0xc0, !PT ;  /* 0x0000ffff5a5a7812 */ /* 0x000fe400078ec0ff */
[----:B------:R-:W-:Y:S01]  /*de30*/  LOP3.LUT R110, R110, 0xffff, RZ, 0xc0, !PT ;  /* 0x0000ffff6e6e7812 */ /* 0x000fe200078ec0ff */
[----:B------:R-:W-:-:S01]  /*de40*/  FFMA R2, R11, R2, R146 ;  /* 0x000000020b027223 */ /* 0x000fc20000000092 */
[----:B------:R-:W-:Y:S01]  /*de50*/  LOP3.LUT R114, R114, 0xffff, RZ, 0xc0, !PT ;  /* 0x0000ffff72727812 */ /* 0x000fe200078ec0ff */
[----:B------:R-:W-:Y:S01]  /*de60*/  IMAD.SHL.U32 R90, R90, 0x1000000, RZ ;  /* 0x010000005a5a7824 */ /* 0x000fe200078e00ff */
[----:B------:R-:W-:Y:S01]  /*de70*/  LOP3.LUT R126, R126, 0xffff, RZ, 0xc0, !PT ;  /* 0x0000ffff7e7e7812 */ /* 0x000fe200078ec0ff */
[----:B------:R-:W-:Y:S01]  /*de80*/  IMAD.SHL.U32 R110, R110, 0x1000000, RZ ;  /* 0x010000006e6e7824 */ /* 0x000fe200078e00ff */
[----:B------:R-:W-:Y:S01]  /*de90*/  LOP3.LUT R59, R59, 0xffff, RZ, 0xc0, !PT ;  /* 0x0000ffff3b3b7812 */ /* 0x000fe200078ec0ff */
[----:B------:R-:W-:Y:S01]  /*dea0*/  IMAD.SHL.U32 R114, R114, 0x1000000, RZ ;  /* 0x0100000072727824 */ /* 0x000fe200078e00ff */
[----:B------:R-:W-:Y:S01]  /*deb0*/  LOP3.LUT R29, R29, R30, RZ, 0xfc, !PT ;  /* 0x0000001e1d1d7212 */ /* 0x000fe200078efcff */
[----:B------:R-:W-:Y:S01]  /*dec0*/  IMAD.SHL.U32 R30, R79, 0x1000000, RZ ;  /* 0x010000004f1e7824 */ /* 0x000fe200078e00ff */
[----:B------:R-:W-:Y:S01]  /*ded0*/  LOP3.LUT R94, R94, 0xffff, RZ, 0xc0, !PT ;  /* 0x0000ffff5e5e7812 */ /* 0x000fe200078ec0ff */
[----:B------:R-:W-:Y:S01]  /*dee0*/  IMAD.SHL.U32 R126, R126, 0x1000000, RZ ;  /* 0x010000007e7e7824 */ /* 0x000fe200078e00ff */
[----:B------:R-:W-:Y:S01]  /*def0*/  LOP3.LUT R118, R118, 0xffff, RZ, 0xc0, !PT ;  /* 0x0000ffff76767812 */ /* 0x000fe200078ec0ff */
[----:B------:R-:W-:Y:S01]  /*df00*/  IMAD.SHL.U32 R59, R59, 0x1000000, RZ ;  /* 0x010000003b3b7824 */ /* 0x000fe200078e00ff */
[----:B------:R-:W-:Y:S01]  /*df10*/  LOP3.LUT R130, R130, 0xffff, RZ, 0xc0, !PT ;  /* 0x0000ffff82827812 */ /* 0x000fe200078ec0ff */
[----:B------:R-:W-:Y:S01]  /*df20*/  IMAD.SHL.U32 R94, R94, 0x1000000, RZ ;  /* 0x010000005e5e7824 */ /* 0x000fe200078e00ff */
[----:B------:R-:W-:Y:S01]  /*df30*/  LOP3.LUT R151, R151, 0xffff, RZ, 0xc0, !PT ;  /* 0x0000ffff97977812 */ /* 0x000fe200078ec0ff */
[----:B------:R-:W-:Y:S01]  /*df40*/  IMAD.SHL.U32 R118, R118, 0x1000000, RZ ;  /* 0x0100000076767824 */ /* 0x000fe200078e00ff */
[----:B------:R-:W-:Y:S01]  /*df50*/  LOP3.LUT R37, R37, 0xff0000, R78, 0xf8, !PT ;  /* 0x00ff000025257812 */ /* 0x000fe200078ef84e */
[----:B------:R-:W-:Y:S01]  /*df60*/  IMAD.SHL.U32 R130, R130, 0x1000000, RZ ;  /* 0x0100000082827824 */ /* 0x000fe200078e00ff */
[----:B------:R-:W-:Y:S01]  /*df70*/  LOP3.LUT R67, R67, 0xffff, RZ, 0xc0, !PT ;  /* 0x0000ffff43437812 */ /* 0x000fe200078ec0ff */
[----:B------:R-:W-:Y:S01]  /*df80*/  IMAD.SHL.U32 R151, R151, 0x1000000, RZ ;  /* 0x0100000097977824 */ /* 0x000fe200078e00ff */
[----:B------:R-:W-:Y:S01]  /*df90*/  LOP3.LUT R33, R33, 0xff0000, R86, 0xf8, !PT ;  /* 0x00ff000021217812 */ /* 0x000fe200078ef856 */
[-C--:B------:R-:W-:Y:S01]  /*dfa0*/  FMUL R154, R154, R11.reuse ;  /* 0x0000000b9a9a7220 */ /* 0x080fe20000400000 */
[----:B------:R-:W-:Y:S01]  /*dfb0*/  LOP3.LUT R30, R37, R30, RZ, 0xfc, !PT ;  /* 0x0000001e251e7212 */ /* 0x000fe200078efcff */
[----:B------:R-:W-:Y:S01]  /*dfc0*/  IMAD.SHL.U32 R67, R67, 0x1000000, RZ ;  /* 0x0100000043437824 */ /* 0x000fe200078e00ff */
[----:B------:R-:W-:Y:S01]  /*dfd0*/  LOP3.LUT R41, R41, R102, RZ, 0xfc, !PT ;  /* 0x0000006629297212 */ /* 0x000fe200078efcff */
[-C--:B------:R-:W-:Y:S01]  /*dfe0*/  FMUL R155, R155, R11.reuse ;  /* 0x0000000b9b9b7220 */ /* 0x080fe20000400000 */
[----:B------:R-:W-:Y:S01]  /*dff0*/  LOP3.LUT R33, R33, R90, RZ, 0xfc, !PT ;  /* 0x0000005a21217212 */ /* 0x000fe200078efcff */
[-C--:B------:R-:W-:Y:S01]  /*e000*/  FMUL R158, R158, R11.reuse ;  /* 0x0000000b9e9e7220 */ /* 0x080fe20000400000 */
[----:B------:R-:W-:Y:S01]  /*e010*/  LOP3.LUT R53, R53, R110, RZ, 0xfc, !PT ;  /* 0x0000006e35357212 */ /* 0x000fe200078efcff */
[-C--:B------:R-:W-:Y:S01]  /*e020*/  FMUL R159, R159, R11.reuse ;  /* 0x0000000b9f9f7220 */ /* 0x080fe20000400000 */
[----:B------:R-:W-:Y:S01]  /*e030*/  LOP3.LUT R49, R49, R114, RZ, 0xfc, !PT ;  /* 0x0000007231317212 */ /* 0x000fe200078efcff */
[-C--:B------:R-:W-:Y:S01]  /*e040*/  FMUL R162, R162, R11.reuse ;  /* 0x0000000ba2a27220 */ /* 0x080fe20000400000 */
[----:B------:R-:W-:Y:S01]  /*e050*/  LOP3.LUT R57, R57, R126, RZ, 0xfc, !PT ;  /* 0x0000007e39397212 */ /* 0x000fe200078efcff */
[----:B------:R-:W-:Y:S01]  /*e060*/  FMUL R163, R163, R11 ;  /* 0x0000000ba3a37220 */ /* 0x000fe20000400000 */
[----:B------:R-:W-:Y:S01]  /*e070*/  LOP3.LUT R20, R20, R59, RZ, 0xfc, !PT ;  /* 0x0000003b14147212 */ /* 0x000fe200078efcff */
[-C--:B------:R-:W-:Y:S01]  /*e080*/  FMUL R166, R166, R11.reuse ;  /* 0x0000000ba6a67220 */ /* 0x080fe20000400000 */
[----:B------:R-:W-:Y:S01]  /*e090*/  LOP3.LUT R45, R45, R94, RZ, 0xfc, !PT ;  /* 0x0000005e2d2d7212 */ /* 0x000fe200078efcff */
[-C--:B------:R-:W-:Y:S01]  /*e0a0*/  FMUL R167, R167, R11.reuse ;  /* 0x0000000ba7a77220 */ /* 0x080fe20000400000 */
[----:B------:R-:W-:Y:S01]  /*e0b0*/  SEL R38, R83, R30, P1 ;  /* 0x0000001e53267207 */ /* 0x000fe20000800000 */
[-C--:B------:R-:W-:Y:S01]  /*e0c0*/  FMUL R170, R170, R11.reuse ;  /* 0x0000000baaaa7220 */ /* 0x080fe20000400000 */
[----:B------:R-:W-:Y:S01]  /*e0d0*/  LOP3.LUT R61, R61, R118, RZ, 0xfc, !PT ;  /* 0x000000763d3d7212 */ /* 0x000fe200078efcff */
[-C--:B------:R-:W-:Y:S01]  /*e0e0*/  FMUL R171, R171, R11.reuse ;  /* 0x0000000babab7220 */ /* 0x080fe20000400000 */
[----:B------:R-:W-:Y:S01]  /*e0f0*/  LOP3.LUT R65, R65, R130, RZ, 0xfc, !PT ;  /* 0x0000008241417212 */ /* 0x000fe200078efcff */
[----:B------:R-:W-:Y:S01]  /*e100*/  FMUL R174, R174, R11 ;  /* 0x0000000baeae7220 */ /* 0x000fe20000400000 */
[----:B------:R-:W-:Y:S01]  /*e110*/  LOP3.LUT R26, R26, R151, RZ, 0xfc, !PT ;  /* 0x000000971a1a7212 */ /* 0x000fe200078efcff */
[----:B------:R-:W-:Y:S01]  /*e120*/  FMUL R175, R175, R11 ;  /* 0x0000000bafaf7220 */ /* 0x000fe20000400000 */
[----:B------:R-:W-:Y:S01]  /*e130*/  SEL R83, R30, R83, P1 ;  /* 0x000000531e537207 */ /* 0x000fe20000800000 */
[----:B------:R-:W-:Y:S01]  /*e140*/  FMUL R178, R178, R11 ;  /* 0x0000000bb2b27220 */ /* 0x000fe20000400000 */
[----:B------:R-:W-:Y:S01]  /*e150*/  SEL R42, R40, R41, P1 ;  /* 0x00000029282a7207 */ /* 0x000fe20000800000 */
[-C--:B------:R-:W-:Y:S01]  /*e160*/  FMUL R179, R179, R11.reuse ;  /* 0x0000000bb3b37220 */ /* 0x080fe20000400000 */
[----:B------:R-:W-:Y:S01]  /*e170*/  SEL R13, R41, R40, P1 ;  /* 0x00000028290d7207 */ /* 0x000fe20000800000 */
[----:B------:R-:W-:Y:S01]  /*e180*/  FMUL R182, R182, R11 ;  /* 0x0000000bb6b67220 */ /* 0x000fe20000400000 */
[----:B------:R-:W-:Y:S01]  /*e190*/  LOP3.LUT R28, R28, R67, RZ, 0xfc, !PT ;  /* 0x000000431c1c7212 */ /* 0x000fe200078efcff */
[----:B------:R-:W-:Y:S01]  /*e1a0*/  SHFL.IDX PT, R43, R42, R7, 0x1c1f ;  /* 0x001c1f072a2b7589 */ /* 0x000fe200000e0000 */
[----:B------:R-:W-:Y:S01]  /*e1b0*/  SEL R30, R32, R33, P1 ;  /* 0x00000021201e7207 */ /* 0x000fe20000800000 */
[----:B------:R-:W-:Y:S01]  /*e1c0*/  FMUL R183, R183, R11 ;  /* 0x0000000bb7b77220 */ /* 0x000fe20000400000 */
[----:B------:R-:W-:Y:S01]  /*e1d0*/  SEL R40, R52, R53, P1 ;  /* 0x0000003534287207 */ /* 0x000fe20000800000 */
[----:B------:R-:W-:Y:S01]  /*e1e0*/  FMUL R186, R186, R11 ;  /* 0x0000000bbaba7220 */ /* 0x000fe20000400000 */
[----:B------:R-:W-:Y:S01]  /*e1f0*/  SEL R50, R48, R49, P1 ;  /* 0x0000003130327207 */ /* 0x000fe20000800000 */
[-C--:B------:R-:W-:Y:S01]  /*e200*/  FMUL R187, R187, R11.reuse ;  /* 0x0000000bbbbb7220 */ /* 0x080fe20000400000 */
[----:B------:R-:W-:Y:S01]  /*e210*/  SEL R33, R33, R32, P1 ;  /* 0x0000002021217207 */ /* 0x000fe20000800000 */
[-C--:B------:R-:W-:Y:S01]  /*e220*/  FMUL R190, R190, R11.reuse ;  /* 0x0000000bbebe7220 */ /* 0x080fe20000400000 */
[----:B------:R-:W-:Y:S01]  /*e230*/  SEL R53, R53, R52, P1 ;  /* 0x0000003435357207 */ /* 0x000fe20000800000 */
[-C--:B------:R-:W-:Y:S01]  /*e240*/  FMUL R191, R191, R11.reuse ;  /* 0x0000000bbfbf7220 */ /* 0x080fe20000400000 */
[----:B------:R-:W-:Y:S01]  /*e250*/  SEL R49, R49, R48, P1 ;  /* 0x0000003031317207 */ /* 0x000fe20000800000 */
[----:B------:R-:W-:Y:S01]  /*e260*/  FMUL R194, R194, R11 ;  /* 0x0000000bc2c27220 */ /* 0x000fe20000400000 */
        /* <DEDUP_REMOVED lines=13> */
[----:B------:R-:W3:Y:S01]  /*e340*/  SHFL.IDX PT, R44, R13, R8, 0x1c1f ;  /* 0x001c1f080d2c7589 */ /* 0x000ee200000e0000 */
        /* <DEDUP_REMOVED lines=9> */
[----:B------:R-:W-:Y:S01]  /*e3e0*/  FMUL R215, R215, R11 ;  /* 0x0000000bd7d77220 */ /* 0x000fe20000400000 */
[----:B------:R-:W-:Y:S01]  /*e3f0*/  SEL R65, R65, R64, P1 ;  /* 0x0000004041417207 */ /* 0x000fe20000800000 */
[----:B------:R-:W-:Y:S01]  /*e400*/  SHFL.IDX PT, R11, R40, R7, 0x1c1f ;  /* 0x001c1f07280b7589 */ /* 0x000fe200000e0000 */
[----:B------:R-:W-:-:S02]  /*e410*/  SEL R47, R27, R26, P1 ;  /* 0x0000001a1b2f7207 */ /* 0x000fc40000800000 */
[CCC-:B-1----:R-:W-:Y:S01]  /*e420*/  PRMT R24, R34.reuse, R6.reuse, R15.reuse ;  /* 0x0000000622187216 */ /* 0x1c2fe2000000000f */
[----:B------:R-:W1:Y:S01]  /*e430*/  SHFL.IDX PT, R46, R53, R8, 0x1c1f ;  /* 0x001c1f08352e7589 */ /* 0x000e6200000e0000 */
[-C--:B------:R-:W-:Y:S02]  /*e440*/  PRMT R25, R34, R5.reuse, R15 ;  /* 0x0000000522197216 */ /* 0x080fe4000000000f */
[CCC-:B--2---:R-:W-:Y:S01]  /*e450*/  PRMT R26, R14.reuse, R6.reuse, R17.reuse ;  /* 0x000000060e1a7216 */ /* 0x1c4fe20000000011 */
[----:B------:R-:W-:Y:S01]  /*e460*/  SHFL.IDX PT, R50, R50, R7, 0x1c1f ;  /* 0x001c1f0732327589 */ /* 0x000fe200000e0000 */
[-C--:B------:R-:W-:Y:S02]  /*e470*/  PRMT R27, R14, R5.reuse, R17 ;  /* 0x000000050e1b7216 */ /* 0x080fe40000000011 */
[C-C-:B----4-:R-:W-:Y:S01]  /*e480*/  PRMT R28, R18.reuse, R6, R23.reuse ;  /* 0x00000006121c7216 */ /* 0x150fe20000000017 */
[----:B------:R-:W-:Y:S01]  /*e490*/  SHFL.IDX PT, R49, R49, R8, 0x1c1f ;  /* 0x001c1f0831317589 */ /* 0x000fe200000e0000 */
[----:B------:R-:W-:-:S02]  /*e4a0*/  PRMT R29, R18, R5, R23 ;  /* 0x00000005121d7216 */ /* 0x000fc40000000017 */
[----:B------:R-:W-:Y:S01]  /*e4b0*/  SHF.L.U32 R59, R4, 0x1f, RZ ;  /* 0x0000001f043b7819 */ /* 0x000fe200000006ff */
[----:B------:R-:W-:Y:S01]  /*e4c0*/  SHFL.IDX PT, R38, R38, R7, 0x1c1f ;  /* 0x001c1f0726267589 */ /* 0x000fe200000e0000 */
[CCC-:B---3--:R-:W-:Y:S02]  /*e4d0*/  PRMT R42, R43.reuse, R6.reuse, R44.reuse ;  /* 0x000000062b2a7216 */ /* 0x1c8fe4000000002c */
[-C--:B------:R-:W-:Y:S01]  /*e4e0*/  PRMT R43, R43, R5.reuse, R44 ;  /* 0x000000052b2b7216 */ /* 0x080fe2000000002c */
[----:B------:R-:W2:Y:S01]  /*e4f0*/  SHFL.IDX PT, R83, R83, R8, 0x1c1f ;  /* 0x001c1f0853537589 */ /* 0x000ea200000e0000 */
[CCC-:B------:R-:W-:Y:S01]  /*e500*/  PRMT R34, R36.reuse, R6.reuse, R35.reuse ;  /* 0x0000000624227216 */ /* 0x1c0fe20000000023 */
[----:B------:R3:W4:Y:S01]  /*e510*/  SYNCS.PHASECHK.TRANS64.TRYWAIT P3, [UR6+0x2c000], R59 ;  /* 0x02c0003bff0075a7 */ /* 0x0007220008060146 */
[----:B------:R-:W-:Y:S01]  /*e520*/  PRMT R35, R36, R5, R35 ;  /* 0x0000000524237216 */ /* 0x000fe20000000023 */
[----:B------:R-:W-:Y:S04]  /*e530*/  SHFL.IDX PT, R54, R54, R7, 0x1c1f ;  /* 0x001c1f0736367589 */ /* 0x000fe800000e0000 */
[----:B------:R-:W5:Y:S01]  /*e540*/  SHFL.IDX PT, R57, R57, R8, 0x1c1f ;  /* 0x001c1f0839397589 */ /* 0x000f6200000e0000 */
[----:B-1----:R-:W-:-:S03]  /*e550*/  PRMT R44, R11, R6, R46 ;  /* 0x000000060b2c7216 */ /* 0x002fc6000000002e */
[----:B------:R-:W-:Y:S04]  /*e560*/  SHFL.IDX PT, R39, R30, R7, 0x1c1f ;  /* 0x001c1f071e277589 */ /* 0x000fe800000e0000 */
[----:B------:R-:W1:Y:S04]  /*e570*/  SHFL.IDX PT, R14, R33, R8, 0x1c1f ;  /* 0x001c1f08210e7589 */ /* 0x000e6800000e0000 */
[----:B------:R-:W-:Y:S04]  /*e580*/  SHFL.IDX PT, R41, R32, R7, 0x1c1f ;  /* 0x001c1f0720297589 */ /* 0x000fe800000e0000 */
[----:B------:R3:W4:Y:S01]  /*e590*/  SHFL.IDX PT, R18, R45, R8, 0x1c1f ;  /* 0x001c1f082d127589 */ /* 0x00072200000e0000 */
[----:B--2---:R-:W-:-:S02]  /*e5a0*/  PRMT R36, R38, R6, R83 ;  /* 0x0000000626247216 */ /* 0x004fc40000000053 */
[-C--:B------:R-:W-:Y:S01]  /*e5b0*/  PRMT R37, R38, R5.reuse, R83 ;  /* 0x0000000526257216 */ /* 0x080fe20000000053 */
[----:B------:R-:W-:Y:S04]  /*e5c0*/  SHFL.IDX PT, R15, R48, R7, 0x1c1f ;  /* 0x001c1f07300f7589 */ /* 0x000fe800000e0000 */
[----:B------:R-:W2:Y:S01]  /*e5d0*/  SHFL.IDX PT, R52, R61, R8, 0x1c1f ;  /* 0x001c1f083d347589 */ /* 0x000ea200000e0000 */
[-C--:B-----5:R-:W-:Y:S02]  /*e5e0*/  PRMT R51, R54, R5.reuse, R57 ;  /* 0x0000000536337216 */ /* 0x0a0fe40000000039 */
[----:B---3--:R-:W-:Y:S01]  /*e5f0*/  PRMT R45, R11, R5, R46 ;  /* 0x000000050b2d7216 */ /* 0x008fe2000000002e */
[----:B------:R-:W-:Y:S01]  /*e600*/  SHFL.IDX PT, R58, R58, R7, 0x1c1f ;  /* 0x001c1f073a3a7589 */ /* 0x000fe200000e0000 */
[----:B------:R-:W-:-:S03]  /*e610*/  PRMT R46, R50, R6, R49 ;  /* 0x00000006322e7216 */ /* 0x000fc60000000031 */
[----:B------:R3:W5:Y:S01]  /*e620*/  SHFL.IDX PT, R55, R47, R8, 0x1c1f ;  /* 0x001c1f082f377589 */ /* 0x00076200000e0000 */
[CCC-:B-1----:R-:W-:Y:S02]  /*e630*/  PRMT R38, R39.reuse, R6.reuse, R14.reuse ;  /* 0x0000000627267216 */ /* 0x1c2fe4000000000e */
[-C--:B------:R-:W-:Y:S01]  /*e640*/  PRMT R39, R39, R5.reuse, R14 ;  /* 0x0000000527277216 */ /* 0x080fe2000000000e */
[----:B------:R-:W-:Y:S04]  /*e650*/  SHFL.IDX PT, R22, R22, R7, 0x1c1f ;  /* 0x001c1f0716167589 */ /* 0x000fe800000e0000 */
[----:B------:R-:W1:Y:S01]  /*e660*/  SHFL.IDX PT, R21, R21, R8, 0x1c1f ;  /* 0x001c1f0815157589 */ /* 0x000e6200000e0000 */
[-C--:B----4-:R-:W-:Y:S02]  /*e670*/  PRMT R40, R41, R6.reuse, R18 ;  /* 0x0000000629287216 */ /* 0x090fe40000000012 */
[----:B---3--:R-:W-:Y:S01]  /*e680*/  PRMT R47, R50, R5, R49 ;  /* 0x00000005322f7216 */ /* 0x008fe20000000031 */
[----:B------:R-:W-:Y:S01]  /*e690*/  SHFL.IDX PT, R20, R20, R7, 0x1c1f ;  /* 0x001c1f0714147589 */ /* 0x000fe200000e0000 */
[----:B------:R-:W-:-:S02]  /*e6a0*/  PRMT R50, R54, R6, R57 ;  /* 0x0000000636327216 */ /* 0x000fc40000000039 */
[-C--:B------:R-:W-:Y:S01]  /*e6b0*/  PRMT R41, R41, R5.reuse, R18 ;  /* 0x0000000529297216 */ /* 0x080fe20000000012 */
[----:B------:R-:W3:Y:S01]  /*e6c0*/  SHFL.IDX PT, R19, R19, R8, 0x1c1f ;  /* 0x001c1f0813137589 */ /* 0x000ee200000e0000 */
[CCC-:B--2---:R-:W-:Y:S02]  /*e6d0*/  PRMT R48, R15.reuse, R6.reuse, R52.reuse ;  /* 0x000000060f307216 */ /* 0x1c4fe40000000034 */
[----:B------:R-:W-:Y:S01]  /*e6e0*/  PRMT R49, R15, R5, R52 ;  /* 0x000000050f317216 */ /* 0x000fe20000000034 */
[----:B------:R-:W-:Y:S04]  /*e6f0*/  SHFL.IDX PT, R56, R56, R7, 0x1c1f ;  /* 0x001c1f0738387589 */ /* 0x000fe800000e0000 */
[----:B------:R-:W2:Y:S01]  /*e700*/  SHFL.IDX PT, R65, R65, R8, 0x1c1f ;  /* 0x001c1f0841417589 */ /* 0x000ea200000e0000 */
[----:B-----5:R-:W-:-:S02]  /*e710*/  PRMT R54, R58, R6, R55 ;  /* 0x000000063a367216 */ /* 0x020fc40000000037 */
[-C--:B------:R-:W-:Y:S02]  /*e720*/  PRMT R55, R58, R5.reuse, R55 ;  /* 0x000000053a377216 */ /* 0x080fe40000000037 */
[CCC-:B-1----:R-:W-:Y:S02]  /*e730*/  PRMT R30, R22.reuse, R6.reuse, R21.reuse ;  /* 0x00000006161e7216 */ /* 0x1c2fe40000000015 */
[-C--:B------:R-:W-:Y:S02]  /*e740*/  PRMT R31, R22, R5.reuse, R21 ;  /* 0x00000005161f7216 */ /* 0x080fe40000000015 */
[CCC-:B---3--:R-:W-:Y:S02]  /*e750*/  PRMT R32, R20.reuse, R6.reuse, R19.reuse ;  /* 0x0000000614207216 */ /* 0x1c8fe40000000013 */
[----:B------:R-:W-:Y:S02]  /*e760*/  PRMT R33, R20, R5, R19 ;  /* 0x0000000514217216 */ /* 0x000fe40000000013 */
[----:B--2---:R-:W-:-:S02]  /*e770*/  PRMT R52, R56, R6, R65 ;  /* 0x0000000638347216 */ /* 0x004fc40000000041 */
[----:B------:R-:W-:Y:S01]  /*e780*/  PRMT R53, R56, R5, R65 ;  /* 0x0000000538357216 */ /* 0x000fe20000000041 */
[----:B------:R-:W-:Y:S06]  /*e790*/  @!P0 BRA `(.L_x_27) ;  /* 0x0000000000048947 */ /* 0x000fec0003800000 */
[----:B------:R-:W-:Y:S01]  /*e7a0*/  BPT.TRAP 0x1 ;  /* 0x000000040000795c */ /* 0x000fe20000300000 */
.L_x_27:
[----:B------:R-:W-:Y:S05]  /*e7b0*/  @P3 BRA `(.L_x_28) ;  /* 0x0000000000083947 */ /* 0x000fea0003800000 */
[----:B------:R-:W1:Y:S02]  /*e7c0*/  SYNCS.PHASECHK.TRANS64.TRYWAIT P3, [UR6+0x2c000], R59 ;  /* 0x02c0003bff0075a7 */ /* 0x000e640008060146 */
[----:B-1----:R-:W-:Y:S05]  /*e7d0*/  @!P3 BRA `(.L_x_29) ;  /* 0x000000a40098b947 */ /* 0x002fea0003800000 */
.L_x_28:
[----:B------:R-:W-:Y:S01]  /*e7e0*/  ULEA UR6, UR18, UR16, 0xb ;  /* 0x0000001012067291 */ /* 0x000fe2000f8e583f */
[----:B------:R-:W-:Y:S01]  /*e7f0*/  WARPGROUP.ARRIVE ;  /* 0x00000000000079c5 */ /* 0x000fe20000000000 */
[----:B------:R-:W-:Y:S01]  /*e800*/  UMOV UR7, 0x40000040 ;  /* 0x4000004000077882 */ /* 0x000fe20000000000 */
[----:B------:R-:W-:Y:S01]  /*e810*/  UMOV UR11, 0x40000040 ;  /* 0x40000040000b7882 */ /* 0x000fe20000000000 */
[----:B------:R-:W-:-:S05]  /*e820*/  UIADD3 UR10, UR6, 0x2, URZ ;  /* 0x00000002060a7890 */ /* 0x000fca000fffe03f */
[----:B------:R-:W-:Y:S01]  /*e830*/  QGMMA.64x128x32.F32.E4M3.E4M3 R152, R24, gdesc[UR4], R152, gsb0 ;  /* 0x01e0000418987df3 */ /* 0x000fe20008000898 */
[----:B------:R-:W-:Y:S02]  /*e840*/  UMOV UR7, 0x40000040 ;  /* 0x4000004000077882 */ /* 0x000fe40000000000 */
        /* <DEDUP_REMOVED lines=25> */
[----:B------:R-:W-:Y:S01]  /*e9e0*/  UIADD3 UR6, UR6, 0x406, URZ ;  /* 0x0000040606067890 */ /* 0x000fe2000fffe03f */
[----:B------:R-:W-:Y:S02]  /*e9f0*/  WARPGROUP.DEPBAR.LE gsb0, 0x0 ;  /* 0x00008000000079c5 */ /* 0x000fe40000010000 */
[----:B------:R-:W-:-:S06]  /*ea00*/  WARPGROUP.ARRIVE ;  /* 0x00000000000079c5 */ /* 0x000fcc0000000000 */
[----:B------:R-:W-:Y:S03]  /*ea10*/  QGMMA.64x128x32.F32.E4M3.E4M3 R152, R48, gdesc[UR8], R152, gsb0 ;  /* 0x01e0000830987df3 */ /* 0x000fe60008000898 */
[----:B------:R-:W-:Y:S02]  /*ea20*/  WARPGROUP.DEPBAR.LE gsb0, 0x0 ;  /* 0x00008000000079c5 */ /* 0x000fe40000010000 */
[----:B------:R-:W-:-:S07]  /*ea30*/  WARPGROUP.ARRIVE ;  /* 0x00000000000079c5 */ /* 0x000fce0000000000 */
[----:B------:R-:W-:Y:S03]  /*ea40*/  QGMMA.64x128x32.F32.E4M3.E4M3 R152, R52, gdesc[UR4], R152, gsb0 ;  /* 0x01e0000434987df3 */ /* 0x000fe60008000898 */
[----:B------:R-:W-:Y:S02]  /*ea50*/  WARPGROUP.DEPBAR.LE gsb0, 0x0 ;  /* 0x00008000000079c5 */ /* 0x000fe40000010000 */
[----:B------:R-:W-:Y:S05]  /*ea60*/  @!P0 BRA `(.L_x_30) ;  /* 0x0000000000048947 */ /* 0x000fea0003800000 */
[----:B------:R-:W-:Y:S01]  /*ea70*/  BPT.TRAP 0x1 ;  /* 0x000000040000795c */ /* 0x000fe20000300000 */
.L_x_30:
[----:B------:R-:W-:-:S04]  /*ea80*/  ULEA UR6, UR17, UR36, 0x3 ;  /* 0x0000002411067291 */ /* 0x000fc8000f8e183f */
[----:B------:R-:W-:-:S04]  /*ea90*/  UIADD3 UR6, UR6, 0x2c028, URZ ;  /* 0x0002c02806067890 */ /* 0x000fc8000fffe03f */
[----:B------:R-:W-:-:S09]  /*eaa0*/  UPRMT UR6, URZ, 0x654, UR6 ;  /* 0x000006543f067896 */ /* 0x000fd20008000006 */
[----:B------:R-:W-:Y:S01]  /*eab0*/  SYNCS.ARRIVE.TRANS64.RED.A1T0 RZ, [UR6], RZ ;  /* 0x000000ffffff79a7 */ /* 0x000fe20008100406 */
[----:B------:R-:W-:Y:S05]  /*eac0*/  @P2 BRA `(.L_x_31) ;  /* 0x0000000000042947 */ /* 0x000fea0003800000 */
[----:B------:R-:W-:Y:S01]  /*ead0*/  BPT.TRAP 0x1 ;  /* 0x000000040000795c */ /* 0x000fe20000300000 */
.L_x_31:
[----:B------:R-:W-:-:S04]  /*eae0*/  UIADD3 UR17, UR17, 0x1, URZ ;  /* 0x0000000111117890 */ /* 0x000fc8000fffe03f */
[----:B------:R-:W-:-:S04]  /*eaf0*/  UISETP.NE.AND UP0, UPT, UR17, 0x5, UPT ;  /* 0x000000051100788c */ /* 0x000fc8000bf05270 */
[----:B------:R-:W-:Y:S01]  /*eb00*/  USEL UR17, UR17, URZ, UP0 ;  /* 0x0000003f11117287 */ /* 0x000fe20008000000 */
[----:B------:R-:W-:Y:S11]  /*eb10*/  @!P0 BRA `(.L_x_32) ;  /* 0x0000000000048947 */ /* 0x000ff60003800000 */
[----:B------:R-:W-:Y:S01]  /*eb20*/  BPT.TRAP 0x1 ;  /* 0x000000040000795c */ /* 0x000fe20000300000 */
.L_x_32:
[----:B------:R-:W-:-:S04]  /*eb30*/  ULEA UR6, UR17, UR36, 0x3 ;  /* 0x0000002411067291 */ /* 0x000fc8000f8e183f */
[----:B------:R-:W-:-:S04]  /*eb40*/  UIADD3 UR6, UR6, 0x2c028, URZ ;  /* 0x0002c02806067890 */ /* 0x000fc8000fffe03f */
[----:B------:R-:W-:-:S09]  /*eb50*/  UPRMT UR6, URZ, 0x654, UR6 ;  /* 0x000006543f067896 */ /* 0x000fd20008000006 */
[----:B------:R-:W-:Y:S01]  /*eb60*/  SYNCS.ARRIVE.TRANS64.RED.A1T0 RZ, [UR6], RZ ;  /* 0x000000ffffff79a7 */ /* 0x000fe20008100406 */
[----:B------:R-:W-:Y:S05]  /*eb70*/  @P2 BRA `(.L_x_33) ;  /* 0x0000000000042947 */ /* 0x000fea0003800000 */
[----:B------:R-:W-:Y:S01]  /*eb80*/  BPT.TRAP 0x1 ;  /* 0x000000040000795c */ /* 0x000fe20000300000 */
.L_x_33:
[----:B------:R-:W-:Y:S01]  /*eb90*/  UIADD3 UR18, UR18, 0x1, URZ ;  /* 0x0000000112127890 */ /* 0x000fe2000fffe03f */
[C---:B------:R-:W-:Y:S01]  /*eba0*/  ISETP.GT.AND P3, PT, R9.reuse, 0x2, PT ;  /* 0x000000020900780c */ /* 0x040fe20003f64270 */
[----:B------:R-:W-:Y:S01]  /*ebb0*/  UIADD3 UR17, UR17, 0x1, URZ ;  /* 0x0000000111117890 */ /* 0x000fe2000fffe03f */
[----:B------:R-:W-:Y:S01]  /*ebc0*/  VIADD R9, R9, 0xffffffff ;  /* 0xffffffff09097836 */ /* 0x000fe20000000000 */
[----:B------:R-:W-:Y:S01]  /*ebd0*/  UISETP.NE.AND UP2, UPT, UR18, 0x5, UPT ;  /* 0x000000051200788c */ /* 0x000fe2000bf45270 */
[----:B------:R-:W-:Y:S01]  /*ebe0*/  VIADD R0, R0, 0x100 ;  /* 0x0000010000007836 */ /* 0x000fe20000000000 */
[----:B------:R-:W-:Y:S01]  /*ebf0*/  UISETP.NE.AND UP0, UPT, UR17, 0x5, UPT ;  /* 0x000000051100788c */ /* 0x000fe2000bf05270 */
[----:B------:R-:W-:Y:S01]  /*ec00*/  IMAD.MOV.U32 R11, RZ, RZ, R16 ;  /* 0x000000ffff0b7224 */ /* 0x000fe200078e0010 */
[----:B------:R-:W-:Y:S01]  /*ec10*/  USEL UR6, URZ, 0x1, UP2 ;  /* 0x000000013f067887 */ /* 0x000fe20009000000 */
[----:B------:R-:W-:Y:S01]  /*ec20*/  IMAD.MOV.U32 R13, RZ, RZ, R12 ;  /* 0x000000ffff0d7224 */ /* 0x000fe200078e000c */
[----:B------:R-:W-:-:S02]  /*ec30*/  USEL UR17, UR17, URZ, UP0 ;  /* 0x0000003f11117287 */ /* 0x000fc40008000000 */
[----:B------:R-:W-:Y:S02]  /*ec40*/  USEL UR18, UR18, URZ, UP2 ;  /* 0x0000003f12127287 */ /* 0x000fe40009000000 */
[----:B------:R-:W-:Y:S01]  /*ec50*/  LOP3.LUT R4, R4, UR6, RZ, 0x3c, !PT ;  /* 0x0000000604047c12 */ /* 0x000fe2000f8e3cff */
[----:B------:R-:W-:Y:S09]  /*ec60*/  @P3 BRA `(.L_x_34) ;  /* 0xffffff9c002c3947 */ /* 0x000ff2000383ffff */
.L_x_23:
[----:B------:R-:W-:-:S13]  /*ec70*/  ISETP.GE.AND P3, PT, R9, 0x1, PT ;  /* 0x000000010900780c */ /* 0x000fda0003f66270 */
[----:B------:R-:W-:Y:S05]  /*ec80*/  @!P3 BRA `(.L_x_35) ;  /* 0x0000007000f0b947 */ /* 0x000fea0003800000 */
[----:B------:R-:W-:Y:S01]  /*ec90*/  IMAD.MOV.U32 R10, RZ, RZ, R16 ;  /* 0x000000ffff0a7224 */ /* 0x000fe200078e0010 */
[----:B------:R-:W-:Y:S01]  /*eca0*/  ULDC UR24, c[0x0][0x604] ;  /* 0x0001810000187ab9 */ /* 0x000fe20000000800 */
[----:B------:R-:W-:Y:S01]  /*ecb0*/  IMAD.MOV.U32 R11, RZ, RZ, R12 ;  /* 0x000000ffff0b7224 */ /* 0x000fe200078e000c */
[----:B------:R-:W-:-:S06]  /*ecc0*/  ULDC UR19, c[0x0][0x28c] ;  /* 0x0000a30000137ab9 */ /* 0x000fcc0000000800 */
.L_x_46:
[----:B------:R-:W-:Y:S05]  /*ecd0*/  @!P0 BRA `(.L_x_36) ;  /* 0x0000000000048947 */ /* 0x000fea0003800000 */
[----:B------:R-:W-:Y:S01]  /*ece0*/  BPT.TRAP 0x1 ;  /* 0x000000040000795c */ /* 0x000fe20000300000 */
.L_x_36:
[----:B------:R-:W-:Y:S01]  /*ecf0*/  ULEA UR6, UR18, UR36, 0x3 ;  /* 0x0000002412067291 */ /* 0x000fe2000f8e183f */
[----:B------:R-:W-:-:S08]  /*ed00*/  SHF.L.U32 R12, R4, 0x1f, RZ ;  /* 0x0000001f040c7819 */ /* 0x000fd000000006ff */
[----:B------:R-:W2:Y:S02]  /*ed10*/  SYNCS.PHASECHK.TRANS64.TRYWAIT P3, [UR6+0x2c000], R12 ;  /* 0x02c0000cff0075a7 */ /* 0x000ea40008060146 */
[----:B--2---:R-:W-:Y:S05]  /*ed20*/  @!P3 BRA `(.L_x_37) ;  /* 0x000000a0005cb947 */ /* 0x004fea0003800000 */
.L_x_107:
[----:B------:R-:W-:Y:S01]  /*ed30*/  ULEA UR6, UR18, UR16, 0xb ;  /* 0x0000001012067291 */ /* 0x000fe2000f8e583f */
[----:B-1----:R-:W-:Y:S01]  /*ed40*/  WARPGROUP.ARRIVE ;  /* 0x00000000000079c5 */ /* 0x002fe20000000000 */
        /* <DEDUP_REMOVED lines=27> */
.L_x_38:
[C---:B------:R-:W-:Y:S01]  /*ef00*/  VIADD R16, R0.reuse, 0x8 ;  /* 0x0000000800107836 */ /* 0x040fe20000000000 */
[C---:B------:R-:W-:Y:S01]  /*ef10*/  ISETP.GE.AND P6, PT, R0.reuse, UR19, PT ;  /* 0x0000001300007c0c */ /* 0x040fe2000bfc6270 */
[C---:B------:R-:W-:Y:S01]  /*ef20*/  VIADD R17, R0.reuse, 0x9 ;  /* 0x0000000900117836 */ /* 0x040fe20000000000 */
[----:B------:R-:W-:Y:S01]  /*ef30*/  P2R R15, PR, RZ, 0x4 ;  /* 0x00000004ff0f7803 */ /* 0x000fe20000000000 */
[----:B--2---:R-:W-:Y:S01]  /*ef40*/  VIADD R13, R0, 0x1 ;  /* 0x00000001000d7836 */ /* 0x004fe20000000000 */
[----:B------:R-:W-:Y:S01]  /*ef50*/  ISETP.GE.AND P5, PT, R16, UR19, PT ;  /* 0x0000001310007c0c */ /* 0x000fe2000bfa6270 */
[C---:B------:R-:W-:Y:S01]  /*ef60*/  VIADD R16, R0.reuse, 0x10 ;  /* 0x0000001000107836 */ /* 0x040fe20000000000 */
[----:B------:R-:W-:Y:S01]  /*ef70*/  ISETP.GE.AND P3, PT, R17, UR19, PT ;  /* 0x0000001311007c0c */ /* 0x000fe2000bf66270 */
[C---:B------:R-:W-:Y:S01]  /*ef80*/  VIADD R17, R0.reuse, 0x11 ;  /* 0x0000001100117836 */ /* 0x040fe20000000000 */
[----:B------:R-:W-:Y:S01]  /*ef90*/  ISETP.GE.AND P4, PT, R13, UR19, PT ;  /* 0x000000130d007c0c */ /* 0x000fe2000bf86270 */
[----:B------:R-:W-:Y:S01]  /*efa0*/  VIADD R18, R0, 0x49 ;  /* 0x0000004900127836 */ /* 0x000fe20000000000 */
[----:B------:R-:W-:Y:S01]  /*efb0*/  FSEL R24, R24, -INF , !P6 ;  /* 0xff80000018187808 */ /* 0x000fe20007000000 */
[----:B------:R-:W-:Y:S01]  /*efc0*/  VIADD R19, R0, 0xe0 ;  /* 0x000000e000137836 */ /* 0x000fe20000000000 */
[----:B------:R-:W-:Y:S01]  /*efd0*/  FSEL R13, R26, -INF , !P6 ;  /* 0xff8000001a0d7808 */ /* 0x000fe20007000000 */
[C---:B------:R-:W-:Y:S01]  /*efe0*/  VIADD R20, R0.reuse, 0xe8 ;  /* 0x000000e800147836 */ /* 0x040fe20000000000 */
[----:B------:R-:W-:Y:S01]  /*eff0*/  FSEL R25, R25, -INF , !P4 ;  /* 0xff80000019197808 */ /* 0x000fe20006000000 */
[C---:B------:R-:W-:Y:S01]  /*f000*/  VIADD R23, R0.reuse, 0xf8 ;  /* 0x000000f800177836 */ /* 0x040fe20000000000 */
[----:B------:R-:W-:Y:S01]  /*f010*/  FSEL R27, R27, -INF , !P4 ;  /* 0xff8000001b1b7808 */ /* 0x000fe20006000000 */
[----:B------:R-:W-:Y:S01]  /*f020*/  VIADD R26, R0, 0xf9 ;  /* 0x000000f9001a7836 */ /* 0x000fe20000000000 */
[----:B------:R-:W-:Y:S01]  /*f030*/  ISETP.GE.AND P6, PT, R16, UR19, PT ;  /* 0x0000001310007c0c */ /* 0x000fe2000bfc6270 */
[C---:B------:R-:W-:Y:S01]  /*f040*/  VIADD R16, R0.reuse, 0x18 ;  /* 0x0000001800107836 */ /* 0x040fe20000000000 */
[----:B------:R-:W-:Y:S01]  /*f050*/  ISETP.GE.AND P4, PT, R17, UR19, PT ;  /* 0x0000001311007c0c */ /* 0x000fe2000bf86270 */
[----:B------:R-:W-:Y:S01]  /*f060*/  VIADD R17, R0, 0x19 ;  /* 0x0000001900117836 */ /* 0x000fe20000000000 */
[----:B------:R-:W-:Y:S01]  /*f070*/  FSEL R28, R28, -INF , !P5 ;  /* 0xff8000001c1c7808 */ /* 0x000fe20006800000 */
[----:B------:R-:W-:Y:S01]  /*f080*/  ULEA UR6, UR18, UR36, 0x3 ;  /* 0x0000002412067291 */ /* 0x000fe2000f8e183f */
[----:B------:R-:W-:-:S02]  /*f090*/  FSEL R30, R30, -INF , !P5 ;  /* 0xff8000001e1e7808 */ /* 0x000fc40006800000 */
[----:B------:R-:W-:Y:S02]  /*f0a0*/  FSEL R29, R29, -INF , !P3 ;  /* 0xff8000001d1d7808 */ /* 0x000fe40005800000 */
[----:B------:R-:W-:Y:S02]  /*f0b0*/  FSEL R31, R31, -INF , !P3 ;  /* 0xff8000001f1f7808 */ /* 0x000fe40005800000 */
[----:B------:R-:W-:Y:S01]  /*f0c0*/  ISETP.GE.AND P5, PT, R16, UR19, PT ;  /* 0x0000001310007c0c */ /* 0x000fe2000bfa6270 */
[C---:B------:R-:W-:Y:S01]  /*f0d0*/  VIADD R16, R0.reuse, 0x20 ;  /* 0x0000002000107836 */ /* 0x040fe20000000000 */
[----:B------:R-:W-:Y:S01]  /*f0e0*/  ISETP.GE.AND P3, PT, R17, UR19, PT ;  /* 0x0000001311007c0c */ /* 0x000fe2000bf66270 */
[----:B------:R-:W-:Y:S01]  /*f0f0*/  VIADD R17, R0, 0x21 ;  /* 0x0000002100117836 */ /* 0x000fe20000000000 */
[----:B------:R-:W-:Y:S02]  /*f100*/  FSEL R32, R32, -INF , !P6 ;  /* 0xff80000020207808 */ /* 0x000fe40007000000 */
        /* <DEDUP_REMOVED lines=35> */
[----:B------:R-:W-:Y:S02]  /*f340*/  FSEL R49, R49, -INF , !P4 ;  /* 0xff80000031317808 */ /* 0x000fe40006000000 */
[----:B------:R-:W-:Y:S02]  /*f350*/  FSEL R51, R51, -INF , !P4 ;  /* 0xff80000033337808 */ /* 0x000fe40006000000 */
[----:B------:R-:W-:Y:S01]  /*f360*/  ISETP.GE.AND P3, PT, R18, UR19, PT ;  /* 0x0000001312007c0c */ /* 0x000fe2000bf66270 */
[----:B------:R-:W-:Y:S01]  /*f370*/  VIADD R18, R0, 0x50 ;  /* 0x0000005000127836 */ /* 0x000fe20000000000 */
[----:B------:R-:W-:-:S02]  /*f380*/  ISETP.GE.AND P6, PT, R16, UR19, PT ;  /* 0x0000001310007c0c */ /* 0x000fc4000bfc6270 */
[----:B------:R-:W-:Y:S01]  /*f390*/  ISETP.GE.AND P4, PT, R17, UR19, PT ;  /* 0x0000001311007c0c */ /* 0x000fe2000bf86270 */
[----:B------:R-:W-:Y:S01]  /*f3a0*/  VIADD R17, R0, 0x48 ;  /* 0x0000004800117836 */ /* 0x000fe20000000000 */
[----:B------:R-:W-:Y:S02]  /*f3b0*/  FMNMX R16, R13, R10, !PT ;  /* 0x0000000a0d107209 */ /* 0x000fe40007800000 */
[----:B------:R-:W-:Y:S02]  /*f3c0*/  FSEL R56, R56, -INF , !P6 ;  /* 0xff80000038387808 */ /* 0x000fe40007000000 */
[----:B------:R-:W-:Y:S02]  /*f3d0*/  FSEL R58, R58, -INF , !P6 ;  /* 0xff8000003a3a7808 */ /* 0x000fe40007000000 */
[----:B------:R-:W-:Y:S02]  /*f3e0*/  FSEL R52, R52, -INF , !P5 ;  /* 0xff80000034347808 */ /* 0x000fe40006800000 */
[----:B------:R-:W-:-:S02]  /*f3f0*/  FSEL R54, R54, -INF , !P5 ;  /* 0xff80000036367808 */ /* 0x000fc40006800000 */
[----:B------:R-:W-:Y:S01]  /*f400*/  ISETP.GE.AND P6, PT, R18, UR19, PT ;  /* 0x0000001312007c0c */ /* 0x000fe2000bfc6270 */
[----:B------:R-:W-:Y:S01]  /*f410*/  VIADD R18, R0, 0x51 ;  /* 0x0000005100127836 */ /* 0x000fe20000000000 */
[----:B------:R-:W-:Y:S02]  /*f420*/  ISETP.GE.AND P5, PT, R17, UR19, PT ;  /* 0x0000001311007c0c */ /* 0x000fe4000bfa6270 */
[----:B------:R-:W-:Y:S02]  /*f430*/  FMNMX R17, R27, R16, !PT ;  /* 0x000000101b117209 */ /* 0x000fe40007800000 */
[----:B------:R-:W-:Y:S02]  /*f440*/  FSEL R57, R57, -INF , !P4 ;  /* 0xff80000039397808 */ /* 0x000fe40006000000 */
[----:B------:R-:W-:Y:S02]  /*f450*/  FSEL R59, R59, -INF , !P4 ;  /* 0xff8000003b3b7808 */ /* 0x000fe40006000000 */
[----:B------:R-:W-:-:S02]  /*f460*/  FMNMX R16, R30, R17, !PT ;  /* 0x000000111e107209 */ /* 0x000fc40007800000 */
[----:B------:R-:W-:Y:S01]  /*f470*/  ISETP.GE.AND P4, PT, R18, UR19, PT ;  /* 0x0000001312007c0c */ /* 0x000fe2000bf86270 */
[----:B------:R-:W-:Y:S01]  /*f480*/  VIADD R18, R0, 0x58 ;  /* 0x0000005800127836 */ /* 0x000fe20000000000 */
[----:B------:R-:W-:Y:S02]  /*f490*/  FMNMX R17, R31, R16, !PT ;  /* 0x000000101f117209 */ /* 0x000fe40007800000 */
[----:B------:R-:W-:Y:S02]  /*f4a0*/  FSEL R60, R60, -INF , !P5 ;  /* 0xff8000003c3c7808 */ /* 0x000fe40006800000 */
[----:B------:R-:W-:Y:S02]  /*f4b0*/  FSEL R62, R62, -INF , !P5 ;  /* 0xff8000003e3e7808 */ /* 0x000fe40006800000 */
[----:B------:R-:W-:Y:S01]  /*f4c0*/  ISETP.GE.AND P5, PT, R18, UR19, PT ;  /* 0x0000001312007c0c */ /* 0x000fe2000bfa6270 */
[----:B------:R-:W-:Y:S01]  /*f4d0*/  VIADD R18, R0, 0x59 ;  /* 0x0000005900127836 */ /* 0x000fe20000000000 */
[----:B------:R-:W-:-:S02]  /*f4e0*/  FMNMX R16, R34, R17, !PT ;  /* 0x0000001122107209 */ /* 0x000fc40007800000 */
[----:B------:R-:W-:Y:S02]  /*f4f0*/  FSEL R61, R61, -INF , !P3 ;  /* 0xff8000003d3d7808 */ /* 0x000fe40005800000 */
[----:B------:R-:W-:Y:S02]  /*f500*/  FSEL R63, R63, -INF , !P3 ;  /* 0xff8000003f3f7808 */ /* 0x000fe40005800000 */
[----:B------:R-:W-:Y:S02]  /*f510*/  FMNMX R17, R35, R16, !PT ;  /* 0x0000001023117209 */ /* 0x000fe40007800000 */
[----:B------:R-:W-:Y:S01]  /*f520*/  ISETP.GE.AND P3, PT, R18, UR19, PT ;  /* 0x0000001312007c0c */ /* 0x000fe2000bf66270 */
[----:B------:R-:W-:Y:S01]  /*f530*/  VIADD R18, R0, 0x60 ;  /* 0x0000006000127836 */ /* 0x000fe20000000000 */
[----:B------:R-:W-:Y:S02]  /*f540*/  FMNMX R16, R38, R17, !PT ;  /* 0x0000001126107209 */ /* 0x000fe40007800000 */
[----:B------:R-:W-:-:S02]  /*f550*/  FSEL R64, R64, -INF , !P6 ;  /* 0xff80000040407808 */ /* 0x000fc40007000000 */
[----:B------:R-:W-:Y:S02]  /*f560*/  FSEL R66, R66, -INF , !P6 ;  /* 0xff80000042427808 */ /* 0x000fe40007000000 */
[----:B------:R-:W-:Y:S01]  /*f570*/  ISETP.GE.AND P6, PT, R18, UR19, PT ;  /* 0x0000001312007c0c */ /* 0x000fe2000bfc6270 */
[----:B------:R-:W-:Y:S01]  /*f580*/  VIADD R18, R0, 0x61 ;  /* 0x0000006100127836 */ /* 0x000fe20000000000 */
        /* <DEDUP_REMOVED lines=73> */
[----:B------:R-:W-:Y:S02]  /*fa20*/  FMNMX R17, R79, R16, !PT ;  /* 0x000000104f117209 */ /* 0x000fe40007800000 */
[----:B------:R-:W-:Y:S02]  /*fa30*/  FSEL R94, R94, -INF , !P5 ;  /* 0xff8000005e5e7808 */ /* 0x000fe40006800000 */
        /* <DEDUP_REMOVED lines=9> */
[----:B------:R-:W-:Y:S02]  /*fad0*/  FMNMX R16, R86, R17, !PT ;  /* 0x0000001156107209 */ /* 0x000fe40007800000 */
[----:B------:R-:W-:-:S02]  /*fae0*/  FSEL R98, R98, -INF , !P6 ;  /* 0xff80000062627808 */ /* 0x000fc40007000000 */
        /* <DEDUP_REMOVED lines=57> */
[----:B------:R-:W-:Y:S02]  /*fe80*/  FSEL R119, R119, -INF , !P3 ;  /* 0xff80000077777808 */ /* 0x000fe40005800000 */
[----:B------:R-:W-:-:S02]  /*fe90*/  FMNMX R16, R118, R17, !PT ;  /* 0x0000001176107209 */ /* 0x000fc40007800000 */
[----:B------:R-:W-:Y:S02]  /*fea0*/  FSEL R117, R117, -INF , !P3 ;  /* 0xff80000075757808 */ /* 0x000fe40005800000 */
[----:B------:R-:W-:Y:S01]  /*feb0*/  ISETP.GE.AND P3, PT, R18, UR19, PT ;  /* 0x0000001312007c0c */ /* 0x000fe2000bf66270 */
[----:B------:R-:W-:Y:S01]  /*fec0*/  VIADD R18, R0, 0xd0 ;  /* 0x000000d000127836 */ /* 0x000fe20000000000 */
[----:B------:R-:W-:Y:S02]  /*fed0*/  FSEL R122, R122, -INF , !P6 ;  /* 0xff8000007a7a7808 */ /* 0x000fe40007000000 */
[----:B------:R-:W-:Y:S02]  /*fee0*/  FMNMX R17, R119, R16, !PT ;  /* 0x0000001077117209 */ /* 0x000fe40007800000 */
        /* <DEDUP_REMOVED lines=8> */
[----:B------:R-:W-:Y:S01]  /*ff70*/  ISETP.GE.AND P4, PT, R18, UR19, PT ;  /* 0x0000001312007c0c */ /* 0x000fe2000bf86270 */
[----:B------:R-:W-:Y:S01]  /*ff80*/  VIADD R18, R0, 0xd8 ;  /* 0x000000d800127836 */ /* 0x000fe20000000000 */
[----:B------:R-:W-:-:S02]  /*ff90*/  FSEL R127, R127, -INF , !P3 ;  /* 0xff8000007f7f7808 */ /* 0x000fc40005800000 */
[----:B------:R-:W-:Y:S02]  /*ffa0*/  FMNMX R16, R126, R17, !PT ;  /* 0x000000117e107209 */ /* 0x000fe40007800000 */
        /* <DEDUP_REMOVED lines=8> */
[----:B------:R-:W-:Y:S01]  /*10030*/  ISETP.GE.AND P3, PT, R18, UR19, PT ;  /* 0x0000001312007c0c */ /* 0x000fe2000bf66270 */
[----:B------:R-:W-:Y:S01]  /*10040*/  VIADD R18, R0, 0xe1 ;  /* 0x000000e100127836 */ /* 0x000fe20000000000 */
[----:B------:R-:W-:Y:S02]  /*10050*/  FSEL R134, R134, -INF , !P5 ;  /* 0xff80000086867808 */ /* 0x000fe40006800000 */
[----:B------:R-:W-:Y:S02]  /*10060*/  FMNMX R17, R131, R16, !PT ;  /* 0x0000001083117209 */ /* 0x000fe40007800000 */
[----:B------:R-:W-:-:S02]  /*10070*/  ISETP.GE.AND P2, PT, R19, UR19, PT ;  /* 0x0000001313007c0c */ /* 0x000fc4000bf46270 */
[----:B------:R-:W-:Y:S02]  /*10080*/  FSEL R135, R135, -INF , !P3 ;  /* 0xff80000087877808 */ /* 0x000fe40005800000 */
[----:B------:R-:W-:Y:S02]  /*10090*/  FMNMX R16, R134, R17, !PT ;  /* 0x0000001186107209 */ /* 0x000fe40007800000 */
[----:B------:R-:W-:Y:S02]  /*100a0*/  P2R R14, PR, RZ, 0x2 ;  /* 0x00000002ff0e7803 */ /* 0x000fe40000000000 */
[----:B------:R-:W-:Y:S01]  /*100b0*/  ISETP.GE.AND P1, PT, R18, UR19, PT ;  /* 0x0000001312007c0c */ /* 0x000fe2000bf26270 */
[----:B------:R-:W-:Y:S01]  /*100c0*/  VIADD R18, R0, 0xe9 ;  /* 0x000000e900127836 */ /* 0x000fe20000000000 */
[----:B------:R-:W-:Y:S02]  /*100d0*/  FSEL R138, R138, -INF , !P2 ;  /* 0xff8000008a8a7808 */ /* 0x000fe40005000000 */
[----:B------:R-:W-:-:S02]  /*100e0*/  FMNMX R17, R135, R16, !PT ;  /* 0x0000001087117209 */ /* 0x000fc40007800000 */
[----:B------:R-:W-:Y:S02]  /*100f0*/  P2R R12, PR, RZ, 0x1 ;  /* 0x00000001ff0c7803 */ /* 0x000fe40000000000 */
[----:B------:R-:W-:Y:S01]  /*10100*/  ISETP.GE.AND P0, PT, R20, UR19, PT ;  /* 0x0000001314007c0c */ /* 0x000fe2000bf06270 */
[----:B------:R-:W-:Y:S01]  /*10110*/  VIADD R20, R0, 0xf1 ;  /* 0x000000f100147836 */ /* 0x000fe20000000000 */
[----:B------:R-:W-:Y:S02]  /*10120*/  FSEL R139, R139, -INF , !P1 ;  /* 0xff8000008b8b7808 */ /* 0x000fe40004800000 */
[----:B------:R-:W-:Y:S02]  /*10130*/  FMNMX R16, R138, R17, !PT ;  /* 0x000000118a107209 */ /* 0x000fe40007800000 */
[----:B------:R-:W-:Y:S01]  /*10140*/  ISETP.GE.AND P2, PT, R18, UR19, PT ;  /* 0x0000001312007c0c */ /* 0x000fe2000bf46270 */
[----:B------:R-:W-:Y:S01]  /*10150*/  VIADD R18, R0, 0xf0 ;  /* 0x000000f000127836 */ /* 0x000fe20000000000 */
[----:B------:R-:W-:-:S02]  /*10160*/  FSEL R142, R142, -INF , !P0 ;  /* 0xff8000008e8e7808 */ /* 0x000fc40004000000 */
[----:B------:R-:W-:Y:S02]  /*10170*/  FMNMX R17, R139, R16, !PT ;  /* 0x000000108b117209 */ /* 0x000fe40007800000 */
[----:B------:R-:W-:Y:S02]  /*10180*/  FSEL R133, R133, -INF , !P3 ;  /* 0xff80000085857808 */ /* 0x000fe40005800000 */
[----:B------:R-:W-:Y:S02]  /*10190*/  FSEL R143, R143, -INF , !P2 ;  /* 0xff8000008f8f7808 */ /* 0x000fe40005000000 */
[----:B------:R-:W-:Y:S02]  /*101a0*/  FMNMX R16, R142, R17, !PT ;  /* 0x000000118e107209 */ /* 0x000fe40007800000 */
[----:B------:R-:W-:Y:S02]  /*101b0*/  ISETP.GE.AND P3, PT, R18, UR19, PT ;  /* 0x0000001312007c0c */ /* 0x000fe4000bf66270 */
[----:B------:R-:W-:-:S02]  /*101c0*/  FSEL R129, R129, -INF , !P4 ;  /* 0xff80000081817808 */ /* 0x000fc40006000000 */
[----:B------:R-:W-:Y:S02]  /*101d0*/  FSEL R146, R146, -INF , !P3 ;  /* 0xff80000092927808 */ /* 0x000fe40005800000 */
[----:B------:R-:W-:Y:S02]  /*101e0*/  FMNMX R17, R143, R16, !PT ;  /* 0x000000108f117209 */ /* 0x000fe40007800000 */
[----:B------:R-:W-:Y:S02]  /*101f0*/  ISETP.GE.AND P4, PT, R20, UR19, PT ;  /* 0x0000001314007c0c */ /* 0x000fe4000bf86270 */
[----:B------:R-:W-:Y:S02]  /*10200*/  FSEL R132, R132, -INF , !P5 ;  /* 0xff80000084847808 */ /* 0x000fe40006800000 */
[----:B------:R-:W-:Y:S02]  /*10210*/  FSEL R147, R147, -INF , !P4 ;  /* 0xff80000093937808 */ /* 0x000fe40006000000 */
[----:B------:R-:W-:-:S02]  /*10220*/  FMNMX R16, R146, R17, !PT ;  /* 0x0000001192107209 */ /* 0x000fc40007800000 */
[----:B------:R-:W-:Y:S02]  /*10230*/  ISETP.GE.AND P5, PT, R23, UR19, PT ;  /* 0x0000001317007c0c */ /* 0x000fe4000bfa6270 */
[----:B------:R-:W-:Y:S02]  /*10240*/  FSEL R128, R128, -INF , !P6 ;  /* 0xff80000080807808 */ /* 0x000fe40007000000 */
[----:B------:R-:W-:Y:S02]  /*10250*/  FSEL R150, R150, -INF , !P5 ;  /* 0xff80000096967808 */ /* 0x000fe40006800000 */
[----:B------:R-:W-:Y:S02]  /*10260*/  FMNMX R17, R147, R16, !PT ;  /* 0x0000001093117209 */ /* 0x000fe40007800000 */
[----:B------:R-:W-:Y:S02]  /*10270*/  ISETP.GE.AND P6, PT, R26, UR19, PT ;  /* 0x000000131a007c0c */ /* 0x000fe4000bfc6270 */
[----:B------:R-:W-:-:S02]  /*10280*/  FMNMX R16, R150, R17, !PT ;  /* 0x0000001196107209 */ /* 0x000fc40007800000 */
[----:B------:R-:W-:Y:S02]  /*10290*/  FSEL R151, R151, -INF , !P6 ;  /* 0xff80000097977808 */ /* 0x000fe40007000000 */
[----:B------:R-:W-:Y:S02]  /*102a0*/  P2R R22, PR, RZ, 0x2 ;  /* 0x00000002ff167803 */ /* 0x000fe40000000000 */
[----:B------:R-:W-:Y:S02]  /*102b0*/  FMNMX R18, R151, R16, !PT ;  /* 0x0000001097127209 */ /* 0x000fe40007800000 */
[----:B------:R-:W-:Y:S02]  /*102c0*/  ISETP.GE.AND P1, PT, R19, UR19, PT ;  /* 0x0000001313007c0c */ /* 0x000fe4000bf26270 */
[----:B------:R-:W-:Y:S01]  /*102d0*/  P2R R21, PR, RZ, 0x1 ;  /* 0x00000001ff157803 */ /* 0x000fe20000000000 */
[----:B------:R-:W1:Y:S01]  /*102e0*/  SHFL.BFLY PT, R17, R18, 0x1, 0x1f ;  /* 0x0c201f0012117f89 */ /* 0x000e6200000e0000 */
[----:B------:R-:W-:-:S02]  /*102f0*/  FSEL R136, R136, -INF , !P1 ;  /* 0xff80000088887808 */ /* 0x000fc40004800000 */
[----:B------:R-:W-:Y:S02]  /*10300*/  ISETP.NE.AND P1, PT, R22, RZ, PT ;  /* 0x000000ff1600720c */ /* 0x000fe40003f25270 */
[----:B------:R-:W-:Y:S02]  /*10310*/  FSEL R149, R149, -INF , !P6 ;  /* 0xff80000095957808 */ /* 0x000fe40007000000 */
[----:B------:R-:W-:Y:S02]  /*10320*/  FSEL R137, R137, -INF , !P1 ;  /* 0xff80000089897808 */ /* 0x000fe40004800000 */
[----:B------:R-:W-:Y:S02]  /*10330*/  ISETP.NE.AND P1, PT, R14, RZ, PT ;  /* 0x000000ff0e00720c */ /* 0x000fe40003f25270 */
[----:B------:R-:W-:Y:S02]  /*10340*/  FSEL R145, R145, -INF , !P4 ;  /* 0xff80000091917808 */ /* 0x000fe40006000000 */
[----:B------:R-:W-:-:S02]  /*10350*/  FSEL R148, R148, -INF , !P5 ;  /* 0xff80000094947808 */ /* 0x000fc40006800000 */
[----:B------:R-:W-:Y:S02]  /*10360*/  FSEL R144, R144, -INF , !P3 ;  /* 0xff80000090907808 */ /* 0x000fe40005800000 */
[----:B------:R-:W-:Y:S02]  /*10370*/  FSEL R141, R141, -INF , !P2 ;  /* 0xff8000008d8d7808 */ /* 0x000fe40005000000 */
[----:B------:R-:W-:Y:S02]  /*10380*/  ISETP.NE.AND P2, PT, R15, RZ, PT ;  /* 0x000000ff0f00720c */ /* 0x000fe40003f45270 */
[----:B-1----:R-:W-:-:S05]  /*10390*/  FMNMX R20, R18, R17, !PT ;  /* 0x0000001112147209 */ /* 0x002fca0007800000 */
[----:B------:R-:W1:Y:S02]  /*103a0*/  SHFL.BFLY PT, R17, R20, 0x2, 0x1f ;  /* 0x0c401f0014117f89 */ /* 0x000e6400000e0000 */
[----:B-1----:R-:W-:-:S04]  /*103b0*/  FMNMX R16, R20, R17, !PT ;  /* 0x0000001114107209 */ /* 0x002fc80007800000 */
[----:B------:R-:W-:-:S04]  /*103c0*/  FSETP.NEU.AND P0, PT, R16, -INF , PT ;  /* 0xff8000001000780b */ /* 0x000fc80003f0d000 */
[----:B------:R-:W-:Y:S02]  /*103d0*/  FSEL R17, R16, RZ, P0 ;  /* 0x000000ff10117208 */ /* 0x000fe40000000000 */
[----:B------:R-:W-:-:S03]  /*103e0*/  ISETP.NE.AND P0, PT, R21, RZ, PT ;  /* 0x000000ff1500720c */ /* 0x000fc60003f05270 */
[C---:B------:R-:W-:Y:S01]  /*103f0*/  FMUL R14, R17.reuse, UR24 ;  /* 0x00000018110e7c20 */ /* 0x040fe20008400000 */
[----:B------:R-:W-:Y:S01]  /*10400*/  FSEL R140, R140, -INF , !P0 ;  /* 0xff8000008c8c7808 */ /* 0x000fe20004000000 */
[----:B------:R-:W-:-:S01]  /*10410*/  FADD R17, -R17, R10 ;  /* 0x0000000a11117221 */ /* 0x000fc20000000100 */
[----:B------:R-:W-:Y:S01]  /*10420*/  ISETP.NE.AND P0, PT, R12, RZ, PT ;  /* 0x000000ff0c00720c */ /* 0x000fe20003f05270 */
[----:B------:R-:W-:-:S01]  /*10430*/  FFMA R31, R31, UR24, -R14 ;  /* 0x000000181f1f7c23 */ /* 0x000fc2000800080e */
[--C-:B------:R-:W-:Y:S01]  /*10440*/  FFMA R27, R27, UR24, -R14.reuse ;  /* 0x000000181b1b7c23 */ /* 0x100fe2000800080e */
[----:B------:R-:W-:-:S01]  /*10450*/  FFMA R30, R30, UR24, -R14 ;  /* 0x000000181e1e7c23 */ /* 0x000fc2000800080e */
[--C-:B------:R-:W-:Y:S01]  /*10460*/  FFMA R12, R13, UR24, -R14.reuse ;  /* 0x000000180d0c7c23 */ /* 0x100fe2000800080e */
[----:B------:R-:W-:-:S01]  /*10470*/  FFMA R39, R39, UR24, -R14 ;  /* 0x0000001827277c23 */ /* 0x000fc2000800080e */
[----:B------:R-:W-:Y:S01]  /*10480*/  FSETP.GEU.AND P6, PT, R31, -126, PT ;  /* 0xc2fc00001f00780b */ /* 0x000fe20003fce000 */
[----:B------:R-:W-:-:S01]  /*10490*/  FFMA R35, R35, UR24, -R14 ;  /* 0x0000001823237c23 */ /* 0x000fc2000800080e */
[----:B------:R-:W-:Y:S01]  /*104a0*/  FSETP.GEU.AND P4, PT, R27, -126, PT ;  /* 0xc2fc00001b00780b */ /* 0x000fe20003f8e000 */
[----:B------:R-:W-:-:S01]  /*104b0*/  FFMA R38, R38, UR24, -R14 ;  /* 0x0000001826267c23 */ /* 0x000fc2000800080e */
[----:B------:R-:W-:Y:S01]  /*104c0*/  FSETP.GEU.AND P5, PT, R30, -126, PT ;  /* 0xc2fc00001e00780b */ /* 0x000fe20003fae000 */
[----:B------:R-:W-:-:S01]  /*104d0*/  FFMA R34, R34, UR24, -R14 ;  /* 0x0000001822227c23 */ /* 0x000fc2000800080e */
[----:B------:R-:W-:Y:S01]  /*104e0*/  FSETP.GEU.AND P3, PT, R12, -126, PT ;  /* 0xc2fc00000c00780b */ /* 0x000fe20003f6e000 */
[----:B------:R-:W-:-:S01]  /*104f0*/  FFMA R43, R43, UR24, -R14 ;  /* 0x000000182b2b7c23 */ /* 0x000fc2000800080e */
[--C-:B------:R-:W-:Y:S01]  /*10500*/  FFMA R46, R46, UR24, -R14.reuse ;  /* 0x000000182e2e7c23 */ /* 0x100fe2000800080e */
[----:B------:R-:W-:-:S01]  /*10510*/  FFMA R42, R42, UR24, -R14 ;  /* 0x000000182a2a7c23 */ /* 0x000fc2000800080e */
[--C-:B------:R-:W-:Y:S01]  /*10520*/  FFMA R51, R51, UR24, -R14.reuse ;  /* 0x0000001833337c23 */ /* 0x100fe2000800080e */
[----:B------:R-:W-:-:S01]  /*10530*/  FFMA R54, R54, UR24, -R14 ;  /* 0x0000001836367c23 */ /* 0x000fc2000800080e */
[--C-:B------:R-:W-:Y:S01]  /*10540*/  FFMA R50, R50, UR24, -R14.reuse ;  /* 0x0000001832327c23 */ /* 0x100fe2000800080e */
[----:B------:R-:W-:Y:S01]  /*10550*/  @!P6 FMUL R31, R31, 0.5 ;  /* 0x3f0000001f1fe820 */ /* 0x000fe20000400000 */
[--C-:B------:R-:W-:Y:S01]  /*10560*/  FFMA R67, R67, UR24, -R14.reuse ;  /* 0x0000001843437c23 */ /* 0x100fe2000800080e */
[----:B------:R-:W-:Y:S01]  /*10570*/  @!P4 FMUL R27, R27, 0.5 ;  /* 0x3f0000001b1bc820 */ /* 0x000fe20000400000 */
[--C-:B------:R-:W-:Y:S01]  /*10580*/  FFMA R71, R71, UR24, -R14.reuse ;  /* 0x0000001847477c23 */ /* 0x100fe2000800080e */
[----:B------:R-:W-:Y:S01]  /*10590*/  @!P5 FMUL R30, R30, 0.5 ;  /* 0x3f0000001e1ed820 */ /* 0x000fe20000400000 */
[----:B------:R1:W2:Y:S01]  /*105a0*/  MUFU.EX2 R19, R31 ;  /* 0x0000001f00137308 */ /* 0x0002a20000000800 */
[----:B------:R-:W-:Y:S01]  /*105b0*/  @!P3 FMUL R12, R12, 0.5 ;  /* 0x3f0000000c0cb820 */ /* 0x000fe20000400000 */
[--C-:B------:R-:W-:Y:S01]  /*105c0*/  FFMA R79, R79, UR24, -R14.reuse ;  /* 0x000000184f4f7c23 */ /* 0x100fe2000800080e */
[----:B------:R-:W-:-:S01]  /*105d0*/  FFMA R87, R87, UR24, -R14 ;  /* 0x0000001857577c23 */ /* 0x000fc2000800080e */
[--C-:B------:R-:W-:Y:S01]  /*105e0*/  FFMA R82, R82, UR24, -R14.reuse ;  /* 0x0000001852527c23 */ /* 0x100fe2000800080e */
[----:B------:R-:W-:-:S01]  /*105f0*/  FFMA R94, R94, UR24, -R14 ;  /* 0x000000185e5e7c23 */ /* 0x000fc2000800080e */
[--C-:B------:R-:W-:Y:S01]  /*10600*/  FFMA R102, R102, UR24, -R14.reuse ;  /* 0x0000001866667c23 */ /* 0x100fe2000800080e */
[----:B------:R-:W-:-:S01]  /*10610*/  FFMA R98, R98, UR24, -R14 ;  /* 0x0000001862627c23 */ /* 0x000fc2000800080e */
[----:B------:R-:W3:Y:S01]  /*10620*/  MUFU.EX2 R15, R27 ;  /* 0x0000001b000f7308 */ /* 0x000ee20000000800 */
[----:B-1----:R-:W-:-:S01]  /*10630*/  FFMA R31, R47, UR24, -R14 ;  /* 0x000000182f1f7c23 */ /* 0x002fc2000800080e */
[--C-:B------:R-:W-:Y:S01]  /*10640*/  FFMA R110, R110, UR24, -R14.reuse ;  /* 0x000000186e6e7c23 */ /* 0x100fe2000800080e */
[----:B------:R-:W-:-:S01]  /*10650*/  FFMA R106, R106, UR24, -R14 ;  /* 0x000000186a6a7c23 */ /* 0x000fc2000800080e */
[--C-:B------:R-:W-:Y:S01]  /*10660*/  FFMA R119, R119, UR24, -R14.reuse ;  /* 0x0000001877777c23 */ /* 0x100fe2000800080e */
[----:B------:R-:W-:-:S01]  /*10670*/  FFMA R115, R115, UR24, -R14 ;  /* 0x0000001873737c23 */ /* 0x000fc2000800080e */
[--C-:B------:R-:W-:Y:S01]  /*10680*/  FFMA R127, R127, UR24, -R14.reuse ;  /* 0x000000187f7f7c23 */ /* 0x100fe2000800080e */
[----:B------:R-:W-:-:S01]  /*10690*/  FFMA R126, R126, UR24, -R14 ;  /* 0x000000187e7e7c23 */ /* 0x000fc2000800080e */
[----:B------:R-:W1:Y:S01]  /*106a0*/  MUFU.EX2 R18, R30 ;  /* 0x0000001e00127308 */ /* 0x000e620000000800 */
[----:B--2---:R-:W-:Y:S01]  /*106b0*/  @!P6 FMUL R19, R19, R19 ;  /* 0x000000131313e220 */ /* 0x004fe20000400000 */
[----:B------:R-:W-:Y:S01]  /*106c0*/  FSETP.GEU.AND P6, PT, R39, -126, PT ;  /* 0xc2fc00002700780b */ /* 0x000fe20003fce000 */
[----:B------:R-:W-:-:S01]  /*106d0*/  FFMA R134, R134, UR24, -R14 ;  /* 0x0000001886867c23 */ /* 0x000fc2000800080e */
[--C-:B------:R-:W-:Y:S01]  /*106e0*/  FFMA R130, R130, UR24, -R14.reuse ;  /* 0x0000001882827c23 */ /* 0x100fe2000800080e */
[----:B------:R-:W-:-:S01]  /*106f0*/  FFMA R131, R131, UR24, -R14 ;  /* 0x0000001883837c23 */ /* 0x000fc2000800080e */
[--C-:B------:R-:W-:Y:S01]  /*10700*/  FFMA R142, R142, UR24, -R14.reuse ;  /* 0x000000188e8e7c23 */ /* 0x100fe2000800080e */
[----:B------:R-:W-:-:S01]  /*10710*/  FFMA R138, R138, UR24, -R14 ;  /* 0x000000188a8a7c23 */ /* 0x000fc2000800080e */
[----:B------:R2:W4:Y:S01]  /*10720*/  MUFU.EX2 R13, R12 ;  /* 0x0000000c000d7308 */ /* 0x0005220000000800 */
[----:B---3--:R-:W-:Y:S01]  /*10730*/  @!P4 FMUL R15, R15, R15 ;  /* 0x0000000f0f0fc220 */ /* 0x008fe20000400000 */
[----:B------:R-:W-:Y:S01]  /*10740*/  FSETP.GEU.AND P4, PT, R35, -126, PT ;  /* 0xc2fc00002300780b */ /* 0x000fe20003f8e000 */
[----:B------:R-:W-:-:S01]  /*10750*/  FFMA R139, R139, UR24, -R14 ;  /* 0x000000188b8b7c23 */ /* 0x000fc2000800080e */
[--C-:B------:R-:W-:Y:S01]  /*10760*/  FFMA R146, R146, UR24, -R14.reuse ;  /* 0x0000001892927c23 */ /* 0x100fe2000800080e */
[----:B------:R-:W-:-:S01]  /*10770*/  FFMA R147, R147, UR24, -R14 ;  /* 0x0000001893937c23 */ /* 0x000fc2000800080e */
[--C-:B------:R-:W-:Y:S01]  /*10780*/  FFMA R151, R151, UR24, -R14.reuse ;  /* 0x0000001897977c23 */ /* 0x100fe2000800080e */
[----:B------:R-:W-:Y:S01]  /*10790*/  @!P6 FMUL R39, R39, 0.5 ;  /* 0x3f0000002727e820 */ /* 0x000fe20000400000 */
[----:B------:R-:W-:Y:S01]  /*107a0*/  FFMA R150, R150, UR24, -R14 ;  /* 0x0000001896967c23 */ /* 0x000fe2000800080e */
[----:B-1----:R-:W-:Y:S01]  /*107b0*/  @!P5 FMUL R18, R18, R18 ;  /* 0x000000121212d220 */ /* 0x002fe20000400000 */
[----:B------:R-:W-:Y:S01]  /*107c0*/  FSETP.GEU.AND P5, PT, R38, -126, PT ;  /* 0xc2fc00002600780b */ /* 0x000fe20003fae000 */
[----:B------:R1:W3:Y:S01]  /*107d0*/  MUFU.EX2 R23, R39 ;  /* 0x0000002700177308 */ /* 0x0002e20000000800 */
[----:B--2---:R-:W-:Y:S01]  /*107e0*/  FMNMX R12, R24, R11, !PT ;  /* 0x0000000b180c7209 */ /* 0x004fe20007800000 */
[----:B------:R-:W-:-:S02]  /*107f0*/  FMUL R17, R17, UR24 ;  /* 0x0000001811117c20 */ /* 0x000fc40008400000 */
[----:B------:R-:W-:Y:S01]  /*10800*/  @!P4 FMUL R35, R35, 0.5 ;  /* 0x3f0000002323c820 */ /* 0x000fe20000400000 */
[----:B------:R-:W-:Y:S01]  /*10810*/  FMNMX R47, R25, R12, !PT ;  /* 0x0000000c192f7209 */ /* 0x000fe20007800000 */
[----:B----4-:R-:W-:Y:S01]  /*10820*/  @!P3 FMUL R13, R13, R13 ;  /* 0x0000000d0d0db220 */ /* 0x010fe20000400000 */
[----:B------:R-:W-:Y:S01]  /*10830*/  FSETP.GEU.AND P3, PT, R34, -126, PT ;  /* 0xc2fc00002200780b */ /* 0x000fe20003f6e000 */
[----:B------:R-:W2:Y:S01]  /*10840*/  MUFU.EX2 R21, R35 ;  /* 0x0000002300157308 */ /* 0x000ea20000000800 */
[----:B-1----:R-:W-:-:S01]  /*10850*/  FFMA R39, R59, UR24, -R14 ;  /* 0x000000183b277c23 */ /* 0x002fc2000800080e */
[----:B------:R-:W-:Y:S01]  /*10860*/  FMNMX R12, R28, R47, !PT ;  /* 0x0000002f1c0c7209 */ /* 0x000fe20007800000 */
[----:B------:R-:W-:-:S01]  /*10870*/  FFMA R59, R74, UR24, -R14 ;  /* 0x000000184a3b7c23 */ /* 0x000fc2000800080e */
[----:B------:R-:W-:Y:S01]  /*10880*/  @!P5 FMUL R38, R38, 0.5 ;  /* 0x3f0000002626d820 */ /* 0x000fe20000400000 */
[----:B------:R-:W-:-:S01]  /*10890*/  FFMA R74, R91, UR24, -R14 ;  /* 0x000000185b4a7c23 */ /* 0x000fc2000800080e */
[----:B------:R-:W-:-:S02]  /*108a0*/  FMNMX R47, R29, R12, !PT ;  /* 0x0000000c1d2f7209 */ /* 0x000fc40007800000 */
[----:B------:R-:W1:Y:S01]  /*108b0*/  MUFU.EX2 R22, R38 ;  /* 0x0000002600167308 */ /* 0x000e620000000800 */
[----:B---3--:R-:W-:Y:S01]  /*108c0*/  @!P6 FMUL R23, R23, R23 ;  /* 0x000000171717e220 */ /* 0x008fe20000400000 */
[----:B------:R-:W-:Y:S02]  /*108d0*/  FSETP.GEU.AND P6, PT, R31, -126, PT ;  /* 0xc2fc00001f00780b */ /* 0x000fe40003fce000 */
[----:B------:R-:W-:Y:S01]  /*108e0*/  @!P3 FMUL R34, R34, 0.5 ;  /* 0x3f0000002222b820 */ /* 0x000fe20000400000 */
[----:B------:R-:W-:-:S03]  /*108f0*/  FMNMX R12, R32, R47, !PT ;  /* 0x0000002f200c7209 */ /* 0x000fc60007800000 */
[----:B------:R-:W3:Y:S01]  /*10900*/  MUFU.EX2 R20, R34 ;  /* 0x0000002200147308 */ /* 0x000ee20000000800 */
[----:B--2---:R-:W-:Y:S01]  /*10910*/  @!P4 FMUL R21, R21, R21 ;  /* 0x000000151515c220 */ /* 0x004fe20000400000 */
[----:B------:R-:W-:Y:S02]  /*10920*/  FSETP.GEU.AND P4, PT, R43, -126, PT ;  /* 0xc2fc00002b00780b */ /* 0x000fe40003f8e000 */
[----:B------:R-:W-:-:S03]  /*10930*/  FMNMX R47, R33, R12, !PT ;  /* 0x0000000c212f7209 */ /* 0x000fc60007800000 */
[----:B------:R-:W-:Y:S01]  /*10940*/  @!P6 FMUL R31, R31, 0.5 ;  /* 0x3f0000001f1fe820 */ /* 0x000fe20000400000 */
[----:B------:R-:W-:Y:S01]  /*10950*/  FMNMX R12, R36, R47, !PT ;  /* 0x0000002f240c7209 */ /* 0x000fe20007800000 */
[----:B-1----:R-:W-:Y:S01]  /*10960*/  @!P5 FMUL R22, R22, R22 ;  /* 0x000000161616d220 */ /* 0x002fe20000400000 */
[----:B------:R-:W-:Y:S02]  /*10970*/  FSETP.GEU.AND P5, PT, R46, -126, PT ;  /* 0xc2fc00002e00780b */ /* 0x000fe40003fae000 */
[----:B------:R-:W-:Y:S01]  /*10980*/  FMNMX R47, R37, R12, !PT ;  /* 0x0000000c252f7209 */ /* 0x000fe20007800000 */
[----:B------:R-:W1:Y:S02]  /*10990*/  MUFU.EX2 R31, R31 ;  /* 0x0000001f001f7308 */ /* 0x000e640000000800 */
[----:B------:R-:W-:Y:S01]  /*109a0*/  @!P4 FMUL R43, R43, 0.5 ;  /* 0x3f0000002b2bc820 */ /* 0x000fe20000400000 */
[----:B------:R-:W-:Y:S01]  /*109b0*/  FMNMX R12, R40, R47, !PT ;  /* 0x0000002f280c7209 */ /* 0x000fe20007800000 */
[----:B---3--:R-:W-:Y:S01]  /*109c0*/  @!P3 FMUL R20, R20, R20 ;  /* 0x000000141414b220 */ /* 0x008fe20000400000 */
[----:B------:R-:W-:-:S03]  /*109d0*/  FSETP.GEU.AND P3, PT, R42, -126, PT ;  /* 0xc2fc00002a00780b */ /* 0x000fc60003f6e000 */
[----:B------:R2:W3:Y:S02]  /*109e0*/  MUFU.EX2 R27, R43 ;  /* 0x0000002b001b7308 */ /* 0x0004e40000000800 */
[----:B------:R-:W-:-:S06]  /*109f0*/  @!P5 FMUL R46, R46, 0.5 ;  /* 0x3f0000002e2ed820 */ /* 0x000fcc0000400000 */
[----:B------:R4:W5:Y:S01]  /*10a00*/  MUFU.EX2 R30, R46 ;  /* 0x0000002e001e7308 */ /* 0x0009620000000800 */
[----:B-1----:R-:W-:Y:S01]  /*10a10*/  @!P6 FMUL R31, R31, R31 ;  /* 0x0000001f1f1fe220 */ /* 0x002fe20000400000 */
[----:B------:R-:W-:Y:S01]  /*10a20*/  @!P3 FMUL R42, R42, 0.5 ;  /* 0x3f0000002a2ab820 */ /* 0x000fe20000400000 */
[----:B--2---:R-:W-:-:S01]  /*10a30*/  FFMA R43, R58, UR24, -R14 ;  /* 0x000000183a2b7c23 */ /* 0x004fc2000800080e */
[----:B------:R-:W-:-:S04]  /*10a40*/  FFMA R58, R75, UR24, -R14 ;  /* 0x000000184b3a7c23 */ /* 0x000fc8000800080e */
[----:B------:R1:W2:Y:S01]  /*10a50*/  MUFU.EX2 R26, R42 ;  /* 0x0000002a001a7308 */ /* 0x0002a20000000800 */
[----:B---3--:R-:W-:Y:S01]  /*10a60*/  @!P4 FMUL R27, R27, R27 ;  /* 0x0000001b1b1bc220 */ /* 0x008fe20000400000 */
[----:B------:R-:W-:Y:S01]  /*10a70*/  FSETP.GEU.AND P4, PT, R51, -126, PT ;  /* 0xc2fc00003300780b */ /* 0x000fe20003f8e000 */
[----:B----4-:R-:W-:-:S01]  /*10a80*/  FFMA R46, R62, UR24, -R14 ;  /* 0x000000183e2e7c23 */ /* 0x010fc2000800080e */
[--C-:B------:R-:W-:Y:S01]  /*10a90*/  FFMA R62, R78, UR24, -R14.reuse ;  /* 0x000000184e3e7c23 */ /* 0x100fe2000800080e */
[----:B------:R-:W-:-:S01]  /*10aa0*/  FFMA R78, R90, UR24, -R14 ;  /* 0x000000185a4e7c23 */ /* 0x000fc2000800080e */
[--C-:B------:R-:W-:Y:S01]  /*10ab0*/  FFMA R90, R107, UR24, -R14.reuse ;  /* 0x000000186b5a7c23 */ /* 0x100fe2000800080e */
[----:B-1----:R-:W-:-:S01]  /*10ac0*/  FFMA R42, R55, UR24, -R14 ;  /* 0x00000018372a7c23 */ /* 0x002fc2000800080e */
[----:B-----5:R-:W-:Y:S01]  /*10ad0*/  @!P5 FMUL R30, R30, R30 ;  /* 0x0000001e1e1ed220 */ /* 0x020fe20000400000 */
[----:B------:R-:W-:Y:S02]  /*10ae0*/  FSETP.GEU.AND P5, PT, R54, -126, PT ;  /* 0xc2fc00003600780b */ /* 0x000fe40003fae000 */
[----:B------:R-:W-:-:S02]  /*10af0*/  FMNMX R55, R41, R12, !PT ;  /* 0x0000000c29377209 */ /* 0x000fc40007800000 */
[----:B------:R-:W-:Y:S02]  /*10b00*/  FSETP.GEU.AND P6, PT, R42, -126, PT ;  /* 0xc2fc00002a00780b */ /* 0x000fe40003fce000 */
[----:B------:R-:W-:Y:S01]  /*10b10*/  @!P4 FMUL R51, R51, 0.5 ;  /* 0x3f0000003333c820 */ /* 0x000fe20000400000 */
[----:B--2---:R-:W-:Y:S01]  /*10b20*/  @!P3 FMUL R26, R26, R26 ;  /* 0x0000001a1a1ab220 */ /* 0x004fe20000400000 */
[----:B------:R-:W-:Y:S02]  /*10b30*/  FSETP.GEU.AND P3, PT, R50, -126, PT ;  /* 0xc2fc00003200780b */ /* 0x000fe40003f6e000 */
[----:B------:R1:W2:Y:S01]  /*10b40*/  MUFU.EX2 R34, R51 ;  /* 0x0000003300227308 */ /* 0x0002a20000000800 */
[----:B------:R-:W-:Y:S02]  /*10b50*/  FMNMX R12, R44, R55, !PT ;  /* 0x000000372c0c7209 */ /* 0x000fe40007800000 */
[----:B------:R-:W-:Y:S02]  /*10b60*/  @!P5 FMUL R54, R54, 0.5 ;  /* 0x3f0000003636d820 */ /* 0x000fe40000400000 */
[----:B------:R-:W-:-:S02]  /*10b70*/  FMNMX R55, R45, R12, !PT ;  /* 0x0000000c2d377209 */ /* 0x000fc40007800000 */
[----:B------:R-:W-:Y:S01]  /*10b80*/  @!P6 FMUL R42, R42, 0.5 ;  /* 0x3f0000002a2ae820 */ /* 0x000fe20000400000 */
[----:B------:R3:W4:Y:S01]  /*10b90*/  MUFU.EX2 R38, R54 ;  /* 0x0000003600267308 */ /* 0x0007220000000800 */
[----:B-1----:R-:W-:-:S02]  /*10ba0*/  FFMA R51, R66, UR24, -R14 ;  /* 0x0000001842337c23 */ /* 0x002fc4000800080e */
[----:B------:R-:W-:Y:S01]  /*10bb0*/  @!P3 FMUL R50, R50, 0.5 ;  /* 0x3f0000003232b820 */ /* 0x000fe20000400000 */
[----:B------:R-:W-:Y:S01]  /*10bc0*/  FMNMX R12, R48, R55, !PT ;  /* 0x00000037300c7209 */ /* 0x000fe20007800000 */
[----:B------:R-:W-:-:S03]  /*10bd0*/  FFMA R66, R83, UR24, -R14 ;  /* 0x0000001853427c23 */ /* 0x000fc6000800080e */
[----:B------:R1:W5:Y:S01]  /*10be0*/  MUFU.EX2 R35, R50 ;  /* 0x0000003200237308 */ /* 0x0003620000000800 */
[----:B--2---:R-:W-:Y:S01]  /*10bf0*/  @!P4 FMUL R34, R34, R34 ;  /* 0x000000222222c220 */ /* 0x004fe20000400000 */
[----:B------:R-:W-:Y:S01]  /*10c00*/  FSETP.GEU.AND P4, PT, R39, -126, PT ;  /* 0xc2fc00002700780b */ /* 0x000fe20003f8e000 */
[----:B---3--:R-:W-:-:S01]  /*10c10*/  FFMA R54, R70, UR24, -R14 ;  /* 0x0000001846367c23 */ /* 0x008fc2000800080e */
[--C-:B------:R-:W-:Y:S01]  /*10c20*/  FFMA R70, R86, UR24, -R14.reuse ;  /* 0x0000001856467c23 */ /* 0x100fe2000800080e */
[----:B------:R-:W-:-:S01]  /*10c30*/  FFMA R86, R99, UR24, -R14 ;  /* 0x0000001863567c23 */ /* 0x000fc2000800080e */
[--C-:B------:R-:W-:Y:S02]  /*10c40*/  FFMA R99, R118, UR24, -R14.reuse ;  /* 0x0000001876637c23 */ /* 0x100fe4000800080e */
[----:B------:R-:W2:Y:S01]  /*10c50*/  MUFU.EX2 R42, R42 ;  /* 0x0000002a002a7308 */ /* 0x000ea20000000800 */
[----:B-1----:R-:W-:-:S01]  /*10c60*/  FFMA R50, R63, UR24, -R14 ;  /* 0x000000183f327c23 */ /* 0x002fc2000800080e */
[----:B----4-:R-:W-:Y:S01]  /*10c70*/  @!P5 FMUL R38, R38, R38 ;  /* 0x000000262626d220 */ /* 0x010fe20000400000 */
[----:B------:R-:W-:-:S02]  /*10c80*/  FSETP.GEU.AND P5, PT, R46, -126, PT ;  /* 0xc2fc00002e00780b */ /* 0x000fc40003fae000 */
[----:B------:R-:W-:Y:S02]  /*10c90*/  FMNMX R63, R49, R12, !PT ;  /* 0x0000000c313f7209 */ /* 0x000fe40007800000 */
[----:B------:R-:W-:Y:S01]  /*10ca0*/  @!P4 FMUL R39, R39, 0.5 ;  /* 0x3f0000002727c820 */ /* 0x000fe20000400000 */
[----:B-----5:R-:W-:Y:S01]  /*10cb0*/  @!P3 FMUL R35, R35, R35 ;  /* 0x000000232323b220 */ /* 0x020fe20000400000 */
[----:B------:R-:W-:Y:S02]  /*10cc0*/  FSETP.GEU.AND P3, PT, R43, -126, PT ;  /* 0xc2fc00002b00780b */ /* 0x000fe40003f6e000 */
[----:B------:R-:W-:Y:S02]  /*10cd0*/  FMNMX R12, R52, R63, !PT ;  /* 0x0000003f340c7209 */ /* 0x000fe40007800000 */
[----:B------:R-:W1:Y:S03]  /*10ce0*/  MUFU.EX2 R39, R39 ;  /* 0x0000002700277308 */ /* 0x000e660000000800 */
[----:B------:R-:W-:Y:S01]  /*10cf0*/  @!P5 FMUL R46, R46, 0.5 ;  /* 0x3f0000002e2ed820 */ /* 0x000fe20000400000 */
[----:B--2---:R-:W-:Y:S01]  /*10d00*/  @!P6 FMUL R42, R42, R42 ;  /* 0x0000002a2a2ae220 */ /* 0x004fe20000400000 */
[----:B------:R-:W-:-:S02]  /*10d10*/  FSETP.GEU.AND P6, PT, R50, -126, PT ;  /* 0xc2fc00003200780b */ /* 0x000fc40003fce000 */
[----:B------:R-:W-:Y:S02]  /*10d20*/  FMNMX R63, R53, R12, !PT ;  /* 0x0000000c353f7209 */ /* 0x000fe40007800000 */
        /* <DEDUP_REMOVED lines=8> */
[----:B------:R-:W-:-:S03]  /*10db0*/  FMNMX R12, R60, R63, !PT ;  /* 0x0000003f3c0c7209 */ /* 0x000fc60007800000 */
[----:B------:R-:W1:Y:S01]  /*10dc0*/  MUFU.EX2 R50, R50 ;  /* 0x0000003200327308 */ /* 0x000e620000000800 */
[----:B--2---:R-:W-:Y:S01]  /*10dd0*/  @!P5 FMUL R46, R46, R46 ;  /* 0x0000002e2e2ed220 */ /* 0x004fe20000400000 */
[----:B------:R-:W-:-:S06]  /*10de0*/  FSETP.GEU.AND P5, PT, R54, -126, PT ;  /* 0xc2fc00003600780b */ /* 0x000fcc0003fae000 */
[----:B------:R-:W-:Y:S01]  /*10df0*/  @!P4 FMUL R67, R67, 0.5 ;  /* 0x3f0000004343c820 */ /* 0x000fe20000400000 */
[----:B---3--:R-:W-:Y:S01]  /*10e00*/  @!P3 FMUL R43, R43, R43 ;  /* 0x0000002b2b2bb220 */ /* 0x008fe20000400000 */
[----:B------:R-:W-:Y:S02]  /*10e10*/  FSETP.GEU.AND P3, PT, R51, -126, PT ;  /* 0xc2fc00003300780b */ /* 0x000fe40003f6e000 */
[----:B------:R2:W3:Y:S03]  /*10e20*/  MUFU.EX2 R47, R67 ;  /* 0x00000043002f7308 */ /* 0x0004e60000000800 */
[----:B------:R-:W-:Y:S01]  /*10e30*/  @!P5 FMUL R54, R54, 0.5 ;  /* 0x3f0000003636d820 */ /* 0x000fe20000400000 */
[----:B-1----:R-:W-:Y:S01]  /*10e40*/  @!P6 FMUL R50, R50, R50 ;  /* 0x000000323232e220 */ /* 0x002fe20000400000 */
[----:B------:R-:W-:-:S04]  /*10e50*/  FSETP.GEU.AND P6, PT, R71, -126, PT ;  /* 0xc2fc00004700780b */ /* 0x000fc80003fce000 */
[----:B------:R-:W1:Y:S01]  /*10e60*/  MUFU.EX2 R54, R54 ;  /* 0x0000003600367308 */ /* 0x000e620000000800 */
[----:B--2---:R-:W-:Y:S01]  /*10e70*/  FMNMX R67, R61, R12, !PT ;  /* 0x0000000c3d437209 */ /* 0x004fe20007800000 */
[----:B------:R-:W-:-:S03]  /*10e80*/  @!P3 FMUL R51, R51, 0.5 ;  /* 0x3f0000003333b820 */ /* 0x000fc60000400000 */
[----:B------:R-:W-:-:S03]  /*10e90*/  FMNMX R12, R64, R67, !PT ;  /* 0x00000043400c7209 */ /* 0x000fc60007800000 */
[----:B------:R-:W2:Y:S01]  /*10ea0*/  MUFU.EX2 R51, R51 ;  /* 0x0000003300337308 */ /* 0x000ea20000000800 */
[----:B---3--:R-:W-:Y:S01]  /*10eb0*/  @!P4 FMUL R47, R47, R47 ;  /* 0x0000002f2f2fc220 */ /* 0x008fe20000400000 */
[----:B------:R-:W-:Y:S01]  /*10ec0*/  @!P6 FMUL R71, R71, 0.5 ;  /* 0x3f0000004747e820 */ /* 0x000fe20000400000 */
[----:B------:R-:W-:-:S05]  /*10ed0*/  FSETP.GEU.AND P4, PT, R58, -126, PT ;  /* 0xc2fc00003a00780b */ /* 0x000fca0003f8e000 */
[----:B------:R3:W4:Y:S01]  /*10ee0*/  MUFU.EX2 R55, R71 ;  /* 0x0000004700377308 */ /* 0x0007220000000800 */
[----:B-1----:R-:W-:Y:S01]  /*10ef0*/  @!P5 FMUL R54, R54, R54 ;  /* 0x000000363636d220 */ /* 0x002fe20000400000 */
[----:B------:R-:W-:-:S06]  /*10f00*/  FSETP.GEU.AND P5, PT, R62, -126, PT ;  /* 0xc2fc00003e00780b */ /* 0x000fcc0003fae000 */
[----:B------:R-:W-:Y:S01]  /*10f10*/  @!P4 FMUL R58, R58, 0.5 ;  /* 0x3f0000003a3ac820 */ /* 0x000fe20000400000 */
[----:B--2---:R-:W-:Y:S01]  /*10f20*/  @!P3 FMUL R51, R51, R51 ;  /* 0x000000333333b220 */ /* 0x004fe20000400000 */
[----:B------:R-:W-:Y:S02]  /*10f30*/  FSETP.GEU.AND P3, PT, R59, -126, PT ;  /* 0xc2fc00003b00780b */ /* 0x000fe40003f6e000 */
[----:B---3--:R-:W-:Y:S02]  /*10f40*/  FMNMX R71, R65, R12, !PT ;  /* 0x0000000c41477209 */ /* 0x008fe40007800000 */
[----:B------:R-:W1:Y:S01]  /*10f50*/  MUFU.EX2 R58, R58 ;  /* 0x0000003a003a7308 */ /* 0x000e620000000800 */
[----:B------:R-:W-:Y:S01]  /*10f60*/  @!P5 FMUL R62, R62, 0.5 ;  /* 0x3f0000003e3ed820 */ /* 0x000fe20000400000 */
[----:B------:R-:W-:Y:S01]  /*10f70*/  FMNMX R12, R68, R71, !PT ;  /* 0x00000047440c7209 */ /* 0x000fe20007800000 */
[----:B----4-:R-:W-:Y:S01]  /*10f80*/  @!P6 FMUL R55, R55, R55 ;  /* 0x000000373737e220 */ /* 0x010fe20000400000 */
        /* <DEDUP_REMOVED lines=13> */
[----:B------:R-:W-:Y:S02]  /*11060*/  FSETP.GEU.AND P5, PT, R70, -126, PT ;  /* 0xc2fc00004600780b */ /* 0x000fe40003fae000 */
[----:B------:R-:W-:-:S04]  /*11070*/  FMNMX R75, R77, R12, !PT ;  /* 0x0000000c4d4b7209 */ /* 0x000fc80007800000 */
[----:B------:R-:W-:Y:S01]  /*11080*/  @!P4 FMUL R66, R66, 0.5 ;  /* 0x3f0000004242c820 */ /* 0x000fe20000400000 */
[----:B---3--:R-:W-:Y:S01]  /*11090*/  @!P3 FMUL R59, R59, R59 ;  /* 0x0000003b3b3bb220 */ /* 0x008fe20000400000 */
[----:B------:R-:W-:Y:S02]  /*110a0*/  FSETP.GEU.AND P3, PT, R82, -126, PT ;  /* 0xc2fc00005200780b */ /* 0x000fe40003f6e000 */
[----:B------:R-:W-:Y:S02]  /*110b0*/  FMNMX R12, R80, R75, !PT ;  /* 0x0000004b500c7209 */ /* 0x000fe40007800000 */
[----:B------:R-:W2:Y:S01]  /*110c0*/  MUFU.EX2 R66, R66 ;  /* 0x0000004200427308 */ /* 0x000ea20000000800 */
[----:B------:R-:W-:Y:S01]  /*110d0*/  @!P5 FMUL R70, R70, 0.5 ;  /* 0x3f0000004646d820 */ /* 0x000fe20000400000 */
[----:B------:R-:W-:Y:S01]  /*110e0*/  FMNMX R75, R81, R12, !PT ;  /* 0x0000000c514b7209 */ /* 0x000fe20007800000 */
[----:B-1----:R-:W-:Y:S01]  /*110f0*/  @!P6 FMUL R63, R63, R63 ;  /* 0x0000003f3f3fe220 */ /* 0x002fe20000400000 */
[----:B------:R-:W-:-:S02]  /*11100*/  FSETP.GEU.AND P6, PT, R87, -126, PT ;  /* 0xc2fc00005700780b */ /* 0x000fc40003fce000 */
[----:B------:R-:W-:Y:S02]  /*11110*/  FMNMX R12, R84, R75, !PT ;  /* 0x0000004b540c7209 */ /* 0x000fe40007800000 */
[----:B------:R-:W1:Y:S01]  /*11120*/  MUFU.EX2 R70, R70 ;  /* 0x0000004600467308 */ /* 0x000e620000000800 */
[----:B------:R-:W-:Y:S01]  /*11130*/  @!P3 FMUL R82, R82, 0.5 ;  /* 0x3f0000005252b820 */ /* 0x000fe20000400000 */
[----:B------:R-:W-:-:S04]  /*11140*/  FMNMX R79, R85, R12, !PT ;  /* 0x0000000c554f7209 */ /* 0x000fc80007800000 */
[----:B------:R-:W-:Y:S02]  /*11150*/  FMNMX R12, R88, R79, !PT ;  /* 0x0000004f580c7209 */ /* 0x000fe40007800000 */
[----:B------:R3:W4:Y:S01]  /*11160*/  MUFU.EX2 R67, R82 ;  /* 0x0000005200437308 */ /* 0x0007220000000800 */
[----:B------:R-:W-:Y:S01]  /*11170*/  @!P6 FMUL R87, R87, 0.5 ;  /* 0x3f0000005757e820 */ /* 0x000fe20000400000 */
[----:B--2---:R-:W-:Y:S01]  /*11180*/  @!P4 FMUL R66, R66, R66 ;  /* 0x000000424242c220 */ /* 0x004fe20000400000 */
[----:B------:R-:W-:Y:S02]  /*11190*/  FSETP.GEU.AND P4, PT, R74, -126, PT ;  /* 0xc2fc00004a00780b */ /* 0x000fe40003f8e000 */
[----:B------:R-:W-:-:S03]  /*111a0*/  FMNMX R79, R89, R12, !PT ;  /* 0x0000000c594f7209 */ /* 0x000fc60007800000 */
[----:B------:R-:W2:Y:S01]  /*111b0*/  MUFU.EX2 R71, R87 ;  /* 0x0000005700477308 */ /* 0x000ea20000000800 */
[----:B---3--:R-:W-:-:S01]  /*111c0*/  FFMA R82, R95, UR24, -R14 ;  /* 0x000000185f527c23 */ /* 0x008fc2000800080e */
[----:B-1----:R-:W-:Y:S01]  /*111d0*/  @!P5 FMUL R70, R70, R70 ;  /* 0x000000464646d220 */ /* 0x002fe20000400000 */
[----:B------:R-:W-:Y:S02]  /*111e0*/  FSETP.GEU.AND P5, PT, R94, -126, PT ;  /* 0xc2fc00005e00780b */ /* 0x000fe40003fae000 */
[----:B------:R-:W-:-:S03]  /*111f0*/  FMNMX R12, R92, R79, !PT ;  /* 0x0000004f5c0c7209 */ /* 0x000fc60007800000 */
[----:B------:R-:W-:Y:S01]  /*11200*/  @!P4 FMUL R74, R74, 0.5 ;  /* 0x3f0000004a4ac820 */ /* 0x000fe20000400000 */
[----:B----4-:R-:W-:Y:S01]  /*11210*/  @!P3 FMUL R67, R67, R67 ;  /* 0x000000434343b220 */ /* 0x010fe20000400000 */
[----:B------:R-:W-:Y:S02]  /*11220*/  FSETP.GEU.AND P3, PT, R78, -126, PT ;  /* 0xc2fc00004e00780b */ /* 0x000fe40003f6e000 */
[----:B------:R-:W-:Y:S02]  /*11230*/  FMNMX R83, R93, R12, !PT ;  /* 0x0000000c5d537209 */ /* 0x000fe40007800000 */
[----:B------:R-:W1:Y:S02]  /*11240*/  MUFU.EX2 R74, R74 ;  /* 0x0000004a004a7308 */ /* 0x000e640000000800 */
[----:B------:R-:W-:Y:S01]  /*11250*/  @!P5 FMUL R94, R94, 0.5 ;  /* 0x3f0000005e5ed820 */ /* 0x000fe20000400000 */
[----:B--2---:R-:W-:Y:S01]  /*11260*/  @!P6 FMUL R71, R71, R71 ;  /* 0x000000474747e220 */ /* 0x004fe20000400000 */
[----:B------:R-:W-:-:S02]  /*11270*/  FSETP.GEU.AND P6, PT, R82, -126, PT ;  /* 0xc2fc00005200780b */ /* 0x000fc40003fce000 */
[----:B------:R-:W-:Y:S02]  /*11280*/  FMNMX R12, R96, R83, !PT ;  /* 0x00000053600c7209 */ /* 0x000fe40007800000 */
[----:B------:R2:W3:Y:S01]  /*11290*/  MUFU.EX2 R75, R94 ;  /* 0x0000005e004b7308 */ /* 0x0004e20000000800 */
[----:B------:R-:W-:Y:S01]  /*112a0*/  @!P3 FMUL R78, R78, 0.5 ;  /* 0x3f0000004e4eb820 */ /* 0x000fe20000400000 */
[----:B------:R-:W-:-:S04]  /*112b0*/  FMNMX R87, R97, R12, !PT ;  /* 0x0000000c61577209 */ /* 0x000fc80007800000 */
[----:B------:R-:W-:Y:S02]  /*112c0*/  FMNMX R12, R100, R87, !PT ;  /* 0x00000057640c7209 */ /* 0x000fe40007800000 */
[----:B------:R-:W4:Y:S01]  /*112d0*/  MUFU.EX2 R78, R78 ;  /* 0x0000004e004e7308 */ /* 0x000f220000000800 */
[----:B------:R-:W-:Y:S01]  /*112e0*/  @!P6 FMUL R82, R82, 0.5 ;  /* 0x3f0000005252e820 */ /* 0x000fe20000400000 */
[----:B--2---:R-:W-:Y:S01]  /*112f0*/  FFMA R94, R103, UR24, -R14 ;  /* 0x00000018675e7c23 */ /* 0x004fe2000800080e */
[----:B-1----:R-:W-:Y:S01]  /*11300*/  @!P4 FMUL R74, R74, R74 ;  /* 0x0000004a4a4ac220 */ /* 0x002fe20000400000 */
[----:B------:R-:W-:Y:S02]  /*11310*/  FSETP.GEU.AND P4, PT, R86, -126, PT ;  /* 0xc2fc00005600780b */ /* 0x000fe40003f8e000 */
[----:B------:R-:W-:Y:S02]  /*11320*/  FMNMX R87, R101, R12, !PT ;  /* 0x0000000c65577209 */ /* 0x000fe40007800000 */
[----:B------:R-:W1:Y:S01]  /*11330*/  MUFU.EX2 R82, R82 ;  /* 0x0000005200527308 */ /* 0x000e620000000800 */
[----:B---3--:R-:W-:Y:S01]  /*11340*/  @!P5 FMUL R75, R75, R75 ;  /* 0x0000004b4b4bd220 */ /* 0x008fe20000400000 */
[----:B------:R-:W-:-:S02]  /*11350*/  FSETP.GEU.AND P5, PT, R102, -126, PT ;  /* 0xc2fc00006600780b */ /* 0x000fc40003fae000 */
[----:B------:R-:W-:Y:S01]  /*11360*/  FMNMX R12, R104, R87, !PT ;  /* 0x00000057680c7209 */ /* 0x000fe20007800000 */
[----:B------:R-:W-:Y:S01]  /*11370*/  FADD R220, R18, R75 ;  /* 0x0000004b12dc7221 */ /* 0x000fe20000000000 */
[----:B------:R-:W-:Y:S02]  /*11380*/  F2FP.SATFINITE.E4M3.F32.PACK_AB_MERGE_C R75, RZ, R75, RZ ;  /* 0x0000004bff4b723e */ /* 0x000fe400048070ff */
[----:B------:R-:W-:Y:S01]  /*11390*/  FMNMX R91, R105, R12, !PT ;  /* 0x0000000c695b7209 */ /* 0x000fe20007800000 */
[----:B----4-:R-:W-:Y:S01]  /*113a0*/  @!P3 FMUL R78, R78, R78 ;  /* 0x0000004e4e4eb220 */ /* 0x010fe20000400000 */
[----:B------:R-:W-:Y:S01]  /*113b0*/  FSETP.GEU.AND P3, PT, R98, -126, PT ;  /* 0xc2fc00006200780b */ /* 0x000fe20003f6e000 */
[----:B------:R-:W-:Y:S01]  /*113c0*/  @!P4 FMUL R86, R86, 0.5 ;  /* 0x3f0000005656c820 */ /* 0x000fe20000400000 */
[----:B------:R-:W-:-:S03]  /*113d0*/  FMNMX R12, R108, R91, !PT ;  /* 0x0000005b6c0c7209 */ /* 0x000fc60007800000 */
[----:B------:R-:W-:Y:S01]  /*113e0*/  @!P5 FMUL R102, R102, 0.5 ;  /* 0x3f0000006666d820 */ /* 0x000fe20000400000 */
[----:B------:R-:W-:Y:S01]  /*113f0*/  FMNMX R91, R109, R12, !PT ;  /* 0x0000000c6d5b7209 */ /* 0x000fe20007800000 */
[----:B-1----:R-:W-:Y:S01]  /*11400*/  @!P6 FMUL R82, R82, R82 ;  /* 0x000000525252e220 */ /* 0x002fe20000400000 */
[----:B------:R-:W-:Y:S01]  /*11410*/  FSETP.GEU.AND P6, PT, R94, -126, PT ;  /* 0xc2fc00005e00780b */ /* 0x000fe20003fce000 */
[----:B------:R1:W2:Y:S01]  /*11420*/  MUFU.EX2 R83, R102 ;  /* 0x0000006600537308 */ /* 0x0002a20000000800 */
[----:B------:R-:W-:-:S03]  /*11430*/  FMNMX R12, R112, R91, !PT ;  /* 0x0000005b700c7209 */ /* 0x000fc60007800000 */
[----:B------:R-:W-:Y:S01]  /*11440*/  @!P3 FMUL R98, R98, 0.5 ;  /* 0x3f0000006262b820 */ /* 0x000fe20000400000 */
[----:B------:R-:W-:-:S03]  /*11450*/  FMNMX R95, R113, R12, !PT ;  /* 0x0000000c715f7209 */ /* 0x000fc60007800000 */
[----:B------:R3:W4:Y:S01]  /*11460*/  MUFU.EX2 R79, R98 ;  /* 0x00000062004f7308 */ /* 0x0007220000000800 */
[----:B------:R-:W-:Y:S01]  /*11470*/  FMNMX R12, R116, R95, !PT ;  /* 0x0000005f740c7209 */ /* 0x000fe20007800000 */
[----:B-1----:R-:W-:Y:S02]  /*11480*/  FFMA R102, R114, UR24, -R14 ;  /* 0x0000001872667c23 */ /* 0x002fe4000800080e */
[----:B------:R-:W-:Y:S01]  /*11490*/  @!P6 FMUL R94, R94, 0.5 ;  /* 0x3f0000005e5ee820 */ /* 0x000fe20000400000 */
[----:B------:R-:W-:-:S03]  /*114a0*/  FMNMX R95, R117, R12, !PT ;  /* 0x0000000c755f7209 */ /* 0x000fc60007800000 */
[----:B------:R-:W1:Y:S01]  /*114b0*/  MUFU.EX2 R86, R86 ;  /* 0x0000005600567308 */ /* 0x000e620000000800 */
[----:B---3--:R-:W-:-:S01]  /*114c0*/  FFMA R98, R111, UR24, -R14 ;  /* 0x000000186f627c23 */ /* 0x008fc2000800080e */
[----:B--2---:R-:W-:Y:S01]  /*114d0*/  @!P5 FMUL R83, R83, R83 ;  /* 0x000000535353d220 */ /* 0x004fe20000400000 */
[----:B------:R-:W-:Y:S02]  /*114e0*/  FSETP.GEU.AND P5, PT, R110, -126, PT ;  /* 0xc2fc00006e00780b */ /* 0x000fe40003fae000 */
[----:B------:R-:W-:-:S03]  /*114f0*/  FMNMX R12, R120, R95, !PT ;  /* 0x0000005f780c7209 */ /* 0x000fc60007800000 */
[----:B------:R-:W2:Y:S01]  /*11500*/  MUFU.EX2 R94, R94 ;  /* 0x0000005e005e7308 */ /* 0x000ea20000000800 */
[----:B----4-:R-:W-:Y:S01]  /*11510*/  @!P3 FMUL R79, R79, R79 ;  /* 0x0000004f4f4fb220 */ /* 0x010fe20000400000 */
[----:B------:R-:W-:Y:S02]  /*11520*/  FSETP.GEU.AND P3, PT, R106, -126, PT ;  /* 0xc2fc00006a00780b */ /* 0x000fe40003f6e000 */
[----:B------:R-:W-:-:S04]  /*11530*/  FMNMX R95, R121, R12, !PT ;  /* 0x0000000c795f7209 */ /* 0x000fc80007800000 */
[----:B------:R-:W-:Y:S01]  /*11540*/  @!P5 FMUL R110, R110, 0.5 ;  /* 0x3f0000006e6ed820 */ /* 0x000fe20000400000 */
[----:B-1----:R-:W-:Y:S01]  /*11550*/  @!P4 FMUL R86, R86, R86 ;  /* 0x000000565656c220 */ /* 0x002fe20000400000 */
[----:B------:R-:W-:Y:S02]  /*11560*/  FSETP.GEU.AND P4, PT, R90, -126, PT ;  /* 0xc2fc00005a00780b */ /* 0x000fe40003f8e000 */
[----:B------:R1:W3:Y:S01]  /*11570*/  MUFU.EX2 R91, R110 ;  /* 0x0000006e005b7308 */ /* 0x0002e20000000800 */
[----:B------:R-:W-:Y:S02]  /*11580*/  FMNMX R12, R124, R95, !PT ;  /* 0x0000005f7c0c7209 */ /* 0x000fe40007800000 */
[----:B------:R-:W-:Y:S01]  /*11590*/  @!P3 FMUL R106, R106, 0.5 ;  /* 0x3f0000006a6ab820 */ /* 0x000fe20000400000 */
[----:B--2---:R-:W-:Y:S01]  /*115a0*/  @!P6 FMUL R94, R94, R94 ;  /* 0x0000005e5e5ee220 */ /* 0x004fe20000400000 */
[----:B------:R-:W-:-:S03]  /*115b0*/  FSETP.GEU.AND P6, PT, R98, -126, PT ;  /* 0xc2fc00006200780b */ /* 0x000fc60003fce000 */
[----:B------:R2:W4:Y:S01]  /*115c0*/  MUFU.EX2 R87, R106 ;  /* 0x0000006a00577308 */ /* 0x0005220000000800 */
[----:B------:R-:W-:Y:S01]  /*115d0*/  FMNMX R103, R125, R12, !PT ;  /* 0x0000000c7d677209 */ /* 0x000fe20007800000 */
[--C-:B-1----:R-:W-:Y:S01]  /*115e0*/  FFMA R110, R122, UR24, -R14.reuse ;  /* 0x000000187a6e7c23 */ /* 0x102fe2000800080e */
[----:B------:R-:W-:Y:S01]  /*115f0*/  @!P4 FMUL R90, R90, 0.5 ;  /* 0x3f0000005a5ac820 */ /* 0x000fe20000400000 */
[----:B------:R-:W-:Y:S01]  /*11600*/  FFMA R122, R135, UR24, -R14 ;  /* 0x00000018877a7c23 */ /* 0x000fe2000800080e */
[----:B------:R-:W-:-:S04]  /*11610*/  FMNMX R12, R128, R103, !PT ;  /* 0x00000067800c7209 */ /* 0x000fc80007800000 */
[----:B------:R-:W1:Y:S01]  /*11620*/  MUFU.EX2 R90, R90 ;  /* 0x0000005a005a7308 */ /* 0x000e620000000800 */
[----:B---3--:R-:W-:Y:S01]  /*11630*/  @!P5 FMUL R91, R91, R91 ;  /* 0x0000005b5b5bd220 */ /* 0x008fe20000400000 */
[----:B------:R-:W-:Y:S01]  /*11640*/  @!P6 FMUL R98, R98, 0.5 ;  /* 0x3f0000006262e820 */ /* 0x000fe20000400000 */
[----:B------:R-:W-:Y:S01]  /*11650*/  FSETP.GEU.AND P5, PT, R99, -126, PT ;  /* 0xc2fc00006300780b */ /* 0x000fe20003fae000 */
[----:B--2---:R-:W-:Y:S01]  /*11660*/  FFMA R106, R123, UR24, -R14 ;  /* 0x000000187b6a7c23 */ /* 0x004fe2000800080e */
[----:B------:R-:W-:Y:S01]  /*11670*/  FMNMX R103, R129, R12, !PT ;  /* 0x0000000c81677209 */ /* 0x000fe20007800000 */
[----:B------:R-:W-:Y:S01]  /*11680*/  FADD R223, R30, R91 ;  /* 0x0000005b1edf7221 */ /* 0x000fe20000000000 */
[----:B------:R-:W-:Y:S01]  /*11690*/  F2FP.SATFINITE.E4M3.F32.PACK_AB_MERGE_C R30, RZ, R30, RZ ;  /* 0x0000001eff1e723e */ /* 0x000fe200048070ff */
[----:B------:R-:W2:Y:S01]  /*116a0*/  MUFU.EX2 R98, R98 ;  /* 0x0000006200627308 */ /* 0x000ea20000000800 */
[----:B----4-:R-:W-:Y:S01]  /*116b0*/  @!P3 FMUL R87, R87, R87 ;  /* 0x000000575757b220 */ /* 0x010fe20000400000 */
[----:B------:R-:W-:-:S02]  /*116c0*/  FSETP.GEU.AND P3, PT, R102, -126, PT ;  /* 0xc2fc00006600780b */ /* 0x000fc40003f6e000 */
[----:B------:R-:W-:Y:S02]  /*116d0*/  FMNMX R12, R132, R103, !PT ;  /* 0x00000067840c7209 */ /* 0x000fe40007800000 */
[----:B------:R-:W-:Y:S02]  /*116e0*/  F2FP.SATFINITE.E4M3.F32.PACK_AB_MERGE_C R91, RZ, R91, RZ ;  /* 0x0000005bff5b723e */ /* 0x000fe400048070ff */
[----:B------:R-:W-:Y:S01]  /*116f0*/  @!P5 FMUL R99, R99, 0.5 ;  /* 0x3f0000006363d820 */ /* 0x000fe20000400000 */
[----:B-1----:R-:W-:Y:S01]  /*11700*/  @!P4 FMUL R90, R90, R90 ;  /* 0x0000005a5a5ac220 */ /* 0x002fe20000400000 */
        /* <DEDUP_REMOVED lines=8> */
[----:B------:R-:W-:Y:S01]  /*11790*/  FADD R221, R31, R98 ;  /* 0x000000621fdd7221 */ /* 0x000fe20000000000 */
[----:B------:R-:W2:Y:S01]  /*117a0*/  MUFU.EX2 R102, R102 ;  /* 0x0000006600667308 */ /* 0x000ea20000000800 */
[----:B------:R-:W-:Y:S01]  /*117b0*/  @!P4 FMUL R115, R115, 0.5 ;  /* 0x3f0000007373c820 */ /* 0x000fe20000400000 */
[----:B------:R-:W-:Y:S02]  /*117c0*/  FMNMX R12, R140, R107, !PT ;  /* 0x0000006b8c0c7209 */ /* 0x000fe40007800000 */
[----:B------:R-:W-:Y:S02]  /*117d0*/  F2FP.SATFINITE.E4M3.F32.PACK_AB_MERGE_C R31, RZ, R31, RZ ;  /* 0x0000001fff1f723e */ /* 0x000fe400048070ff */
[----:B------:R-:W-:Y:S02]  /*117e0*/  FMNMX R111, R141, R12, !PT ;  /* 0x0000000c8d6f7209 */ /* 0x000fe40007800000 */
[----:B------:R3:W4:Y:S01]  /*117f0*/  MUFU.EX2 R95, R115 ;  /* 0x00000073005f7308 */ /* 0x0007220000000800 */
[----:B------:R-:W-:Y:S01]  /*11800*/  @!P6 FMUL R119, R119, 0.5 ;  /* 0x3f0000007777e820 */ /* 0x000fe20000400000 */
[----:B-1----:R-:W-:Y:S01]  /*11810*/  @!P5 FMUL R99, R99, R99 ;  /* 0x000000636363d220 */ /* 0x002fe20000400000 */
[----:B------:R-:W-:-:S02]  /*11820*/  FSETP.GEU.AND P5, PT, R126, -126, PT ;  /* 0xc2fc00007e00780b */ /* 0x000fc40003fae000 */
[----:B------:R-:W-:Y:S02]  /*11830*/  FMNMX R12, R144, R111, !PT ;  /* 0x0000006f900c7209 */ /* 0x000fe40007800000 */
[----:B------:R-:W-:Y:S01]  /*11840*/  LOP3.LUT R31, R31, 0xffff, RZ, 0xc0, !PT ;  /* 0x0000ffff1f1f7812 */ /* 0x000fe200078ec0ff */
[----:B------:R-:W1:Y:S01]  /*11850*/  MUFU.EX2 R103, R119 ;  /* 0x0000007700677308 */ /* 0x000e620000000800 */
[----:B--2---:R-:W-:Y:S01]  /*11860*/  @!P3 FMUL R102, R102, R102 ;  /* 0x000000666666b220 */ /* 0x004fe20000400000 */
[----:B------:R-:W-:Y:S02]  /*11870*/  FSETP.GEU.AND P3, PT, R110, -126, PT ;  /* 0xc2fc00006e00780b */ /* 0x000fe40003f6e000 */
[----:B---3--:R-:W-:Y:S01]  /*11880*/  FMNMX R115, R145, R12, !PT ;  /* 0x0000000c91737209 */ /* 0x008fe20007800000 */
[----:B------:R-:W-:Y:S01]  /*11890*/  IMAD.SHL.U32 R31, R31, 0x1000000, RZ ;  /* 0x010000001f1f7824 */ /* 0x000fe200078e00ff */
[----:B------:R-:W-:Y:S02]  /*118a0*/  F2FP.SATFINITE.E4M3.F32.PACK_AB_MERGE_C R98, RZ, R98, RZ ;  /* 0x00000062ff62723e */ /* 0x000fe400048070ff */
[----:B------:R-:W-:Y:S01]  /*118b0*/  @!P5 FMUL R126, R126, 0.5 ;  /* 0x3f0000007e7ed820 */ /* 0x000fe20000400000 */
[----:B----4-:R-:W-:Y:S01]  /*118c0*/  @!P4 FMUL R95, R95, R95 ;  /* 0x0000005f5f5fc220 */ /* 0x010fe20000400000 */
[----:B------:R-:W-:-:S02]  /*118d0*/  FSETP.GEU.AND P4, PT, R106, -126, PT ;  /* 0xc2fc00006a00780b */ /* 0x000fc40003f8e000 */
[----:B------:R-:W2:Y:S01]  /*118e0*/  MUFU.EX2 R107, R126 ;  /* 0x0000007e006b7308 */ /* 0x000ea20000000800 */
[----:B------:R-:W-:Y:S02]  /*118f0*/  FMNMX R12, R148, R115, !PT ;  /* 0x00000073940c7209 */ /* 0x000fe40007800000 */
[----:B------:R-:W-:Y:S01]  /*11900*/  @!P3 FMUL R110, R110, 0.5 ;  /* 0x3f0000006e6eb820 */ /* 0x000fe20000400000 */
[----:B------:R-:W-:Y:S01]  /*11910*/  LOP3.LUT R98, R98, 0xffff, RZ, 0xc0, !PT ;  /* 0x0000ffff62627812 */ /* 0x000fe200078ec0ff */
[----:B-1----:R-:W-:Y:S01]  /*11920*/  @!P6 FMUL R103, R103, R103 ;  /* 0x000000676767e220 */ /* 0x002fe20000400000 */
[----:B------:R-:W-:Y:S02]  /*11930*/  FSETP.GEU.AND P6, PT, R127, -126, PT ;  /* 0xc2fc00007f00780b */ /* 0x000fe40003fce000 */
[----:B------:R-:W-:Y:S01]  /*11940*/  FMNMX R12, R149, R12, !PT ;  /* 0x0000000c950c7209 */ /* 0x000fe20007800000 */
[----:B------:R-:W1:Y:S01]  /*11950*/  MUFU.EX2 R110, R110 ;  /* 0x0000006e006e7308 */ /* 0x000e620000000800 */
[----:B------:R-:W-:-:S02]  /*11960*/  IMAD.SHL.U32 R98, R98, 0x1000000, RZ ;  /* 0x0100000062627824 */ /* 0x000fc400078e00ff */
[----:B------:R-:W-:Y:S01]  /*11970*/  @!P4 FMUL R106, R106, 0.5 ;  /* 0x3f0000006a6ac820 */ /* 0x000fe20000400000 */
[----:B------:R-:W3:Y:S05]  /*11980*/  SHFL.BFLY PT, R119, R12, 0x1, 0x1f ;  /* 0x0c201f000c777f89 */ /* 0x000eea00000e0000 */
[----:B------:R-:W4:Y:S01]  /*11990*/  MUFU.EX2 R106, R106 ;  /* 0x0000006a006a7308 */ /* 0x000f220000000800 */
[----:B--2---:R-:W-:Y:S01]  /*119a0*/  @!P5 FMUL R107, R107, R107 ;  /* 0x0000006b6b6bd220 */ /* 0x004fe20000400000 */
[----:B------:R-:W-:Y:S01]  /*119b0*/  @!P6 FMUL R127, R127, 0.5 ;  /* 0x3f0000007f7fe820 */ /* 0x000fe20000400000 */
[----:B------:R-:W-:-:S05]  /*119c0*/  FSETP.GEU.AND P5, PT, R134, -126, PT ;  /* 0xc2fc00008600780b */ /* 0x000fca0003fae000 */
[----:B------:R-:W2:Y:S01]  /*119d0*/  MUFU.EX2 R111, R127 ;  /* 0x0000007f006f7308 */ /* 0x000ea20000000800 */
[----:B-1----:R-:W-:Y:S01]  /*119e0*/  @!P3 FMUL R110, R110, R110 ;  /* 0x0000006e6e6eb220 */ /* 0x002fe20000400000 */
[----:B------:R-:W-:-:S06]  /*119f0*/  FSETP.GEU.AND P3, PT, R130, -126, PT ;  /* 0xc2fc00008200780b */ /* 0x000fcc0003f6e000 */
[----:B------:R-:W-:Y:S01]  /*11a00*/  @!P5 FMUL R134, R134, 0.5 ;  /* 0x3f0000008686d820 */ /* 0x000fe20000400000 */
[----:B----4-:R-:W-:Y:S01]  /*11a10*/  @!P4 FMUL R106, R106, R106 ;  /* 0x0000006a6a6ac220 */ /* 0x010fe20000400000 */
[----:B------:R-:W-:Y:S02]  /*11a20*/  FSETP.GEU.AND P4, PT, R131, -126, PT ;  /* 0xc2fc00008300780b */ /* 0x000fe40003f8e000 */
[----:B------:R-:W1:Y:S01]  /*11a30*/  MUFU.EX2 R115, R134 ;  /* 0x0000008600737308 */ /* 0x000e620000000800 */
[----:B---3--:R-:W-:Y:S02]  /*11a40*/  FMNMX R12, R12, R119, !PT ;  /* 0x000000770c0c7209 */ /* 0x008fe40007800000 */
[----:B------:R-:W-:Y:S01]  /*11a50*/  @!P3 FMUL R130, R130, 0.5 ;  /* 0x3f0000008282b820 */ /* 0x000fe20000400000 */
[----:B--2---:R-:W-:Y:S01]  /*11a60*/  @!P6 FMUL R111, R111, R111 ;  /* 0x0000006f6f6fe220 */ /* 0x004fe20000400000 */
[----:B------:R-:W-:Y:S01]  /*11a70*/  FSETP.GEU.AND P6, PT, R122, -126, PT ;  /* 0xc2fc00007a00780b */ /* 0x000fe20003fce000 */
[----:B------:R-:W2:Y:S02]  /*11a80*/  SHFL.BFLY PT, R127, R12, 0x2, 0x1f ;  /* 0x0c401f000c7f7f89 */ /* 0x000ea400000e0000 */
[----:B------:R3:W4:Y:S03]  /*11a90*/  MUFU.EX2 R114, R130 ;  /* 0x0000008200727308 */ /* 0x0007260000000800 */
[----:B------:R-:W-:-:S05]  /*11aa0*/  @!P4 FMUL R131, R131, 0.5 ;  /* 0x3f0000008383c820 */ /* 0x000fca0000400000 */
[----:B------:R-:W5:Y:S01]  /*11ab0*/  MUFU.EX2 R118, R131 ;  /* 0x0000008300767308 */ /* 0x000f620000000800 */
[----:B---3--:R-:W-:-:S01]  /*11ac0*/  FFMA R130, R143, UR24, -R14 ;  /* 0x000000188f827c23 */ /* 0x008fc2000800080e */
[----:B-1----:R-:W-:Y:S01]  /*11ad0*/  @!P5 FMUL R115, R115, R115 ;  /* 0x000000737373d220 */ /* 0x002fe20000400000 */
[----:B------:R-:W-:Y:S01]  /*11ae0*/  @!P6 FMUL R122, R122, 0.5 ;  /* 0x3f0000007a7ae820 */ /* 0x000fe20000400000 */
[----:B------:R-:W-:-:S05]  /*11af0*/  FSETP.GEU.AND P5, PT, R142, -126, PT ;  /* 0xc2fc00008e00780b */ /* 0x000fca0003fae000 */
[----:B------:R-:W1:Y:S01]  /*11b00*/  MUFU.EX2 R122, R122 ;  /* 0x0000007a007a7308 */ /* 0x000e620000000800 */
[----:B----4-:R-:W-:Y:S01]  /*11b10*/  @!P3 FMUL R114, R114, R114 ;  /* 0x000000727272b220 */ /* 0x010fe20000400000 */
[----:B------:R-:W-:Y:S02]  /*11b20*/  FSETP.GEU.AND P3, PT, R138, -126, PT ;  /* 0xc2fc00008a00780b */ /* 0x000fe40003f6e000 */
[----:B--2---:R-:W-:Y:S01]  /*11b30*/  FMNMX R12, R12, R127, !PT ;  /* 0x0000007f0c0c7209 */ /* 0x004fe20007800000 */
[----:B-----5:R-:W-:Y:S01]  /*11b40*/  @!P4 FMUL R118, R118, R118 ;  /* 0x000000767676c220 */ /* 0x020fe20000400000 */
[----:B------:R-:W-:Y:S02]  /*11b50*/  FSETP.GEU.AND P4, PT, R139, -126, PT ;  /* 0xc2fc00008b00780b */ /* 0x000fe40003f8e000 */
[----:B------:R-:W-:-:S04]  /*11b60*/  @!P5 FMUL R142, R142, 0.5 ;  /* 0x3f0000008e8ed820 */ /* 0x000fc80000400000 */
[----:B------:R-:W2:Y:S03]  /*11b70*/  MUFU.EX2 R123, R142 ;  /* 0x0000008e007b7308 */ /* 0x000ea60000000800 */
[----:B------:R-:W-:Y:S01]  /*11b80*/  @!P3 FMUL R138, R138, 0.5 ;  /* 0x3f0000008a8ab820 */ /* 0x000fe20000400000 */
[----:B-1----:R-:W-:Y:S01]  /*11b90*/  @!P6 FMUL R122, R122, R122 ;  /* 0x0000007a7a7ae220 */ /* 0x002fe20000400000 */
[C---:B------:R-:W-:Y:S02]  /*11ba0*/  FSETP.GEU.AND P6, PT, R130.reuse, -126, PT ;  /* 0xc2fc00008200780b */ /* 0x040fe40003fce000 */
[----:B------:R-:W-:Y:S01]  /*11bb0*/  @!P4 FMUL R139, R139, 0.5 ;  /* 0x3f0000008b8bc820 */ /* 0x000fe20000400000 */
[----:B------:R1:W3:Y:S10]  /*11bc0*/  MUFU.EX2 R126, R138 ;  /* 0x0000008a007e7308 */ /* 0x0002f40000000800 */
[----:B------:R-:W-:Y:S01]  /*11bd0*/  @!P6 FMUL R130, R130, 0.5 ;  /* 0x3f0000008282e820 */ /* 0x000fe20000400000 */
[----:B------:R4:W5:Y:S01]  /*11be0*/  MUFU.EX2 R119, R139 ;  /* 0x0000008b00777308 */ /* 0x0009620000000800 */
[----:B--2---:R-:W-:Y:S01]  /*11bf0*/  @!P5 FMUL R123, R123, R123 ;  /* 0x0000007b7b7bd220 */ /* 0x004fe20000400000 */
[----:B------:R-:W-:-:S04]  /*11c00*/  FSETP.NEU.AND P5, PT, R12, -INF , PT ;  /* 0xff8000000c00780b */ /* 0x000fc80003fad000 */
[----:B-1----:R-:W-:Y:S02]  /*11c10*/  FSEL R138, R12, RZ, P5 ;  /* 0x000000ff0c8a7208 */ /* 0x002fe40002800000 */
[----:B------:R-:W1:Y:S01]  /*11c20*/  MUFU.EX2 R130, R130 ;  /* 0x0000008200827308 */ /* 0x000e620000000800 */
[----:B---3--:R-:W-:Y:S01]  /*11c30*/  @!P3 FMUL R126, R126, R126 ;  /* 0x0000007e7e7eb220 */ /* 0x008fe20000400000 */
[----:B------:R-:W-:Y:S01]  /*11c40*/  FSETP.GEU.AND P3, PT, R146, -126, PT ;  /* 0xc2fc00009200780b */ /* 0x000fe20003f6e000 */
[----:B------:R-:W-:Y:S01]  /*11c50*/  FMUL R14, R138, UR24 ;  /* 0x000000188a0e7c20 */ /* 0x000fe20008400000 */
[----:B------:R-:W-:Y:S01]  /*11c60*/  FSETP.GEU.AND P5, PT, R150, -126, PT ;  /* 0xc2fc00009600780b */ /* 0x000fe20003fae000 */
[----:B------:R-:W-:-:S02]  /*11c70*/  FADD R138, -R138, R11 ;  /* 0x0000000b8a8a7221 */ /* 0x000fc40000000100 */
[--C-:B------:R-:W-:Y:S01]  /*11c80*/  FFMA R135, R24, UR24, -R14.reuse ;  /* 0x0000001818877c23 */ /* 0x100fe2000800080e */
[----:B----4-:R-:W-:-:S01]  /*11c90*/  FFMA R139, R25, UR24, -R14 ;  /* 0x00000018198b7c23 */ /* 0x010fc2000800080e */
[----:B-----5:R-:W-:Y:S01]  /*11ca0*/  @!P4 FMUL R119, R119, R119 ;  /* 0x000000777777c220 */ /* 0x020fe20000400000 */
[----:B------:R-:W-:Y:S01]  /*11cb0*/  FSETP.GEU.AND P4, PT, R147, -126, PT ;  /* 0xc2fc00009300780b */ /* 0x000fe20003f8e000 */
[--C-:B------:R-:W-:Y:S01]  /*11cc0*/  FFMA R143, R29, UR24, -R14.reuse ;  /* 0x000000181d8f7c23 */ /* 0x100fe2000800080e */
[----:B------:R-:W-:-:S01]  /*11cd0*/  FFMA R142, R28, UR24, -R14 ;  /* 0x000000181c8e7c23 */ /* 0x000fc2000800080e */
[--C-:B------:R-:W-:Y:S01]  /*11ce0*/  FFMA R105, R105, UR24, -R14.reuse ;  /* 0x0000001869697c23 */ /* 0x100fe2000800080e */
[----:B------:R-:W-:-:S01]  /*11cf0*/  FFMA R109, R109, UR24, -R14 ;  /* 0x000000186d6d7c23 */ /* 0x000fc2000800080e */
[----:B------:R-:W-:Y:S01]  /*11d00*/  @!P3 FMUL R146, R146, 0.5 ;  /* 0x3f0000009292b820 */ /* 0x000fe20000400000 */
[----:B------:R-:W-:-:S01]  /*11d10*/  FFMA R112, R112, UR24, -R14 ;  /* 0x0000001870707c23 */ /* 0x000fc2000800080e */
[----:B-1----:R-:W-:Y:S01]  /*11d20*/  @!P6 FMUL R130, R130, R130 ;  /* 0x000000828282e220 */ /* 0x002fe20000400000 */
[----:B------:R-:W-:Y:S01]  /*11d30*/  FSETP.GEU.AND P6, PT, R151, -126, PT ;  /* 0xc2fc00009700780b */ /* 0x000fe20003fce000 */
[----:B------:R-:W-:Y:S01]  /*11d40*/  @!P5 FMUL R150, R150, 0.5 ;  /* 0x3f0000009696d820 */ /* 0x000fe20000400000 */
[----:B------:R1:W2:Y:S01]  /*11d50*/  MUFU.EX2 R134, R146 ;  /* 0x0000009200867308 */ /* 0x0002a20000000800 */
[----:B------:R-:W-:-:S01]  /*11d60*/  FFMA R216, R113, UR24, -R14 ;  /* 0x0000001871d87c23 */ /* 0x000fc2000800080e */
[--C-:B------:R-:W-:Y:S01]  /*11d70*/  FFMA R113, R116, UR24, -R14.reuse ;  /* 0x0000001874717c23 */ /* 0x100fe2000800080e */
[----:B------:R-:W-:Y:S01]  /*11d80*/  @!P4 FMUL R147, R147, 0.5 ;  /* 0x3f0000009393c820 */ /* 0x000fe20000400000 */
[--C-:B------:R-:W-:Y:S01]  /*11d90*/  FFMA R120, R120, UR24, -R14.reuse ;  /* 0x0000001878787c23 */ /* 0x100fe2000800080e */
[----:B------:R-:W-:-:S01]  /*11da0*/  FFMA R219, R121, UR24, -R14 ;  /* 0x0000001879db7c23 */ /* 0x000fc2000800080e */
[----:B------:R-:W-:Y:S01]  /*11db0*/  FFMA R116, R128, UR24, -R14 ;  /* 0x0000001880747c23 */ /* 0x000fe2000800080e */
[----:B------:R-:W-:-:S01]  /*11dc0*/  FADD R128, R59, R126 ;  /* 0x0000007e3b807221 */ /* 0x000fc20000000000 */
[----:B------:R3:W4:Y:S01]  /*11dd0*/  MUFU.EX2 R127, R147 ;  /* 0x00000093007f7308 */ /* 0x0007220000000800 */
[----:B-1----:R-:W-:-:S01]  /*11de0*/  FFMA R146, R32, UR24, -R14 ;  /* 0x0000001820927c23 */ /* 0x002fc2000800080e */
[--C-:B------:R-:W-:Y:S01]  /*11df0*/  FFMA R53, R53, UR24, -R14.reuse ;  /* 0x0000001835357c23 */ /* 0x100fe2000800080e */
[----:B------:R-:W-:Y:S01]  /*11e00*/  @!P6 FMUL R151, R151, 0.5 ;  /* 0x3f0000009797e820 */ /* 0x000fe20000400000 */
[--C-:B------:R-:W-:Y:S01]  /*11e10*/  FFMA R85, R85, UR24, -R14.reuse ;  /* 0x0000001855557c23 */ /* 0x100fe2000800080e */
[----:B------:R-:W-:-:S01]  /*11e20*/  FFMA R117, R117, UR24, -R14 ;  /* 0x0000001875757c23 */ /* 0x000fc2000800080e */
[--C-:B------:R-:W-:Y:S01]  /*11e30*/  FFMA R129, R129, UR24, -R14.reuse ;  /* 0x0000001881817c23 */ /* 0x100fe2000800080e */
[----:B------:R-:W-:-:S01]  /*11e40*/  FFMA R121, R137, UR24, -R14 ;  /* 0x0000001889797c23 */ /* 0x000fc2000800080e */
[----:B------:R1:W5:Y:S01]  /*11e50*/  MUFU.EX2 R24, R151 ;  /* 0x0000009700187308 */ /* 0x0003620000000800 */
[----:B--2---:R-:W-:Y:S01]  /*11e60*/  @!P3 FMUL R134, R134, R134 ;  /* 0x000000868686b220 */ /* 0x004fe20000400000 */
[----:B------:R-:W-:Y:S01]  /*11e70*/  FSETP.GEU.AND P3, PT, R135, -126, PT ;  /* 0xc2fc00008700780b */ /* 0x000fe20003f6e000 */
[----:B---3--:R-:W-:-:S01]  /*11e80*/  FFMA R147, R133, UR24, -R14 ;  /* 0x0000001885937c23 */ /* 0x008fc2000800080e */
[----:B------:R-:W-:Y:S01]  /*11e90*/  FADD R133, R26, R87 ;  /* 0x000000571a857221 */ /* 0x000fe20000000000 */
[----:B------:R-:W-:-:S01]  /*11ea0*/  FFMA R217, R148, UR24, -R14 ;  /* 0x0000001894d97c23 */ /* 0x000fc2000800080e */
[----:B------:R-:W-:Y:S01]  /*11eb0*/  FFMA R218, R149, UR24, -R14 ;  /* 0x0000001895da7c23 */ /* 0x000fe2000800080e */
[----:B------:R-:W-:-:S01]  /*11ec0*/  FADD R149, R27, R90 ;  /* 0x0000005a1b957221 */ /* 0x000fc20000000000 */
[----:B------:R2:W3:Y:S01]  /*11ed0*/  MUFU.EX2 R131, R150 ;  /* 0x0000009600837308 */ /* 0x0004e20000000800 */
[----:B----4-:R-:W-:Y:S01]  /*11ee0*/  @!P4 FMUL R127, R127, R127 ;  /* 0x0000007f7f7fc220 */ /* 0x010fe20000400000 */
[----:B------:R-:W-:Y:S01]  /*11ef0*/  FSETP.GEU.AND P4, PT, R139, -126, PT ;  /* 0xc2fc00008b00780b */ /* 0x000fe20003f8e000 */
[----:B------:R-:W-:-:S01]  /*11f00*/  FADD R133, R133, R128 ;  /* 0x0000008085857221 */ /* 0x000fc20000000000 */
[----:B------:R-:W-:Y:S01]  /*11f10*/  FADD R128, R15, R74 ;  /* 0x0000004a0f807221 */ /* 0x000fe20000000000 */
[----:B-1----:R-:W-:-:S01]  /*11f20*/  FFMA R151, R145, UR24, -R14 ;  /* 0x0000001891977c23 */ /* 0x002fc2000800080e */
[----:B------:R-:W-:Y:S01]  /*11f30*/  FADD R137, R46, R107 ;  /* 0x0000006b2e897221 */ /* 0x000fe20000000000 */
[----:B------:R-:W-:Y:S01]  /*11f40*/  @!P3 FMUL R135, R135, 0.5 ;  /* 0x3f0000008787b820 */ /* 0x000fe20000400000 */
[----:B------:R-:W-:Y:S01]  /*11f50*/  FADD R145, R47, R118 ;  /* 0x000000762f917221 */ /* 0x000fe20000000000 */
[----:B-----5:R-:W-:Y:S01]  /*11f60*/  @!P6 FMUL R24, R24, R24 ;  /* 0x000000181818e220 */ /* 0x020fe20000400000 */
[----:B------:R-:W-:Y:S01]  /*11f70*/  FSETP.GEU.AND P6, PT, R143, -126, PT ;  /* 0xc2fc00008f00780b */ /* 0x000fe20003fce000 */
[----:B------:R1:W4:Y:S01]  /*11f80*/  MUFU.EX2 R25, R135 ;  /* 0x0000008700197308 */ /* 0x0003220000000800 */
[----:B--2---:R-:W-:-:S01]  /*11f90*/  FFMA R150, R124, UR24, -R14 ;  /* 0x000000187c967c23 */ /* 0x004fc2000800080e */
[----:B------:R-:W-:Y:S01]  /*11fa0*/  FFMA R124, R136, UR24, -R14 ;  /* 0x00000018887c7c23 */ /* 0x000fe2000800080e */
[----:B------:R-:W-:-:S01]  /*11fb0*/  FADD R220, R220, R137 ;  /* 0x00000089dcdc7221 */ /* 0x000fc20000000000 */
[----:B------:R-:W-:Y:S01]  /*11fc0*/  @!P4 FMUL R139, R139, 0.5 ;  /* 0x3f0000008b8bc820 */ /* 0x000fe20000400000 */
[----:B------:R-:W-:-:S01]  /*11fd0*/  FADD R137, R35, R102 ;  /* 0x0000006623897221 */ /* 0x000fc20000000000 */
[----:B---3--:R-:W-:Y:S01]  /*11fe0*/  @!P5 FMUL R131, R131, R131 ;  /* 0x000000838383d220 */ /* 0x008fe20000400000 */
[----:B------:R-:W-:Y:S01]  /*11ff0*/  FSETP.GEU.AND P5, PT, R142, -126, PT ;  /* 0xc2fc00008e00780b */ /* 0x000fe20003fae000 */
[----:B------:R2:W3:Y:S01]  /*12000*/  MUFU.EX2 R28, R139 ;  /* 0x0000008b001c7308 */ /* 0x0004e20000000800 */
[----:B-1----:R-:W-:-:S01]  /*12010*/  FFMA R135, R33, UR24, -R14 ;  /* 0x0000001821877c23 */ /* 0x002fc2000800080e */
[----:B------:R-:W-:Y:S01]  /*12020*/  FADD R148, R66, R127 ;  /* 0x0000007f42947221 */ /* 0x000fe20000000000 */
[----:B------:R-:W-:-:S01]  /*12030*/  FADD R225, R70, R131 ;  /* 0x0000008346e17221 */ /* 0x000fc20000000000 */
[----:B------:R-:W-:Y:S01]  /*12040*/  @!P6 FMUL R143, R143, 0.5 ;  /* 0x3f0000008f8fe820 */ /* 0x000fe20000400000 */
[----:B------:R-:W-:Y:S01]  /*12050*/  F2FP.SATFINITE.E4M3.F32.PACK_AB_MERGE_C R35, RZ, R35, RZ ;  /* 0x00000023ff23723e */ /* 0x000fe200048070ff */
[----:B------:R-:W-:Y:S01]  /*12060*/  FMUL R138, R138, UR24 ;  /* 0x000000188a8a7c20 */ /* 0x000fe20008400000 */
[----:B------:R-:W-:Y:S01]  /*12070*/  F2FP.SATFINITE.E4M3.F32.PACK_AB_MERGE_C R46, RZ, R46, RZ ;  /* 0x0000002eff2e723e */ /* 0x000fe200048070ff */
[----:B------:R1:W5:Y:S01]  /*12080*/  MUFU.EX2 R32, R143 ;  /* 0x0000008f00207308 */ /* 0x0003620000000800 */
[----:B--2---:R-:W-:-:S01]  /*12090*/  FFMA R139, R36, UR24, -R14 ;  /* 0x00000018248b7c23 */ /* 0x004fc2000800080e */
[----:B----4-:R-:W-:Y:S01]  /*120a0*/  @!P3 FMUL R25, R25, R25 ;  /* 0x000000191919b220 */ /* 0x010fe20000400000 */
[----:B------:R-:W-:Y:S01]  /*120b0*/  FSETP.GEU.AND P3, PT, R146, -126, PT ;  /* 0xc2fc00009200780b */ /* 0x000fe20003f6e000 */
[----:B------:R-:W-:Y:S01]  /*120c0*/  @!P5 FMUL R142, R142, 0.5 ;  /* 0x3f0000008e8ed820 */ /* 0x000fe20000400000 */
[----:B------:R-:W-:-:S02]  /*120d0*/  F2FP.SATFINITE.E4M3.F32.PACK_AB_MERGE_C R70, RZ, R70, RZ ;  /* 0x00000046ff46723e */ /* 0x000fc400048070ff */
[----:B------:R-:W-:Y:S01]  /*120e0*/  F2FP.SATFINITE.E4M3.F32.PACK_AB_MERGE_C R107, RZ, R107, RZ ;  /* 0x0000006bff6b723e */ /* 0x000fe200048070ff */
[----:B------:R2:W4:Y:S01]  /*120f0*/  MUFU.EX2 R29, R142 ;  /* 0x0000008e001d7308 */ /* 0x0005220000000800 */
[----:B---3--:R-:W-:Y:S01]  /*12100*/  @!P4 FMUL R28, R28, R28 ;  /* 0x0000001c1c1cc220 */ /* 0x008fe20000400000 */
[----:B------:R-:W-:Y:S01]  /*12110*/  FSETP.GEU.AND P4, PT, R135, -126, PT ;  /* 0xc2fc00008700780b */ /* 0x000fe20003f8e000 */
[----:B-1----:R-:W-:-:S01]  /*12120*/  FFMA R143, R40, UR24, -R14 ;  /* 0x00000018288f7c23 */ /* 0x002fc2000800080e */
[----:B------:R-:W-:Y:S02]  /*12130*/  F2FP.SATFINITE.E4M3.F32.PACK_AB_MERGE_C R126, RZ, R126, RZ ;  /* 0x0000007eff7e723e */ /* 0x000fe400048070ff */
[----:B------:R-:W-:Y:S02]  /*12140*/  F2FP.SATFINITE.E4M3.F32.PACK_AB_MERGE_C R26, RZ, R26, RZ ;  /* 0x0000001aff1a723e */ /* 0x000fe400048070ff */
[----:B------:R-:W-:Y:S01]  /*12150*/  @!P3 FMUL R146, R146, 0.5 ;  /* 0x3f0000009292b820 */ /* 0x000fe20000400000 */
[----:B--2---:R-:W-:-:S01]  /*12160*/  FFMA R142, R37, UR24, -R14 ;  /* 0x00000018258e7c23 */ /* 0x004fc2000800080e */
[----:B-----5:R-:W-:Y:S01]  /*12170*/  @!P6 FMUL R32, R32, R32 ;  /* 0x000000202020e220 */ /* 0x020fe20000400000 */
[----:B------:R-:W-:Y:S01]  /*12180*/  F2FP.SATFINITE.E4M3.F32.PACK_AB_MERGE_C R15, RZ, R15, RZ ;  /* 0x0000000fff0f723e */ /* 0x000fe200048070ff */
[----:B------:R1:W2:Y:S01]  /*12190*/  MUFU.EX2 R33, R146 ;  /* 0x0000009200217308 */ /* 0x0002a20000000800 */
[----:B------:R-:W-:Y:S01]  /*121a0*/  F2FP.SATFINITE.E4M3.F32.PACK_AB_MERGE_C R27, RZ, R27, RZ ;  /* 0x0000001bff1b723e */ /* 0x000fe200048070ff */
[----:B------:R-:W-:Y:S01]  /*121b0*/  IMAD.U32 R26, R26, 0x10000, RZ ;  /* 0x000100001a1a7824 */ /* 0x000fe200078e00ff */
[----:B------:R-:W-:Y:S01]  /*121c0*/  FSETP.GEU.AND P6, PT, R142, -126, PT ;  /* 0xc2fc00008e00780b */ /* 0x000fe20003fce000 */
[----:B------:R-:W-:Y:S01]  /*121d0*/  @!P4 FMUL R135, R135, 0.5 ;  /* 0x3f0000008787c820 */ /* 0x000fe20000400000 */
[----:B----4-:R-:W-:Y:S01]  /*121e0*/  @!P5 FMUL R29, R29, R29 ;  /* 0x0000001d1d1dd220 */ /* 0x010fe20000400000 */
[----:B------:R-:W-:-:S02]  /*121f0*/  FSETP.GEU.AND P5, PT, R139, -126, PT ;  /* 0xc2fc00008b00780b */ /* 0x000fc40003fae000 */
[----:B------:R3:W4:Y:S01]  /*12200*/  MUFU.EX2 R36, R135 ;  /* 0x0000008700247308 */ /* 0x0007220000000800 */
[----:B-1----:R-:W-:-:S01]  /*12210*/  FFMA R146, R41, UR24, -R14 ;  /* 0x0000001829927c23 */ /* 0x002fc2000800080e */
[----:B------:R-:W-:Y:S02]  /*12220*/  LOP3.LUT R15, R15, 0xffff, RZ, 0xc0, !PT ;  /* 0x0000ffff0f0f7812 */ /* 0x000fe400078ec0ff */
[----:B------:R-:W-:Y:S02]  /*12230*/  LOP3.LUT R27, R27, 0xffff, RZ, 0xc0, !PT ;  /* 0x0000ffff1b1b7812 */ /* 0x000fe400078ec0ff */
[----:B------:R-:W-:Y:S02]  /*12240*/  F2FP.SATFINITE.E4M3.F32.PACK_AB_MERGE_C R102, RZ, R102, RZ ;  /* 0x00000066ff66723e */ /* 0x000fe400048070ff */
[----:B------:R-:W-:Y:S01]  /*12250*/  @!P6 FMUL R142, R142, 0.5 ;  /* 0x3f0000008e8ee820 */ /* 0x000fe20000400000 */
[----:B---3--:R-:W-:Y:S01]  /*12260*/  FFMA R135, R44, UR24, -R14 ;  /* 0x000000182c877c23 */ /* 0x008fe2000800080e */
[----:B--2---:R-:W-:Y:S01]  /*12270*/  @!P3 FMUL R33, R33, R33 ;  /* 0x000000212121b220 */ /* 0x004fe20000400000 */
[----:B------:R-:W-:Y:S01]  /*12280*/  @!P5 FMUL R139, R139, 0.5 ;  /* 0x3f0000008b8bd820 */ /* 0x000fe20000400000 */
[----:B------:R1:W2:Y:S01]  /*12290*/  MUFU.EX2 R40, R142 ;  /* 0x0000008e00287308 */ /* 0x0002a20000000800 */
[----:B------:R-:W-:Y:S01]  /*122a0*/  FSETP.GEU.AND P3, PT, R143, -126, PT ;  /* 0xc2fc00008f00780b */ /* 0x000fe20003f6e000 */
[----:B------:R-:W-:Y:S01]  /*122b0*/  IMAD.U32 R102, R102, 0x10000, RZ ;  /* 0x0001000066667824 */ /* 0x000fe200078e00ff */
[----:B------:R-:W-:Y:S01]  /*122c0*/  F2FP.SATFINITE.E4M3.F32.PACK_AB_MERGE_C R47, RZ, R47, RZ ;  /* 0x0000002fff2f723e */ /* 0x000fe200048070ff */
[----:B----4-:R-:W-:Y:S01]  /*122d0*/  @!P4 FMUL R36, R36, R36 ;  /* 0x000000242424c220 */ /* 0x010fe20000400000 */
[----:B------:R-:W-:-:S03]  /*122e0*/  FSETP.GEU.AND P4, PT, R146, -126, PT ;  /* 0xc2fc00009200780b */ /* 0x000fc60003f8e000 */
[----:B------:R3:W4:Y:S01]  /*122f0*/  MUFU.EX2 R37, R139 ;  /* 0x0000008b00257308 */ /* 0x0007220000000800 */
[----:B-1----:R-:W-:-:S01]  /*12300*/  FFMA R142, R48, UR24, -R14 ;  /* 0x00000018308e7c23 */ /* 0x002fc2000800080e */
[----:B------:R-:W-:Y:S02]  /*12310*/  F2FP.SATFINITE.E4M3.F32.PACK_AB_MERGE_C R131, RZ, R131, RZ ;  /* 0x00000083ff83723e */ /* 0x000fe400048070ff */
[----:B------:R-:W-:Y:S02]  /*12320*/  F2FP.SATFINITE.E4M3.F32.PACK_AB_MERGE_C R59, RZ, R59, RZ ;  /* 0x0000003bff3b723e */ /* 0x000fe400048070ff */
[----:B------:R-:W-:Y:S01]  /*12330*/  @!P3 FMUL R143, R143, 0.5 ;  /* 0x3f0000008f8fb820 */ /* 0x000fe20000400000 */
[----:B------:R-:W-:Y:S01]  /*12340*/  LOP3.LUT R47, R47, 0xffff, RZ, 0xc0, !PT ;  /* 0x0000ffff2f2f7812 */ /* 0x000fe200078ec0ff */
[----:B------:R-:W-:Y:S02]  /*12350*/  IMAD.U32 R131, R131, 0x10000, RZ ;  /* 0x0001000083837824 */ /* 0x000fe400078e00ff */
[----:B---3--:R-:W-:-:S01]  /*12360*/  FFMA R139, R45, UR24, -R14 ;  /* 0x000000182d8b7c23 */ /* 0x008fc2000800080e */
[----:B--2---:R-:W-:Y:S01]  /*12370*/  @!P6 FMUL R40, R40, R40 ;  /* 0x000000282828e220 */ /* 0x004fe20000400000 */
[----:B------:R-:W-:Y:S01]  /*12380*/  @!P4 FMUL R146, R146, 0.5 ;  /* 0x3f0000009292c820 */ /* 0x000fe20000400000 */
[----:B------:R1:W2:Y:S01]  /*12390*/  MUFU.EX2 R41, R143 ;  /* 0x0000008f00297308 */ /* 0x0002a20000000800 */
[----:B------:R-:W-:Y:S01]  /*123a0*/  F2FP.SATFINITE.E4M3.F32.PACK_AB_MERGE_C R66, RZ, R66, RZ ;  /* 0x00000042ff42723e */ /* 0x000fe200048070ff */
[----:B------:R-:W-:Y:S01]  /*123b0*/  IMAD.U32 R59, R59, 0x10000, RZ ;  /* 0x000100003b3b7824 */ /* 0x000fe200078e00ff */
[----:B------:R-:W-:Y:S01]  /*123c0*/  FSETP.GEU.AND P6, PT, R139, -126, PT ;  /* 0xc2fc00008b00780b */ /* 0x000fe20003fce000 */
[----:B----4-:R-:W-:Y:S01]  /*123d0*/  @!P5 FMUL R37, R37, R37 ;  /* 0x000000252525d220 */ /* 0x010fe20000400000 */
[----:B------:R-:W-:-:S03]  /*123e0*/  FSETP.GEU.AND P5, PT, R135, -126, PT ;  /* 0xc2fc00008700780b */ /* 0x000fc60003fae000 */
[----:B------:R3:W4:Y:S01]  /*123f0*/  MUFU.EX2 R44, R146 ;  /* 0x00000092002c7308 */ /* 0x0007220000000800 */
[----:B-1----:R-:W-:-:S01]  /*12400*/  FFMA R143, R49, UR24, -R14 ;  /* 0x00000018318f7c23 */ /* 0x002fc2000800080e */
[----:B------:R-:W-:Y:S02]  /*12410*/  F2FP.SATFINITE.E4M3.F32.PACK_AB_MERGE_C R74, RZ, R74, RZ ;  /* 0x0000004aff4a723e */ /* 0x000fe400048070ff */
[----:B------:R-:W-:Y:S02]  /*12420*/  F2FP.SATFINITE.E4M3.F32.PACK_AB_MERGE_C R87, RZ, R87, RZ ;  /* 0x00000057ff57723e */ /* 0x000fe400048070ff */
        /* <DEDUP_REMOVED lines=14> */
[----:B------:R-:W-:Y:S02]  /*12510*/  LOP3.LUT R66, R66, 0xffff, RZ, 0xc0, !PT ;  /* 0x0000ffff42427812 */ /* 0x000fe400078ec0ff */
[----:B------:R-:W-:Y:S01]  /*12520*/  @!P3 FMUL R142, R142, 0.5 ;  /* 0x3f0000008e8eb820 */ /* 0x000fe20000400000 */
[----:B------:R-:W-:Y:S01]  /*12530*/  LOP3.LUT R74, R74, 0xffff, RZ, 0xc0, !PT ;  /* 0x0000ffff4a4a7812 */ /* 0x000fe200078ec0ff */
[----:B---3--:R-:W-:Y:S01]  /*12540*/  FFMA R135, R56, UR24, -R14 ;  /* 0x0000001838877c23 */ /* 0x008fe2000800080e */
[----:B--2---:R-:W-:Y:S01]  /*12550*/  @!P6 FMUL R48, R48, R48 ;  /* 0x000000303030e220 */ /* 0x004fe20000400000 */
[----:B------:R-:W-:Y:S01]  /*12560*/  @!P4 FMUL R143, R143, 0.5 ;  /* 0x3f0000008f8fc820 */ /* 0x000fe20000400000 */
[----:B------:R1:W2:Y:S01]  /*12570*/  MUFU.EX2 R49, R142 ;  /* 0x0000008e00317308 */ /* 0x0002a20000000800 */
[----:B------:R-:W-:-:S02]  /*12580*/  LOP3.LUT R90, R90, 0xffff, RZ, 0xc0, !PT ;  /* 0x0000ffff5a5a7812 */ /* 0x000fc400078ec0ff */
[----:B------:R-:W-:Y:S01]  /*12590*/  FSETP.GEU.AND P6, PT, R135, -126, PT ;  /* 0xc2fc00008700780b */ /* 0x000fe20003fce000 */
[----:B----4-:R-:W-:Y:S01]  /*125a0*/  @!P5 FMUL R45, R45, R45 ;  /* 0x0000002d2d2dd220 */ /* 0x010fe20000400000 */
[----:B------:R-:W-:-:S03]  /*125b0*/  FSETP.GEU.AND P5, PT, R146, -126, PT ;  /* 0xc2fc00009200780b */ /* 0x000fc60003fae000 */
[----:B------:R3:W4:Y:S01]  /*125c0*/  MUFU.EX2 R52, R143 ;  /* 0x0000008f00347308 */ /* 0x0007220000000800 */
[----:B-1----:R-:W-:-:S01]  /*125d0*/  FFMA R142, R60, UR24, -R14 ;  /* 0x000000183c8e7c23 */ /* 0x002fc2000800080e */
[----:B------:R-:W-:Y:S02]  /*125e0*/  LOP3.LUT R118, R118, 0xffff, RZ, 0xc0, !PT ;  /* 0x0000ffff76767812 */ /* 0x000fe400078ec0ff */
[----:B------:R-:W-:-:S04]  /*125f0*/  LOP3.LUT R127, R127, 0xffff, RZ, 0xc0, !PT ;  /* 0x0000ffff7f7f7812 */ /* 0x000fc800078ec0ff */
[----:B------:R-:W-:Y:S01]  /*12600*/  @!P6 FMUL R135, R135, 0.5 ;  /* 0x3f0000008787e820 */ /* 0x000fe20000400000 */
[----:B---3--:R-:W-:-:S01]  /*12610*/  FFMA R143, R61, UR24, -R14 ;  /* 0x000000183d8f7c23 */ /* 0x008fc2000800080e */
[----:B--2---:R-:W-:Y:S01]  /*12620*/  @!P3 FMUL R49, R49, R49 ;  /* 0x000000313131b220 */ /* 0x004fe20000400000 */
[----:B------:R-:W-:Y:S01]  /*12630*/  @!P5 FMUL R146, R146, 0.5 ;  /* 0x3f0000009292d820 */ /* 0x000fe20000400000 */
[----:B------:R1:W2:Y:S01]  /*12640*/  MUFU.EX2 R57, R135 ;  /* 0x0000008700397308 */ /* 0x0002a20000000800 */
[----:B------:R-:W-:Y:S01]  /*12650*/  FSETP.GEU.AND P3, PT, R139, -126, PT ;  /* 0xc2fc00008b00780b */ /* 0x000fe20003f6e000 */
[----:B----4-:R-:W-:Y:S01]  /*12660*/  @!P4 FMUL R52, R52, R52 ;  /* 0x000000343434c220 */ /* 0x010fe20000400000 */
[----:B------:R-:W-:-:S05]  /*12670*/  FSETP.GEU.AND P4, PT, R142, -126, PT ;  /* 0xc2fc00008e00780b */ /* 0x000fca0003f8e000 */
[----:B------:R3:W4:Y:S01]  /*12680*/  MUFU.EX2 R56, R146 ;  /* 0x0000009200387308 */ /* 0x0007220000000800 */
[----:B-1----:R-:W-:-:S05]  /*12690*/  FFMA R135, R65, UR24, -R14 ;  /* 0x0000001841877c23 */ /* 0x002fca000800080e */
[----:B------:R-:W-:Y:S01]  /*126a0*/  @!P3 FMUL R139, R139, 0.5 ;  /* 0x3f0000008b8bb820 */ /* 0x000fe20000400000 */
[----:B---3--:R-:W-:-:S01]  /*126b0*/  FFMA R146, R64, UR24, -R14 ;  /* 0x0000001840927c23 */ /* 0x008fc2000800080e */
[----:B--2---:R-:W-:Y:S01]  /*126c0*/  @!P6 FMUL R57, R57, R57 ;  /* 0x000000393939e220 */ /* 0x004fe20000400000 */
[----:B------:R-:W-:Y:S01]  /*126d0*/  @!P4 FMUL R142, R142, 0.5 ;  /* 0x3f0000008e8ec820 */ /* 0x000fe20000400000 */
[----:B------:R1:W2:Y:S02]  /*126e0*/  MUFU.EX2 R60, R139 ;  /* 0x0000008b003c7308 */ /* 0x0002a40000000800 */
[----:B------:R-:W-:Y:S01]  /*126f0*/  FSETP.GEU.AND P6, PT, R146, -126, PT ;  /* 0xc2fc00009200780b */ /* 0x000fe20003fce000 */
[----:B----4-:R-:W-:Y:S01]  /*12700*/  @!P5 FMUL R56, R56, R56 ;  /* 0x000000383838d220 */ /* 0x010fe20000400000 */
[----:B------:R-:W-:-:S04]  /*12710*/  FSETP.GEU.AND P5, PT, R143, -126, PT ;  /* 0xc2fc00008f00780b */ /* 0x000fc80003fae000 */
[----:B------:R3:W4:Y:S01]  /*12720*/  MUFU.EX2 R61, R142 ;  /* 0x0000008e003d7308 */ /* 0x0007220000000800 */
[----:B-1----:R-:W-:-:S06]  /*12730*/  FFMA R139, R68, UR24, -R14 ;  /* 0x00000018448b7c23 */ /* 0x002fcc000800080e */
        /* <DEDUP_REMOVED lines=91> */
[----:B--2---:R-:W-:Y:S01]  /*12cf0*/  @!P6 FMUL R97, R97, R97 ;  /* 0x000000616161e220 */ /* 0x004fe20000400000 */
[----:B------:R-:W-:Y:S01]  /*12d00*/  FSETP.GEU.AND P6, PT, R105, -126, PT ;  /* 0xc2fc00006900780b */ /* 0x000fe20003fce000 */
[----:B------:R-:W-:Y:S01]  /*12d10*/  @!P4 FMUL R142, R142, 0.5 ;  /* 0x3f0000008e8ec820 */ /* 0x000fe20000400000 */
[----:B------:R1:W2:Y:S01]  /*12d20*/  MUFU.EX2 R104, R139 ;  /* 0x0000008b00687308 */ /* 0x0002a20000000800 */
[----:B---3--:R-:W-:-:S01]  /*12d30*/  FFMA R146, R144, UR24, -R14 ;  /* 0x0000001890927c23 */ /* 0x008fc2000800080e */
[----:B------:R-:W-:Y:S01]  /*12d40*/  FADD R144, R20, R79 ;  /* 0x0000004f14907221 */ /* 0x000fe20000000000 */
[----:B------:R-:W-:Y:S01]  /*12d50*/  F2FP.SATFINITE.E4M3.F32.PACK_AB_MERGE_C R79, RZ, R79, RZ ;  /* 0x0000004fff4f723e */ /* 0x000fe200048070ff */
[----:B----4-:R-:W-:Y:S01]  /*12d60*/  @!P5 FMUL R100, R100, R100 ;  /* 0x000000646464d220 */ /* 0x010fe20000400000 */
[----:B------:R-:W-:-:S03]  /*12d70*/  FSETP.GEU.AND P5, PT, R143, -126, PT ;  /* 0xc2fc00008f00780b */ /* 0x000fc60003fae000 */
[----:B------:R3:W4:Y:S01]  /*12d80*/  MUFU.EX2 R101, R142 ;  /* 0x0000008e00657308 */ /* 0x0007220000000800 */
[----:B-1----:R-:W-:-:S01]  /*12d90*/  FFMA R139, R140, UR24, -R14 ;  /* 0x000000188c8b7c23 */ /* 0x002fc2000800080e */
[----:B------:R-:W-:Y:S01]  /*12da0*/  FADD R140, R21, R86 ;  /* 0x00000056158c7221 */ /* 0x000fe20000000000 */
[----:B------:R-:W-:Y:S01]  /*12db0*/  @!P6 FMUL R105, R105, 0.5 ;  /* 0x3f0000006969e820 */ /* 0x000fe20000400000 */
[----:B------:R-:W-:Y:S01]  /*12dc0*/  F2FP.SATFINITE.E4M3.F32.PACK_AB_MERGE_C R21, RZ, R21, RZ ;  /* 0x00000015ff15723e */ /* 0x000fe200048070ff */
[----:B------:R-:W-:Y:S02]  /*12dd0*/  IMAD.U32 R79, R79, 0x10000, RZ ;  /* 0x000100004f4f7824 */ /* 0x000fe400078e00ff */
[----:B------:R-:W-:Y:S01]  /*12de0*/  FADD R140, R140, R145 ;  /* 0x000000918c8c7221 */ /* 0x000fe20000000000 */
[----:B------:R-:W-:-:S01]  /*12df0*/  FADD R145, R23, R94 ;  /* 0x0000005e17917221 */ /* 0x000fc20000000000 */
[----:B------:R-:W-:Y:S01]  /*12e00*/  F2FP.SATFINITE.E4M3.F32.PACK_AB_MERGE_C R23, RZ, R23, RZ ;  /* 0x00000017ff17723e */ /* 0x000fe200048070ff */
[----:B------:R-:W1:Y:S01]  /*12e10*/  MUFU.EX2 R105, R105 ;  /* 0x0000006900697308 */ /* 0x000e620000000800 */
[----:B--2---:R-:W-:Y:S01]  /*12e20*/  @!P3 FMUL R104, R104, R104 ;  /* 0x000000686868b220 */ /* 0x004fe20000400000 */
[----:B------:R-:W-:Y:S01]  /*12e30*/  @!P5 FMUL R143, R143, 0.5 ;  /* 0x3f0000008f8fd820 */ /* 0x000fe20000400000 */
[----:B------:R-:W-:Y:S01]  /*12e40*/  FSETP.GEU.AND P3, PT, R135, -126, PT ;  /* 0xc2fc00008700780b */ /* 0x000fe20003f6e000 */
[----:B---3--:R-:W-:Y:S01]  /*12e50*/  FFMA R142, R132, UR24, -R14 ;  /* 0x00000018848e7c23 */ /* 0x008fe2000800080e */
[----:B------:R-:W-:-:S01]  /*12e60*/  FADD R132, R13, R78 ;  /* 0x0000004e0d847221 */ /* 0x000fc20000000000 */
[----:B------:R-:W-:-:S02]  /*12e70*/  F2FP.SATFINITE.E4M3.F32.PACK_AB_MERGE_C R13, RZ, R13, RZ ;  /* 0x0000000dff0d723e */ /* 0x000fc400048070ff */
[----:B------:R2:W3:Y:S01]  /*12e80*/  MUFU.EX2 R108, R143 ;  /* 0x0000008f006c7308 */ /* 0x0004e20000000800 */
[----:B----4-:R-:W-:Y:S01]  /*12e90*/  @!P4 FMUL R101, R101, R101 ;  /* 0x000000656565c220 */ /* 0x010fe20000400000 */
[----:B------:R-:W-:Y:S02]  /*12ea0*/  FSETP.GEU.AND P4, PT, R109, -126, PT ;  /* 0xc2fc00006d00780b */ /* 0x000fe40003f8e000 */
[----:B------:R-:W-:Y:S02]  /*12eb0*/  F2FP.SATFINITE.E4M3.F32.PACK_AB_MERGE_C R78, RZ, R78, RZ ;  /* 0x0000004eff4e723e */ /* 0x000fe400048070ff */
[----:B------:R-:W-:Y:S02]  /*12ec0*/  LOP3.LUT R23, R23, 0xffff, RZ, 0xc0, !PT ;  /* 0x0000ffff17177812 */ /* 0x000fe400078ec0ff */
[----:B------:R-:W-:Y:S01]  /*12ed0*/  @!P3 FMUL R135, R135, 0.5 ;  /* 0x3f0000008787b820 */ /* 0x000fe20000400000 */
[----:B-1----:R-:W-:Y:S01]  /*12ee0*/  @!P6 FMUL R105, R105, R105 ;  /* 0x000000696969e220 */ /* 0x002fe20000400000 */
[----:B------:R-:W-:Y:S01]  /*12ef0*/  FSETP.GEU.AND P6, PT, R216, -126, PT ;  /* 0xc2fc0000d800780b */ /* 0x000fe20003fce000 */
[----:B--2---:R-:W-:Y:S01]  /*12f00*/  FFMA R143, R141, UR24, -R14 ;  /* 0x000000188d8f7c23 */ /* 0x004fe2000800080e */
[----:B------:R1:W2:Y:S01]  /*12f10*/  MUFU.EX2 R10, R135 ;  /* 0x00000087000a7308 */ /* 0x0002a20000000800 */
[----:B------:R-:W-:-:S01]  /*12f20*/  FADD R141, R50, R111 ;  /* 0x0000006f328d7221 */ /* 0x000fc20000000000 */
[----:B------:R-:W-:Y:S01]  /*12f30*/  F2FP.SATFINITE.E4M3.F32.PACK_AB_MERGE_C R50, RZ, R50, RZ ;  /* 0x00000032ff32723e */ /* 0x000fe200048070ff */
[----:B------:R-:W-:Y:S01]  /*12f40*/  @!P4 FMUL R109, R109, 0.5 ;  /* 0x3f0000006d6dc820 */ /* 0x000fe20000400000 */
[----:B------:R-:W-:Y:S01]  /*12f50*/  LOP3.LUT R21, R21, 0xffff, RZ, 0xc0, !PT ;  /* 0x0000ffff15157812 */ /* 0x000fe200078ec0ff */
[----:B---3--:R-:W-:Y:S01]  /*12f60*/  @!P5 FMUL R108, R108, R108 ;  /* 0x0000006c6c6cd220 */ /* 0x008fe20000400000 */
[----:B------:R-:W-:-:S02]  /*12f70*/  FSETP.GEU.AND P5, PT, R112, -126, PT ;  /* 0xc2fc00007000780b */ /* 0x000fc40003fae000 */
[----:B------:R-:W3:Y:S01]  /*12f80*/  MUFU.EX2 R11, R109 ;  /* 0x0000006d000b7308 */ /* 0x000ee20000000800 */
[----:B-1----:R-:W-:-:S01]  /*12f90*/  FFMA R135, R125, UR24, -R14 ;  /* 0x000000187d877c23 */ /* 0x002fc2000800080e */
[----:B------:R-:W-:Y:S01]  /*12fa0*/  FADD R125, R43, R110 ;  /* 0x0000006e2b7d7221 */ /* 0x000fe20000000000 */
[----:B------:R-:W-:Y:S01]  /*12fb0*/  @!P6 FMUL R216, R216, 0.5 ;  /* 0x3f000000d8d8e820 */ /* 0x000fe20000400000 */
[----:B------:R-:W-:Y:S01]  /*12fc0*/  FADD R14, R58, R119 ;  /* 0x000000773a0e7221 */ /* 0x000fe20000000000 */
[----:B------:R-:W-:Y:S01]  /*12fd0*/  F2FP.SATFINITE.E4M3.F32.PACK_AB_MERGE_C R43, RZ, R43, RZ ;  /* 0x0000002bff2b723e */ /* 0x000fe200048070ff */
[----:B------:R-:W-:Y:S01]  /*12fe0*/  FADD R132, R132, R125 ;  /* 0x0000007d84847221 */ /* 0x000fe20000000000 */
[----:B------:R-:W-:-:S01]  /*12ff0*/  FADD R125, R39, R106 ;  /* 0x0000006a277d7221 */ /* 0x000fc20000000000 */
[----:B------:R1:W4:Y:S01]  /*13000*/  MUFU.EX2 R109, R216 ;  /* 0x000000d8006d7308 */ /* 0x0003220000000800 */
[----:B--2---:R-:W-:Y:S01]  /*13010*/  @!P3 FMUL R10, R10, R10 ;  /* 0x0000000a0a0ab220 */ /* 0x004fe20000400000 */
[----:B------:R-:W-:Y:S01]  /*13020*/  FSETP.GEU.AND P3, PT, R113, -126, PT ;  /* 0xc2fc00007100780b */ /* 0x000fe20003f6e000 */
[----:B------:R-:W-:Y:S01]  /*13030*/  @!P5 FMUL R112, R112, 0.5 ;  /* 0x3f0000007070d820 */ /* 0x000fe20000400000 */
[----:B------:R-:W-:Y:S01]  /*13040*/  FADD R128, R128, R125 ;  /* 0x0000007d80807221 */ /* 0x000fe20000000000 */
[----:B------:R-:W-:-:S01]  /*13050*/  FADD R149, R149, R14 ;  /* 0x0000000e95957221 */ /* 0x000fc20000000000 */
[----:B------:R-:W-:Y:S01]  /*13060*/  FADD R14, R62, R123 ;  /* 0x0000007b3e0e7221 */ /* 0x000fe20000000000 */
[----:B------:R-:W-:-:S01]  /*13070*/  FADD R132, R132, R133 ;  /* 0x0000008584847221 */ /* 0x000fc20000000000 */
[----:B------:R-:W-:Y:S01]  /*13080*/  F2FP.SATFINITE.E4M3.F32.PACK_AB_MERGE_C R110, RZ, R110, RZ ;  /* 0x0000006eff6e723e */ /* 0x000fe200048070ff */
[----:B------:R-:W2:Y:S01]  /*13090*/  MUFU.EX2 R112, R112 ;  /* 0x0000007000707308 */ /* 0x000ea20000000800 */
[----:B---3--:R-:W-:Y:S01]  /*130a0*/  @!P4 FMUL R11, R11, R11 ;  /* 0x0000000b0b0bc220 */ /* 0x008fe20000400000 */
[----:B------:R-:W-:Y:S01]  /*130b0*/  FSETP.GEU.AND P4, PT, R120, -126, PT ;  /* 0xc2fc00007800780b */ /* 0x000fe20003f8e000 */
[----:B------:R-:W-:-:S01]  /*130c0*/  FADD R223, R223, R14 ;  /* 0x0000000edfdf7221 */ /* 0x000fc20000000000 */
[----:B-1----:R-:W-:Y:S01]  /*130d0*/  FADD R216, R19, R82 ;  /* 0x0000005213d87221 */ /* 0x002fe20000000000 */
[----:B------:R-:W-:-:S01]  /*130e0*/  FADD R14, R63, R130 ;  /* 0x000000823f0e7221 */ /* 0x000fc20000000000 */
[----:B------:R-:W-:Y:S01]  /*130f0*/  @!P3 FMUL R113, R113, 0.5 ;  /* 0x3f0000007171b820 */ /* 0x000fe20000400000 */
[----:B------:R-:W-:Y:S01]  /*13100*/  F2FP.SATFINITE.E4M3.F32.PACK_AB_MERGE_C R19, RZ, R19, RZ ;  /* 0x00000013ff13723e */ /* 0x000fe200048070ff */
[----:B----4-:R-:W-:Y:S01]  /*13110*/  @!P6 FMUL R109, R109, R109 ;  /* 0x0000006d6d6de220 */ /* 0x010fe20000400000 */
[----:B------:R-:W-:Y:S01]  /*13120*/  FSETP.GEU.AND P6, PT, R150, -126, PT ;  /* 0xc2fc00009600780b */ /* 0x000fe20003fce000 */
[----:B------:R-:W-:Y:S01]  /*13130*/  FADD R216, R216, R141 ;  /* 0x0000008dd8d87221 */ /* 0x000fe20000000000 */
[----:B------:R-:W-:-:S01]  /*13140*/  FADD R221, R221, R14 ;  /* 0x0000000edddd7221 */ /* 0x000fc20000000000 */
[----:B------:R-:W1:Y:S01]  /*13150*/  MUFU.EX2 R113, R113 ;  /* 0x0000007100717308 */ /* 0x000e620000000800 */
[----:B------:R-:W-:-:S01]  /*13160*/  FADD R141, R51, R114 ;  /* 0x00000072338d7221 */ /* 0x000fc20000000000 */
[----:B------:R-:W-:Y:S01]  /*13170*/  FADD R14, R67, R134 ;  /* 0x00000086430e7221 */ /* 0x000fe20000000000 */
[----:B------:R-:W-:Y:S01]  /*13180*/  @!P4 FMUL R120, R120, 0.5 ;  /* 0x3f0000007878c820 */ /* 0x000fe20000400000 */
[----:B------:R-:W-:Y:S01]  /*13190*/  F2FP.SATFINITE.E4M3.F32.PACK_AB_MERGE_C R51, RZ, R51, RZ ;  /* 0x00000033ff33723e */ /* 0x000fe200048070ff */
[----:B--2---:R-:W-:Y:S01]  /*131a0*/  @!P5 FMUL R112, R112, R112 ;  /* 0x000000707070d220 */ /* 0x004fe20000400000 */
[----:B------:R-:W-:Y:S01]  /*131b0*/  FSETP.GEU.AND P5, PT, R219, -126, PT ;  /* 0xc2fc0000db00780b */ /* 0x000fe20003fae000 */
[----:B------:R-:W-:-:S01]  /*131c0*/  FADD R144, R144, R141 ;  /* 0x0000008d90907221 */ /* 0x000fc20000000000 */
[----:B------:R-:W-:Y:S01]  /*131d0*/  FADD R137, R137, R14 ;  /* 0x0000000e89897221 */ /* 0x000fe20000000000 */
[----:B------:R-:W2:Y:S01]  /*131e0*/  MUFU.EX2 R120, R120 ;  /* 0x0000007800787308 */ /* 0x000ea20000000800 */
[----:B------:R-:W-:Y:S01]  /*131f0*/  @!P6 FMUL R150, R150, 0.5 ;  /* 0x3f0000009696e820 */ /* 0x000fe20000400000 */
[----:B------:R-:W-:Y:S01]  /*13200*/  FADD R141, R22, R83 ;  /* 0x00000053168d7221 */ /* 0x000fe20000000000 */
[----:B------:R-:W-:-:S01]  /*13210*/  FADD R14, R54, R115 ;  /* 0x00000073360e7221 */ /* 0x000fc20000000000 */
[----:B------:R-:W-:Y:S01]  /*13220*/  FADD R137, R144, R137 ;  /* 0x0000008990897221 */ /* 0x000fe20000000000 */
[----:B------:R-:W-:Y:S01]  /*13230*/  F2FP.SATFINITE.E4M3.F32.PACK_AB_MERGE_C R83, RZ, R83, RZ ;  /* 0x00000053ff53723e */ /* 0x000fe200048070ff */
[----:B------:R-:W-:-:S02]  /*13240*/  IMAD.SHL.U32 R21, R21, 0x1000000, RZ ;  /* 0x0100000015157824 */ /* 0x000fc400078e00ff */
[----:B------:R-:W-:-:S01]  /*13250*/  FADD R141, R141, R14 ;  /* 0x0000000e8d8d7221 */ /* 0x000fc20000000000 */
[----:B------:R3:W4:Y:S01]  /*13260*/  MUFU.EX2 R136, R150 ;  /* 0x0000009600887308 */ /* 0x0007220000000800 */
[----:B-1----:R-:W-:Y:S01]  /*13270*/  @!P3 FMUL R113, R113, R113 ;  /* 0x000000717171b220 */ /* 0x002fe20000400000 */
[----:B------:R-:W-:Y:S01]  /*13280*/  @!P5 FMUL R219, R219, 0.5 ;  /* 0x3f000000dbdbd820 */ /* 0x000fe20000400000 */
[----:B------:R-:W-:Y:S01]  /*13290*/  FSETP.GEU.AND P3, PT, R135, -126, PT ;  /* 0xc2fc00008700780b */ /* 0x000fe20003f6e000 */
[----:B------:R-:W-:Y:S01]  /*132a0*/  FADD R14, R55, R122 ;  /* 0x0000007a370e7221 */ /* 0x000fe20000000000 */
[----:B------:R-:W-:Y:S01]  /*132b0*/  F2FP.SATFINITE.E4M3.F32.PACK_AB_MERGE_C R115, RZ, R115, RZ ;  /* 0x00000073ff73723e */ /* 0x000fe200048070ff */
[----:B------:R-:W-:Y:S01]  /*132c0*/  FADD R132, R132, R137 ;  /* 0x0000008984847221 */ /* 0x000fe20000000000 */
[----:B------:R-:W-:Y:S01]  /*132d0*/  F2FP.SATFINITE.E4M3.F32.PACK_AB_MERGE_C R22, RZ, R22, RZ ;  /* 0x00000016ff16723e */ /* 0x000fe200048070ff */
[----:B------:R1:W5:Y:S01]  /*132e0*/  MUFU.EX2 R125, R219 ;  /* 0x000000db007d7308 */ /* 0x0003620000000800 */
[----:B--2---:R-:W-:Y:S01]  /*132f0*/  @!P4 FMUL R120, R120, R120 ;  /* 0x000000787878c220 */ /* 0x004fe20000400000 */
[----:B------:R-:W-:Y:S01]  /*13300*/  FSETP.GEU.AND P4, PT, R116, -126, PT ;  /* 0xc2fc00007400780b */ /* 0x000fe20003f8e000 */
[----:B------:R-:W-:-:S01]  /*13310*/  FADD R145, R145, R14 ;  /* 0x0000000e91917221 */ /* 0x000fc20000000000 */
[----:B---3--:R-:W-:Y:S01]  /*13320*/  FADD R150, R42, R103 ;  /* 0x000000672a967221 */ /* 0x008fe20000000000 */
[----:B------:R-:W-:Y:S01]  /*13330*/  IMAD.U32 R22, R22, 0x10000, RZ ;  /* 0x0001000016167824 */ /* 0x000fe200078e00ff */
[----:B------:R-:W-:-:S02]  /*13340*/  F2FP.SATFINITE.E4M3.F32.PACK_AB_MERGE_C R42, RZ, R42, RZ ;  /* 0x0000002aff2a723e */ /* 0x000fc400048070ff */
[----:B------:R-:W-:Y:S01]  /*13350*/  @!P3 FMUL R135, R135, 0.5 ;  /* 0x3f0000008787b820 */ /* 0x000fe20000400000 */
[----:B----4-:R-:W-:Y:S01]  /*13360*/  @!P6 FMUL R136, R136, R136 ;  /* 0x000000888888e220 */ /* 0x010fe20000400000 */
[----:B------:R-:W-:Y:S01]  /*13370*/  FSETP.GEU.AND P6, PT, R124, -126, PT ;  /* 0xc2fc00007c00780b */ /* 0x000fe20003fce000 */
[----:B-1----:R-:W-:Y:S01]  /*13380*/  FADD R219, R34, R95 ;  /* 0x0000005f22db7221 */ /* 0x002fe20000000000 */
[----:B------:R-:W-:Y:S02]  /*13390*/  F2FP.SATFINITE.E4M3.F32.PACK_AB_MERGE_C R34, RZ, R34, RZ ;  /* 0x00000022ff22723e */ /* 0x000fe400048070ff */
[----:B------:R-:W1:Y:S01]  /*133a0*/  MUFU.EX2 R135, R135 ;  /* 0x0000008700877308 */ /* 0x000e620000000800 */
[----:B------:R-:W-:Y:S01]  /*133b0*/  @!P4 FMUL R116, R116, 0.5 ;  /* 0x3f0000007474c820 */ /* 0x000fe20000400000 */
[----:B------:R-:W-:Y:S01]  /*133c0*/  FADD R219, R219, R148 ;  /* 0x00000094dbdb7221 */ /* 0x000fe20000000000 */
[----:B-----5:R-:W-:Y:S01]  /*133d0*/  @!P5 FMUL R125, R125, R125 ;  /* 0x0000007d7d7dd220 */ /* 0x020fe20000400000 */
[----:B------:R-:W-:Y:S01]  /*133e0*/  FSETP.GEU.AND P5, PT, R129, -126, PT ;  /* 0xc2fc00008100780b */ /* 0x000fe20003fae000 */
[----:B------:R-:W-:-:S01]  /*133f0*/  FADD R148, R38, R99 ;  /* 0x0000006326947221 */ /* 0x000fc20000000000 */
[----:B------:R-:W-:Y:S01]  /*13400*/  FADD R140, R140, R219 ;  /* 0x000000db8c8c7221 */ /* 0x000fe20000000000 */
[----:B------:R-:W-:-:S01]  /*13410*/  FADD R219, R44, R105 ;  /* 0x000000692cdb7221 */ /* 0x000fc20000000000 */
[----:B------:R-:W2:Y:S01]  /*13420*/  MUFU.EX2 R116, R116 ;  /* 0x0000007400747308 */ /* 0x000ea20000000800 */
[----:B------:R-:W-:Y:S01]  /*13430*/  @!P6 FMUL R124, R124, 0.5 ;  /* 0x3f0000007c7ce820 */ /* 0x000fe20000400000 */
[----:B------:R-:W-:Y:S01]  /*13440*/  FADD R148, R148, R225 ;  /* 0x000000e194947221 */ /* 0x000fe20000000000 */
[----:B------:R-:W-:-:S02]  /*13450*/  F2FP.SATFINITE.E4M3.F32.PACK_AB_MERGE_C R44, RZ, R44, RZ ;  /* 0x0000002cff2c723e */ /* 0x000fc400048070ff */
[----:B------:R-:W-:Y:S01]  /*13460*/  F2FP.SATFINITE.E4M3.F32.PACK_AB_MERGE_C R38, RZ, R38, RZ ;  /* 0x00000026ff26723e */ /* 0x000fe200048070ff */
[----:B------:R-:W-:-:S01]  /*13470*/  FADD R141, R141, R148 ;  /* 0x000000948d8d7221 */ /* 0x000fc20000000000 */
[----:B------:R-:W-:Y:S01]  /*13480*/  FADD R148, R45, R10 ;  /* 0x0000000a2d947221 */ /* 0x000fe20000000000 */
[----:B------:R3:W4:Y:S01]  /*13490*/  MUFU.EX2 R14, R124 ;  /* 0x0000007c000e7308 */ /* 0x0007220000000800 */
[----:B------:R-:W-:Y:S01]  /*134a0*/  @!P5 FMUL R129, R129, 0.5 ;  /* 0x3f0000008181d820 */ /* 0x000fe20000400000 */
[----:B-1----:R-:W-:Y:S01]  /*134b0*/  @!P3 FMUL R135, R135, R135 ;  /* 0x000000878787b220 */ /* 0x002fe20000400000 */
[----:B------:R-:W-:Y:S02]  /*134c0*/  FSETP.GEU.AND P3, PT, R121, -126, PT ;  /* 0xc2fc00007900780b */ /* 0x000fe40003f6e000 */
[----:B------:R-:W-:Y:S02]  /*134d0*/  F2FP.SATFINITE.E4M3.F32.PACK_AB_MERGE_C R45, RZ, R45, RZ ;  /* 0x0000002dff2d723e */ /* 0x000fe400048070ff */
[----:B------:R-:W-:Y:S01]  /*134e0*/  LOP3.LUT R44, R44, 0xffff, RZ, 0xc0, !PT ;  /* 0x0000ffff2c2c7812 */ /* 0x000fe200078ec0ff */
[----:B------:R1:W5:Y:S01]  /*134f0*/  MUFU.EX2 R133, R129 ;  /* 0x0000008100857308 */ /* 0x0003620000000800 */
[----:B--2---:R-:W-:Y:S01]  /*13500*/  @!P4 FMUL R116, R116, R116 ;  /* 0x000000747474c220 */ /* 0x004fe20000400000 */
[----:B------:R-:W-:Y:S01]  /*13510*/  FSETP.GEU.AND P4, PT, R142, -126, PT ;  /* 0xc2fc00008e00780b */ /* 0x000fe20003f8e000 */
[----:B---3--:R-:W-:-:S01]  /*13520*/  FADD R124, R57, R120 ;  /* 0x00000078397c7221 */ /* 0x008fc20000000000 */
[----:B------:R-:W-:-:S02]  /*13530*/  F2FP.SATFINITE.E4M3.F32.PACK_AB_MERGE_C R57, RZ, R57, RZ ;  /* 0x00000039ff39723e */ /* 0x000fc400048070ff */
[----:B------:R-:W-:Y:S02]  /*13540*/  F2FP.SATFINITE.E4M3.F32.PACK_AB_MERGE_C R10, RZ, R10, RZ ;  /* 0x0000000aff0a723e */ /* 0x000fe400048070ff */
[----:B------:R-:W-:Y:S01]  /*13550*/  @!P3 FMUL R121, R121, 0.5 ;  /* 0x3f0000007979b820 */ /* 0x000fe20000400000 */
[----:B----4-:R-:W-:Y:S01]  /*13560*/  @!P6 FMUL R14, R14, R14 ;  /* 0x0000000e0e0ee220 */ /* 0x010fe20000400000 */
[----:B------:R-:W-:Y:S01]  /*13570*/  FSETP.GEU.AND P6, PT, R143, -126, PT ;  /* 0xc2fc00008f00780b */ /* 0x000fe20003fce000 */
[----:B-1----:R-:W-:-:S01]  /*13580*/  FADD R129, R128, R149 ;  /* 0x0000009580817221 */ /* 0x002fc20000000000 */
[----:B------:R-:W-:Y:S01]  /*13590*/  FADD R128, R220, R223 ;  /* 0x000000dfdc807221 */ /* 0x000fe20000000000 */
[----:B------:R-:W-:-:S01]  /*135a0*/  FADD R149, R25, R92 ;  /* 0x0000005c19957221 */ /* 0x000fc20000000000 */
        /* <DEDUP_REMOVED lines=11> */
[----:B------:R-:W-:-:S01]  /*13660*/  FADD R221, R73, R14 ;  /* 0x0000000e49dd7221 */ /* 0x000fc20000000000 */
[----:B------:R-:W-:Y:S01]  /*13670*/  FADD R216, R28, R89 ;  /* 0x000000591cd87221 */ /* 0x000fe20000000000 */
[----:B------:R-:W-:Y:S01]  /*13680*/  F2FP.SATFINITE.E4M3.F32.PACK_AB_MERGE_C R92, RZ, R92, RZ ;  /* 0x0000005cff5c723e */ /* 0x000fe200048070ff */
[----:B------:R-:W-:Y:S01]  /*13690*/  FADD R129, R129, R140 ;  /* 0x0000008c81817221 */ /* 0x000fe20000000000 */
[----:B------:R-:W-:-:S01]  /*136a0*/  FADD R150, R150, R221 ;  /* 0x000000dd96967221 */ /* 0x000fc20000000000 */
[----:B------:R-:W3:Y:S01]  /*136b0*/  MUFU.EX2 R143, R143 ;  /* 0x0000008f008f7308 */ /* 0x000ee20000000800 */
[----:B------:R-:W-:Y:S01]  /*136c0*/  @!P5 FMUL R139, R139, 0.5 ;  /* 0x3f0000008b8bd820 */ /* 0x000fe20000400000 */
[----:B-1----:R-:W-:Y:S01]  /*136d0*/  @!P3 FMUL R121, R121, R121 ;  /* 0x000000797979b220 */ /* 0x002fe20000400000 */
[----:B------:R-:W-:Y:S01]  /*136e0*/  FSETP.GEU.AND P3, PT, R147, -126, PT ;  /* 0xc2fc00009300780b */ /* 0x000fe20003f6e000 */
[----:B------:R-:W-:Y:S01]  /*136f0*/  FADD R221, R60, R125 ;  /* 0x0000007d3cdd7221 */ /* 0x000fe20000000000 */
[----:B------:R-:W-:Y:S01]  /*13700*/  F2FP.SATFINITE.E4M3.F32.PACK_AB_MERGE_C R89, RZ, R89, RZ ;  /* 0x00000059ff59723e */ /* 0x000fe200048070ff */
[----:B------:R-:W-:Y:S01]  /*13710*/  FADD R220, R76, R121 ;  /* 0x000000794cdc7221 */ /* 0x000fe20000000000 */
[----:B------:R-:W-:Y:S01]  /*13720*/  F2FP.SATFINITE.E4M3.F32.PACK_AB_MERGE_C R41, RZ, R41, RZ ;  /* 0x00000029ff29723e */ /* 0x000fe200048070ff */
[----:B------:R1:W4:Y:S01]  /*13730*/  MUFU.EX2 R144, R139 ;  /* 0x0000008b00907308 */ /* 0x0003220000000800 */
[----:B--2---:R-:W-:Y:S01]  /*13740*/  @!P4 FMUL R142, R142, R142 ;  /* 0x0000008e8e8ec220 */ /* 0x004fe20000400000 */
[----:B------:R-:W-:Y:S01]  /*13750*/  FSETP.GEU.AND P4, PT, R146, -126, PT ;  /* 0xc2fc00009200780b */ /* 0x000fe20003f8e000 */
[----:B------:R-:W-:-:S01]  /*13760*/  FADD R221, R216, R221 ;  /* 0x000000ddd8dd7221 */ /* 0x000fc20000000000 */
[----:B------:R-:W-:Y:S01]  /*13770*/  FADD R222, R219, R220 ;  /* 0x000000dcdbde7221 */ /* 0x000fe20000000000 */
[----:B------:R-:W-:-:S01]  /*13780*/  FADD R216, R61, R136 ;  /* 0x000000883dd87221 */ /* 0x000fc20000000000 */
[----:B------:R-:W-:Y:S01]  /*13790*/  F2FP.SATFINITE.E4M3.F32.PACK_AB_MERGE_C R61, RZ, R61, RZ ;  /* 0x0000003dff3d723e */ /* 0x000fe200048070ff */
[----:B------:R-:W-:-:S01]  /*137a0*/  FADD R141, R128, R141 ;  /* 0x0000008d808d7221 */ /* 0x000fc20000000000 */
[----:B------:R-:W-:Y:S01]  /*137b0*/  @!P3 FMUL R147, R147, 0.5 ;  /* 0x3f0000009393b820 */ /* 0x000fe20000400000 */
[----:B---3--:R-:W-:Y:S01]  /*137c0*/  @!P6 FMUL R143, R143, R143 ;  /* 0x0000008f8f8fe220 */ /* 0x008fe20000400000 */
[----:B------:R-:W-:Y:S01]  /*137d0*/  FSETP.GEU.AND P6, PT, R217, -126, PT ;  /* 0xc2fc0000d900780b */ /* 0x000fe20003fce000 */
[----:B-1----:R-:W-:-:S01]  /*137e0*/  FADD R139, R145, R224 ;  /* 0x000000e0918b7221 */ /* 0x002fc20000000000 */
[----:B------:R-:W-:Y:S01]  /*137f0*/  FADD R145, R29, R96 ;  /* 0x000000601d917221 */ /* 0x000fe20000000000 */
[----:B------:R-:W-:Y:S01]  /*13800*/  F2FP.SATFINITE.E4M3.F32.PACK_AB_MERGE_C R29, RZ, R29, RZ ;  /* 0x0000001dff1d723e */ /* 0x000fe200048070ff */
[----:B------:R-:W1:Y:S01]  /*13810*/  MUFU.EX2 R147, R147 ;  /* 0x0000009300937308 */ /* 0x000e620000000800 */
[----:B------:R-:W-:Y:S01]  /*13820*/  @!P4 FMUL R146, R146, 0.5 ;  /* 0x3f0000009292c820 */ /* 0x000fe20000400000 */
[----:B------:R-:W-:Y:S01]  /*13830*/  FADD R220, R145, R216 ;  /* 0x000000d891dc7221 */ /* 0x000fe20000000000 */
[----:B----4-:R-:W-:Y:S01]  /*13840*/  @!P5 FMUL R144, R144, R144 ;  /* 0x000000909090d220 */ /* 0x010fe20000400000 */
        /* <DEDUP_REMOVED lines=9> */
[----:B------:R-:W-:-:S01]  /*138e0*/  FADD R221, R48, R11 ;  /* 0x0000000b30dd7221 */ /* 0x000fc20000000000 */
[----:B------:R-:W-:Y:S01]  /*138f0*/  FADD R216, R80, R143 ;  /* 0x0000008f50d87221 */ /* 0x000fe20000000000 */
[----:B------:R-:W-:-:S01]  /*13900*/  FADD R150, R150, R149 ;  /* 0x0000009596967221 */ /* 0x000fc20000000000 */
[----:B------:R-:W3:Y:S01]  /*13910*/  MUFU.EX2 R217, R217 ;  /* 0x000000d900d97308 */ /* 0x000ee20000000800 */
[----:B------:R-:W-:Y:S01]  /*13920*/  @!P5 FMUL R151, R151, 0.5 ;  /* 0x3f0000009797d820 */ /* 0x000fe20000400000 */
[----:B------:R-:W-:Y:S01]  /*13930*/  FADD R221, R221, R216 ;  /* 0x000000d8dddd7221 */ /* 0x000fe20000000000 */
[----:B------:R-:W-:-:S01]  /*13940*/  FADD R149, R220, R219 ;  /* 0x000000dbdc957221 */ /* 0x000fc20000000000 */
[----:B-1----:R-:W-:Y:S01]  /*13950*/  @!P3 FMUL R147, R147, R147 ;  /* 0x000000939393b220 */ /* 0x002fe20000400000 */
[----:B------:R-:W-:-:S01]  /*13960*/  FADD R216, R33, R100 ;  /* 0x0000006421d87221 */ /* 0x000fc20000000000 */
[----:B------:R-:W-:Y:S01]  /*13970*/  FADD R219, R65, R116 ;  /* 0x0000007441db7221 */ /* 0x000fe20000000000 */
[----:B------:R-:W-:Y:S01]  /*13980*/  FSETP.GEU.AND P3, PT, R53, -126, PT ;  /* 0xc2fc00003500780b */ /* 0x000fe20003f6e000 */
[----:B------:R-:W1:Y:S01]  /*13990*/  MUFU.EX2 R151, R151 ;  /* 0x0000009700977308 */ /* 0x000e620000000800 */
[----:B--2---:R-:W-:Y:S01]  /*139a0*/  @!P4 FMUL R146, R146, R146 ;  /* 0x000000929292c220 */ /* 0x004fe20000400000 */
[----:B------:R-:W-:Y:S01]  /*139b0*/  FSETP.GEU.AND P4, PT, R85, -126, PT ;  /* 0xc2fc00005500780b */ /* 0x000fe20003f8e000 */
[----:B------:R-:W-:-:S01]  /*139c0*/  FADD R216, R216, R219 ;  /* 0x000000dbd8d87221 */ /* 0x000fc20000000000 */
[----:B------:R-:W-:Y:S01]  /*139d0*/  FADD R219, R49, R112 ;  /* 0x0000007031db7221 */ /* 0x000fe20000000000 */
[----:B------:R-:W-:-:S01]  /*139e0*/  FADD R220, R81, R146 ;  /* 0x0000009251dc7221 */ /* 0x000fc20000000000 */
[----:B------:R-:W-:Y:S01]  /*139f0*/  FADD R222, R68, R133 ;  /* 0x0000008544de7221 */ /* 0x000fe20000000000 */
[----:B------:R-:W-:Y:S01]  /*13a00*/  F2FP.SATFINITE.E4M3.F32.PACK_AB_MERGE_C R32, RZ, R32, RZ ;  /* 0x00000020ff20723e */ /* 0x000fe200048070ff */
[----:B------:R-:W-:Y:S01]  /*13a10*/  FADD R124, R124, R139 ;  /* 0x0000008b7c7c7221 */ /* 0x000fe20000000000 */
[----:B---3--:R-:W-:Y:S01]  /*13a20*/  @!P6 FMUL R217, R217, R217 ;  /* 0x000000d9d9d9e220 */ /* 0x008fe20000400000 */
[----:B------:R-:W-:Y:S01]  /*13a30*/  FSETP.GEU.AND P6, PT, R218, -126, PT ;  /* 0xc2fc0000da00780b */ /* 0x000fe20003fce000 */
[----:B------:R-:W-:-:S01]  /*13a40*/  FADD R225, R219, R220 ;  /* 0x000000dcdbe17221 */ /* 0x000fc20000000000 */
[----:B------:R-:W-:Y:S01]  /*13a50*/  FADD R219, R36, R97 ;  /* 0x0000006124db7221 */ /* 0x000fe20000000000 */
[----:B------:R-:W-:Y:S01]  /*13a60*/  @!P3 FMUL R53, R53, 0.5 ;  /* 0x3f0000003535b820 */ /* 0x000fe20000400000 */
[----:B------:R-:W-:Y:S01]  /*13a70*/  F2FP.SATFINITE.E4M3.F32.PACK_AB_MERGE_C R33, RZ, R33, RZ ;  /* 0x00000021ff21723e */ /* 0x000fe200048070ff */
[----:B------:R-:W-:Y:S01]  /*13a80*/  @!P4 FMUL R85, R85, 0.5 ;  /* 0x3f0000005555c820 */ /* 0x000fe20000400000 */
[----:B------:R-:W-:Y:S01]  /*13a90*/  FADD R224, R219, R222 ;  /* 0x000000dedbe07221 */ /* 0x000fe20000000000 */
[----:B-1----:R-:W-:Y:S01]  /*13aa0*/  @!P5 FMUL R151, R151, R151 ;  /* 0x000000979797d220 */ /* 0x002fe20000400000 */
[----:B------:R-:W-:Y:S01]  /*13ab0*/  FSETP.GEU.AND P5, PT, R117, -126, PT ;  /* 0xc2fc00007500780b */ /* 0x000fe20003fae000 */
[----:B------:R-:W-:-:S01]  /*13ac0*/  FADD R222, R52, R109 ;  /* 0x0000006d34de7221 */ /* 0x000fc20000000000 */
[----:B------:R1:W2:Y:S01]  /*13ad0*/  MUFU.EX2 R220, R53 ;  /* 0x0000003500dc7308 */ /* 0x0002a20000000800 */
[----:B------:R-:W-:-:S01]  /*13ae0*/  FADD R223, R84, R151 ;  /* 0x0000009754df7221 */ /* 0x000fc20000000000 */
[----:B------:R-:W-:Y:S01]  /*13af0*/  LOP3.LUT R29, R29, 0xff, RZ, 0xc0, !PT ;  /* 0x000000ff1d1d7812 */ /* 0x000fe200078ec0ff */
[----:B------:R-:W-:Y:S01]  /*13b00*/  @!P6 FMUL R218, R218, 0.5 ;  /* 0x3f000000dadae820 */ /* 0x000fe20000400000 */
[----:B------:R-:W-:Y:S01]  /*13b10*/  LOP3.LUT R32, R32, 0xffff, RZ, 0xc0, !PT ;  /* 0x0000ffff20207812 */ /* 0x000fe200078ec0ff */
[----:B------:R-:W-:-:S01]  /*13b20*/  FADD R227, R222, R223 ;  /* 0x000000dfdee37221 */ /* 0x000fc20000000000 */
[----:B------:R-:W-:Y:S01]  /*13b30*/  FADD R222, R69, R142 ;  /* 0x0000008e45de7221 */ /* 0x000fe20000000000 */
[----:B------:R-:W-:Y:S01]  /*13b40*/  F2FP.SATFINITE.E4M3.F32.PACK_AB_MERGE_C R48, RZ, R48, RZ ;  /* 0x00000030ff30723e */ /* 0x000fe200048070ff */
[----:B------:R3:W4:Y:S01]  /*13b50*/  MUFU.EX2 R219, R85 ;  /* 0x0000005500db7308 */ /* 0x0007220000000800 */
[----:B-1----:R-:W-:-:S01]  /*13b60*/  FADD R53, R37, R104 ;  /* 0x0000006825357221 */ /* 0x002fc20000000000 */
[----:B------:R-:W-:Y:S01]  /*13b70*/  F2FP.SATFINITE.E4M3.F32.PACK_AB_MERGE_C R37, RZ, R37, RZ ;  /* 0x00000025ff25723e */ /* 0x000fe200048070ff */
[----:B------:R-:W-:Y:S01]  /*13b80*/  @!P5 FMUL R117, R117, 0.5 ;  /* 0x3f0000007575d820 */ /* 0x000fe20000400000 */
[----:B------:R-:W-:Y:S01]  /*13b90*/  F2FP.SATFINITE.E4M3.F32.PACK_AB_MERGE_C R64, RZ, R64, RZ ;  /* 0x00000040ff40723e */ /* 0x000fe200048070ff */
[----:B------:R-:W-:-:S01]  /*13ba0*/  FADD R223, R53, R222 ;  /* 0x000000de35df7221 */ /* 0x000fc20000000000 */
[----:B------:R-:W-:Y:S01]  /*13bb0*/  FADD R53, R56, R113 ;  /* 0x0000007138357221 */ /* 0x000fe20000000000 */
[----:B------:R-:W-:-:S01]  /*13bc0*/  FADD R222, R88, R217 ;  /* 0x000000d958de7221 */ /* 0x000fc20000000000 */
[----:B------:R-:W1:Y:S01]  /*13bd0*/  MUFU.EX2 R218, R218 ;  /* 0x000000da00da7308 */ /* 0x000e620000000800 */
[----:B---3--:R-:W-:-:S01]  /*13be0*/  FADD R85, R150, R221 ;  /* 0x000000dd96557221 */ /* 0x008fc20000000000 */
[----:B------:R-:W-:Y:S01]  /*13bf0*/  FADD R150, R216, R225 ;  /* 0x000000e1d8967221 */ /* 0x000fe20000000000 */
[----:B------:R-:W-:-:S01]  /*13c00*/  FADD R222, R53, R222 ;  /* 0x000000de35de7221 */ /* 0x000fc20000000000 */
[----:B------:R-:W-:Y:S01]  /*13c10*/  FADD R221, R40, R101 ;  /* 0x0000006528dd7221 */ /* 0x000fe20000000000 */
[----:B--2---:R-:W-:Y:S01]  /*13c20*/  @!P3 FMUL R220, R220, R220 ;  /* 0x000000dcdcdcb220 */ /* 0x004fe20000400000 */
[----:B------:R-:W-:Y:S01]  /*13c30*/  FADD R53, R224, R227 ;  /* 0x000000e3e0357221 */ /* 0x000fe20000000000 */
[----:B------:R-:W-:-:S01]  /*13c40*/  FADD R216, R223, R222 ;  /* 0x000000dedfd87221 */ /* 0x000fc20000000000 */
[----:B------:R-:W2:Y:S01]  /*13c50*/  MUFU.EX2 R117, R117 ;  /* 0x0000007500757308 */ /* 0x000ea20000000800 */
[----:B------:R-:W-:-:S01]  /*13c60*/  FADD R222, R72, R147 ;  /* 0x0000009348de7221 */ /* 0x000fc20000000000 */
[----:B----4-:R-:W-:Y:S01]  /*13c70*/  @!P4 FMUL R219, R219, R219 ;  /* 0x000000dbdbdbc220 */ /* 0x010fe20000400000 */
[----:B------:R-:W-:Y:S01]  /*13c80*/  F2FP.SATFINITE.E4M3.F32.PACK_AB_MERGE_C R223, RZ, R25, RZ ;  /* 0x00000019ffdf723e */ /* 0x000fe200048070ff */
[----:B------:R-:W-:Y:S01]  /*13c90*/  FADD R145, R145, R150 ;  /* 0x0000009691917221 */ /* 0x000fe20000000000 */
[----:B------:R-:W-:-:S01]  /*13ca0*/  FADD R221, R221, R222 ;  /* 0x000000dedddd7221 */ /* 0x000fc20000000000 */
[----:B------:R-:W-:Y:S01]  /*13cb0*/  F2FP.SATFINITE.E4M3.F32.PACK_AB_MERGE_C R224, RZ, R28, RZ ;  /* 0x0000001cffe0723e */ /* 0x000fe200048070ff */
[----:B------:R-:W-:-:S01]  /*13cc0*/  FADD R53, R148, R53 ;  /* 0x0000003594357221 */ /* 0x000fc20000000000 */
[----:B------:R-:W-:Y:S01]  /*13cd0*/  F2FP.SATFINITE.E4M3.F32.PACK_AB_MERGE_C R40, RZ, R40, RZ ;  /* 0x00000028ff28723e */ /* 0x000fe200048070ff */
[----:B-1----:R-:W-:Y:S01]  /*13ce0*/  @!P6 FMUL R218, R218, R218 ;  /* 0x000000dadadae220 */ /* 0x002fe20000400000 */
[----:B------:R-:W-:Y:S01]  /*13cf0*/  LOP3.LUT R37, R37, 0xff, RZ, 0xc0, !PT ;  /* 0x000000ff25257812 */ /* 0x000fe200078ec0ff */
[----:B------:R-:W-:-:S01]  /*13d00*/  FADD R216, R149, R216 ;  /* 0x000000d895d87221 */ /* 0x000fc20000000000 */
[----:B------:R-:W-:Y:S01]  /*13d10*/  LOP3.LUT R40, R40, 0xffff, RZ, 0xc0, !PT ;  /* 0x0000ffff28287812 */ /* 0x000fe200078ec0ff */
[----:B------:R-:W-:-:S01]  /*13d20*/  FADD R222, R219, R218 ;  /* 0x000000dadbde7221 */ /* 0x000fc20000000000 */
[----:B------:R-:W-:Y:S01]  /*13d30*/  F2FP.SATFINITE.E4M3.F32.PACK_AB_MERGE_C R56, RZ, R56, RZ ;  /* 0x00000038ff38723e */ /* 0x000fe200048070ff */
[----:B------:R-:W-:-:S01]  /*13d40*/  FADD R145, R145, R216 ;  /* 0x000000d891917221 */ /* 0x000fc20000000000 */
[----:B------:R-:W-:Y:S01]  /*13d50*/  F2FP.SATFINITE.E4M3.F32.PACK_AB_MERGE_C R65, RZ, R65, RZ ;  /* 0x00000041ff41723e */ /* 0x000fe200048070ff */
[----:B--2---:R-:W-:Y:S01]  /*13d60*/  @!P5 FMUL R117, R117, R117 ;  /* 0x000000757575d220 */ /* 0x004fe20000400000 */
[----:B------:R-:W-:Y:S01]  /*13d70*/  F2FP.SATFINITE.E4M3.F32.PACK_AB_MERGE_C R68, RZ, R68, RZ ;  /* 0x00000044ff44723e */ /* 0x000fe200048070ff */
[----:B------:R-:W-:-:S01]  /*13d80*/  FADD R132, R132, R141 ;  /* 0x0000008d84847221 */ /* 0x000fc20000000000 */
[----:B------:R-:W-:Y:S01]  /*13d90*/  LOP3.LUT R65, R65, 0xff, RZ, 0xc0, !PT ;  /* 0x000000ff41417812 */ /* 0x000fe200078ec0ff */
[----:B------:R-:W-:-:S01]  /*13da0*/  FADD R25, R220, R117 ;  /* 0x00000075dc197221 */ /* 0x000fc20000000000 */
[----:B------:R-:W-:Y:S01]  /*13db0*/  F2FP.SATFINITE.E4M3.F32.PACK_AB_MERGE_C R220, RZ, R220, RZ ;  /* 0x000000dcffdc723e */ /* 0x000fe200048070ff */
[----:B------:R-:W-:-:S01]  /*13dc0*/  FADD R129, R129, R124 ;  /* 0x0000007c81817221 */ /* 0x000fc20000000000 */
[----:B------:R-:W-:Y:S01]  /*13dd0*/  LOP3.LUT R68, R68, 0xffff, RZ, 0xc0, !PT ;  /* 0x0000ffff44447812 */ /* 0x000fe200078ec0ff */
[----:B------:R-:W-:-:S01]  /*13de0*/  FADD R28, R25, R222 ;  /* 0x000000de191c7221 */ /* 0x000fc20000000000 */
[----:B------:R-:W-:Y:S01]  /*13df0*/  LOP3.LUT R25, R223, 0xff, RZ, 0xc0, !PT ;  /* 0x000000ffdf197812 */ /* 0x000fe200078ec0ff */
[----:B------:R-:W-:-:S01]  /*13e00*/  FADD R132, R132, R129 ;  /* 0x0000008184847221 */ /* 0x000fc20000000000 */
[----:B------:R-:W-:Y:S01]  /*13e10*/  LOP3.LUT R224, R224, 0xffff, RZ, 0xc0, !PT ;  /* 0x0000ffffe0e07812 */ /* 0x000fe200078ec0ff */
[----:B------:R-:W-:-:S01]  /*13e20*/  FADD R28, R221, R28 ;  /* 0x0000001cdd1c7221 */ /* 0x000fc20000000000 */
[----:B------:R-:W-:-:S02]  /*13e30*/  F2FP.SATFINITE.E4M3.F32.PACK_AB_MERGE_C R221, RZ, R36, RZ ;  /* 0x00000024ffdd723e */ /* 0x000fc400048070ff */
[----:B------:R-:W-:Y:S01]  /*13e40*/  LOP3.LUT R36, R33, 0xff, RZ, 0xc0, !PT ;  /* 0x000000ff21247812 */ /* 0x000fe200078ec0ff */
[----:B------:R-:W-:Y:S01]  /*13e50*/  FADD R28, R85, R28 ;  /* 0x0000001c551c7221 */ /* 0x000fe20000000000 */
[----:B------:R-:W-:Y:S02]  /*13e60*/  LOP3.LUT R221, R221, 0xffff, RZ, 0xc0, !PT ;  /* 0x0000ffffdddd7812 */ /* 0x000fe400078ec0ff */
[----:B------:R-:W-:Y:S01]  /*13e70*/  PRMT R33, R32, 0x7604, R29 ;  /* 0x0000760420217816 */ /* 0x000fe2000000001d */
[----:B------:R-:W-:-:S01]  /*13e80*/  FADD R28, R53, R28 ;  /* 0x0000001c351c7221 */ /* 0x000fc20000000000 */
[----:B------:R-:W-:Y:S02]  /*13e90*/  PRMT R29, R40, 0x7604, R37 ;  /* 0x00007604281d7816 */ /* 0x000fe40000000025 */
[----:B------:R-:W-:Y:S01]  /*13ea0*/  PRMT R32, R221, 0x7604, R36 ;  /* 0x00007604dd207816 */ /* 0x000fe20000000024 */
[----:B------:R-:W-:Y:S01]  /*13eb0*/  FADD R145, R145, R28 ;  /* 0x0000001c91917221 */ /* 0x000fe20000000000 */
[----:B------:R-:W-:-:S02]  /*13ec0*/  LOP3.LUT R40, R45, 0xff, RZ, 0xc0, !PT ;  /* 0x000000ff2d287812 */ /* 0x000fc400078ec0ff */
[----:B------:R-:W-:Y:S02]  /*13ed0*/  LOP3.LUT R36, R56, 0xff, RZ, 0xc0, !PT ;  /* 0x000000ff38247812 */ /* 0x000fe400078ec0ff */
[----:B------:R-:W-:Y:S02]  /*13ee0*/  LOP3.LUT R45, R220, 0xffff, RZ, 0xc0, !PT ;  /* 0x0000ffffdc2d7812 */ /* 0x000fe400078ec0ff */
[----:B------:R-:W-:Y:S02]  /*13ef0*/  LOP3.LUT R37, R48, 0xffff, RZ, 0xc0, !PT ;  /* 0x0000ffff30257812 */ /* 0x000fe400078ec0ff */
[----:B------:R-:W-:Y:S02]  /*13f00*/  PRMT R36, R45, 0x7604, R36 ;  /* 0x000076042d247816 */ /* 0x000fe40000000024 */
[----:B------:R-:W-:Y:S02]  /*13f10*/  LOP3.LUT R48, R61, 0xff, RZ, 0xc0, !PT ;  /* 0x000000ff3d307812 */ /* 0x000fe400078ec0ff */
[----:B------:R-:W-:-:S02]  /*13f20*/  LOP3.LUT R45, R64, 0xffff, RZ, 0xc0, !PT ;  /* 0x0000ffff402d7812 */ /* 0x000fc400078ec0ff */
[----:B------:R-:W-:Y:S01]  /*13f30*/  F2FP.SATFINITE.E4M3.F32.PACK_AB_MERGE_C R85, RZ, R18, RZ ;  /* 0x00000012ff55723e */ /* 0x000fe200048070ff */
[----:B------:R-:W-:Y:S01]  /*13f40*/  IMAD.U32 R18, R13, 0x10000, RZ ;  /* 0x000100000d127824 */ /* 0x000fe200078e00ff */
[----:B------:R-:W-:Y:S01]  /*13f50*/  PRMT R48, R45, 0x7604, R48 ;  /* 0x000076042d307816 */ /* 0x000fe20000000030 */
[----:B------:R-:W-:Y:S01]  /*13f60*/  IMAD.U32 R13, R30, 0x10000, RZ ;  /* 0x000100001e0d7824 */ /* 0x000fe200078e00ff */
[----:B------:R-:W-:Y:S02]  /*13f70*/  F2FP.SATFINITE.E4M3.F32.PACK_AB_MERGE_C R49, RZ, R49, RZ ;  /* 0x00000031ff31723e */ /* 0x000fe400048070ff */
[----:B------:R-:W-:Y:S02]  /*13f80*/  F2FP.SATFINITE.E4M3.F32.PACK_AB_MERGE_C R52, RZ, R52, RZ ;  /* 0x00000034ff34723e */ /* 0x000fe400048070ff */
[----:B------:R-:W-:Y:S02]  /*13f90*/  PRMT R45, R68, 0x7604, R65 ;  /* 0x00007604442d7816 */ /* 0x000fe40000000041 */
[----:B------:R-:W-:-:S02]  /*13fa0*/  LOP3.LUT R68, R92, 0xff, RZ, 0xc0, !PT ;  /* 0x000000ff5c447812 */ /* 0x000fc400078ec0ff */
[----:B------:R-:W-:Y:S02]  /*13fb0*/  LOP3.LUT R89, R89, 0xffff, RZ, 0xc0, !PT ;  /* 0x0000ffff59597812 */ /* 0x000fe400078ec0ff */
[----:B------:R-:W-:Y:S02]  /*13fc0*/  PRMT R25, R224, 0x7604, R25 ;  /* 0x00007604e0197816 */ /* 0x000fe40000000019 */
[----:B------:R-:W-:Y:S02]  /*13fd0*/  PRMT R40, R37, 0x7604, R40 ;  /* 0x0000760425287816 */ /* 0x000fe40000000028 */
[----:B------:R-:W-:Y:S02]  /*13fe0*/  LOP3.LUT R49, R49, 0xff, RZ, 0xc0, !PT ;  /* 0x000000ff31317812 */ /* 0x000fe400078ec0ff */
[----:B------:R-:W-:Y:S02]  /*13ff0*/  LOP3.LUT R52, R52, 0xffff, RZ, 0xc0, !PT ;  /* 0x0000ffff34347812 */ /* 0x000fe400078ec0ff */
[----:B------:R-:W-:-:S02]  /*14000*/  PRMT R68, R89, 0x7604, R68 ;  /* 0x0000760459447816 */ /* 0x000fc40000000044 */
[----:B------:R-:W-:Y:S02]  /*14010*/  LOP3.LUT R41, R41, 0xff, RZ, 0xc0, !PT ;  /* 0x000000ff29297812 */ /* 0x000fe400078ec0ff */
[----:B------:R-:W-:Y:S02]  /*14020*/  F2FP.SATFINITE.E4M3.F32.PACK_AB_MERGE_C R60, RZ, R60, RZ ;  /* 0x0000003cff3c723e */ /* 0x000fe400048070ff */
[----:B------:R-:W-:Y:S02]  /*14030*/  F2FP.SATFINITE.E4M3.F32.PACK_AB_MERGE_C R88, RZ, R88, RZ ;  /* 0x00000058ff58723e */ /* 0x000fe400048070ff */
[----:B------:R-:W-:Y:S02]  /*14040*/  F2FP.SATFINITE.E4M3.F32.PACK_AB_MERGE_C R219, RZ, R219, RZ ;  /* 0x000000dbffdb723e */ /* 0x000fe400048070ff */
[----:B------:R-:W-:Y:S01]  /*14050*/  F2FP.SATFINITE.E4M3.F32.PACK_AB_MERGE_C R89, RZ, R20, RZ ;  /* 0x00000014ff59723e */ /* 0x000fe200048070ff */
[----:B------:R-:W-:Y:S01]  /*14060*/  IMAD.U32 R20, R85, 0x10000, RZ ;  /* 0x0001000055147824 */ /* 0x000fe200078e00ff */
[----:B------:R-:W-:Y:S01]  /*14070*/  LOP3.LUT R25, R25, 0xff0000, R18, 0xf8, !PT ;  /* 0x00ff000019197812 */ /* 0x000fe200078ef812 */
[----:B------:R-:W-:Y:S01]  /*14080*/  IMAD.U32 R18, R35, 0x10000, RZ ;  /* 0x0001000023127824 */ /* 0x000fe200078e00ff */
[----:B------:R-:W-:Y:S01]  /*14090*/  LOP3.LUT R40, R40, 0xff0000, R13, 0xf8, !PT ;  /* 0x00ff000028287812 */ /* 0x000fe200078ef80d */
[----:B------:R-:W-:Y:S01]  /*140a0*/  IMAD.U32 R13, R46, 0x10000, RZ ;  /* 0x000100002e0d7824 */ /* 0x000fe200078e00ff */
[----:B------:R-:W-:Y:S01]  /*140b0*/  F2FP.SATFINITE.E4M3.F32.PACK_AB_MERGE_C R69, RZ, R69, RZ ;  /* 0x00000045ff45723e */ /* 0x000fe200048070ff */
[----:B------:R-:W-:Y:S01]  /*140c0*/  IMAD.U32 R35, R38, 0x10000, RZ ;  /* 0x0001000026237824 */ /* 0x000fe200078e00ff */
[----:B------:R-:W-:Y:S01]  /*140d0*/  F2FP.SATFINITE.E4M3.F32.PACK_AB_MERGE_C R72, RZ, R72, RZ ;  /* 0x00000048ff48723e */ /* 0x000fe200048070ff */
[----:B------:R-:W-:Y:S01]  /*140e0*/  IMAD.U32 R89, R89, 0x10000, RZ ;  /* 0x0001000059597824 */ /* 0x000fe200078e00ff */
[----:B------:R-:W-:-:S02]  /*140f0*/  F2FP.SATFINITE.E4M3.F32.PACK_AB_MERGE_C R81, RZ, R81, RZ ;  /* 0x00000051ff51723e */ /* 0x000fc400048070ff */
[----:B------:R-:W-:Y:S02]  /*14100*/  F2FP.SATFINITE.E4M3.F32.PACK_AB_MERGE_C R84, RZ, R84, RZ ;  /* 0x00000054ff54723e */ /* 0x000fe400048070ff */
[----:B------:R-:W-:Y:S02]  /*14110*/  PRMT R37, R52, 0x7604, R49 ;  /* 0x0000760434257816 */ /* 0x000fe40000000031 */
[----:B------:R-:W-:Y:S02]  /*14120*/  PRMT R41, R44, 0x7604, R41 ;  /* 0x000076042c297816 */ /* 0x000fe40000000029 */
[----:B------:R-:W-:Y:S02]  /*14130*/  LOP3.LUT R49, R57, 0xff, RZ, 0xc0, !PT ;  /* 0x000000ff39317812 */ /* 0x000fe400078ec0ff */
[----:B------:R-:W-:Y:S02]  /*14140*/  LOP3.LUT R60, R60, 0xffff, RZ, 0xc0, !PT ;  /* 0x0000ffff3c3c7812 */ /* 0x000fe400078ec0ff */
[----:B------:R-:W-:-:S02]  /*14150*/  LOP3.LUT R52, R88, 0xff, RZ, 0xc0, !PT ;  /* 0x000000ff58347812 */ /* 0x000fc400078ec0ff */
[----:B------:R-:W-:Y:S02]  /*14160*/  LOP3.LUT R219, R219, 0xffff, RZ, 0xc0, !PT ;  /* 0x0000ffffdbdb7812 */ /* 0x000fe400078ec0ff */
[----:B------:R-:W-:Y:S02]  /*14170*/  LOP3.LUT R44, R69, 0xff, RZ, 0xc0, !PT ;  /* 0x000000ff452c7812 */ /* 0x000fe400078ec0ff */
[----:B------:R-:W-:Y:S02]  /*14180*/  LOP3.LUT R57, R72, 0xffff, RZ, 0xc0, !PT ;  /* 0x0000ffff48397812 */ /* 0x000fe400078ec0ff */
[----:B------:R-:W-:Y:S02]  /*14190*/  LOP3.LUT R56, R81, 0xff, RZ, 0xc0, !PT ;  /* 0x000000ff51387812 */ /* 0x000fe400078ec0ff */
[----:B------:R-:W-:Y:S02]  /*141a0*/  LOP3.LUT R61, R84, 0xffff, RZ, 0xc0, !PT ;  /* 0x0000ffff543d7812 */ /* 0x000fe400078ec0ff */
[----:B------:R-:W-:-:S02]  /*141b0*/  F2FP.SATFINITE.E4M3.F32.PACK_AB_MERGE_C R73, RZ, R73, RZ ;  /* 0x00000049ff49723e */ /* 0x000fc400048070ff */
[----:B------:R-:W-:Y:S02]  /*141c0*/  F2FP.SATFINITE.E4M3.F32.PACK_AB_MERGE_C R76, RZ, R76, RZ ;  /* 0x0000004cff4c723e */ /* 0x000fe400048070ff */
[----:B------:R-:W-:Y:S02]  /*141d0*/  F2FP.SATFINITE.E4M3.F32.PACK_AB_MERGE_C R96, RZ, R96, RZ ;  /* 0x00000060ff60723e */ /* 0x000fe400048070ff */
[----:B------:R-:W-:Y:S02]  /*141e0*/  F2FP.SATFINITE.E4M3.F32.PACK_AB_MERGE_C R93, RZ, R93, RZ ;  /* 0x0000005dff5d723e */ /* 0x000fe400048070ff */
[----:B------:R-:W-:Y:S02]  /*141f0*/  F2FP.SATFINITE.E4M3.F32.PACK_AB_MERGE_C R104, RZ, R104, RZ ;  /* 0x00000068ff68723e */ /* 0x000fe400048070ff */
[----:B------:R-:W-:Y:S02]  /*14200*/  F2FP.SATFINITE.E4M3.F32.PACK_AB_MERGE_C R101, RZ, R101, RZ ;  /* 0x00000065ff65723e */ /* 0x000fe400048070ff */
[----:B------:R-:W-:Y:S01]  /*14210*/  LOP3.LUT R33, R33, 0xff0000, R20, 0xf8, !PT ;  /* 0x00ff000021217812 */ /* 0x000fe200078ef814 */
[----:B------:R-:W-:Y:S01]  /*14220*/  IMAD.U32 R20, R51, 0x10000, RZ ;  /* 0x0001000033147824 */ /* 0x000fe200078e00ff */
[----:B------:R-:W-:Y:S01]  /*14230*/  LOP3.LUT R37, R37, 0xff0000, R18, 0xf8, !PT ;  /* 0x00ff000025257812 */ /* 0x000fe200078ef812 */
[----:B------:R-:W-:Y:S01]  /*14240*/  IMAD.U32 R18, R43, 0x10000, RZ ;  /* 0x000100002b127824 */ /* 0x000fe200078e00ff */
[----:B------:R-:W-:Y:S01]  /*14250*/  LOP3.LUT R48, R48, 0xff0000, R13, 0xf8, !PT ;  /* 0x00ff000030307812 */ /* 0x000fe200078ef80d */
[----:B------:R-:W-:Y:S01]  /*14260*/  IMAD.U32 R13, R70, 0x10000, RZ ;  /* 0x00010000460d7824 */ /* 0x000fe200078e00ff */
[----:B------:R-:W-:-:S02]  /*14270*/  F2FP.SATFINITE.E4M3.F32.PACK_AB_MERGE_C R77, RZ, R77, RZ ;  /* 0x0000004dff4d723e */ /* 0x000fc400048070ff */
[----:B------:R-:W-:Y:S02]  /*14280*/  F2FP.SATFINITE.E4M3.F32.PACK_AB_MERGE_C R80, RZ, R80, RZ ;  /* 0x00000050ff50723e */ /* 0x000fe400048070ff */
[----:B------:R-:W-:Y:S02]  /*14290*/  PRMT R49, R60, 0x7604, R49 ;  /* 0x000076043c317816 */ /* 0x000fe40000000031 */
[----:B------:R-:W-:Y:S02]  /*142a0*/  PRMT R52, R219, 0x7604, R52 ;  /* 0x00007604db347816 */ /* 0x000fe40000000034 */
[----:B------:R-:W-:Y:S02]  /*142b0*/  PRMT R44, R57, 0x7604, R44 ;  /* 0x00007604392c7816 */ /* 0x000fe4000000002c */
[----:B------:R-:W-:Y:S02]  /*142c0*/  PRMT R56, R61, 0x7604, R56 ;  /* 0x000076043d387816 */ /* 0x000fe40000000038 */
[----:B------:R-:W-:-:S02]  /*142d0*/  LOP3.LUT R60, R73, 0xff, RZ, 0xc0, !PT ;  /* 0x000000ff493c7812 */ /* 0x000fc400078ec0ff */
[----:B------:R-:W-:Y:S02]  /*142e0*/  LOP3.LUT R57, R76, 0xffff, RZ, 0xc0, !PT ;  /* 0x0000ffff4c397812 */ /* 0x000fe400078ec0ff */
[----:B------:R-:W-:Y:S02]  /*142f0*/  LOP3.LUT R65, R96, 0xff, RZ, 0xc0, !PT ;  /* 0x000000ff60417812 */ /* 0x000fe400078ec0ff */
[----:B------:R-:W-:Y:S02]  /*14300*/  LOP3.LUT R64, R93, 0xffff, RZ, 0xc0, !PT ;  /* 0x0000ffff5d407812 */ /* 0x000fe400078ec0ff */
[----:B------:R-:W-:Y:S02]  /*14310*/  LOP3.LUT R61, R104, 0xff, RZ, 0xc0, !PT ;  /* 0x000000ff683d7812 */ /* 0x000fe400078ec0ff */
[----:B------:R-:W-:Y:S02]  /*14320*/  LOP3.LUT R72, R101, 0xffff, RZ, 0xc0, !PT ;  /* 0x0000ffff65487812 */ /* 0x000fe400078ec0ff */
[----:B------:R-:W-:-:S02]  /*14330*/  LOP3.LUT R77, R77, 0xff, RZ, 0xc0, !PT ;  /* 0x000000ff4d4d7812 */ /* 0x000fc400078ec0ff */
[----:B------:R-:W-:Y:S02]  /*14340*/  LOP3.LUT R80, R80, 0xffff, RZ, 0xc0, !PT ;  /* 0x0000ffff50507812 */ /* 0x000fe400078ec0ff */
[----:B------:R-:W-:Y:S02]  /*14350*/  F2FP.SATFINITE.E4M3.F32.PACK_AB_MERGE_C R11, RZ, R11, RZ ;  /* 0x0000000bff0b723e */ /* 0x000fe400048070ff */
[----:B------:R-:W-:Y:S02]  /*14360*/  F2FP.SATFINITE.E4M3.F32.PACK_AB_MERGE_C R120, RZ, R120, RZ ;  /* 0x00000078ff78723e */ /* 0x000fe400048070ff */
[----:B------:R-:W-:Y:S02]  /*14370*/  F2FP.SATFINITE.E4M3.F32.PACK_AB_MERGE_C R125, RZ, R125, RZ ;  /* 0x0000007dff7d723e */ /* 0x000fe400048070ff */
[----:B------:R-:W-:Y:S02]  /*14380*/  F2FP.SATFINITE.E4M3.F32.PACK_AB_MERGE_C R142, RZ, R142, RZ ;  /* 0x0000008eff8e723e */ /* 0x000fe400048070ff */
[----:B------:R-:W-:-:S02]  /*14390*/  F2FP.SATFINITE.E4M3.F32.PACK_AB_MERGE_C R147, RZ, R147, RZ ;  /* 0x00000093ff93723e */ /* 0x000fc400048070ff */
[----:B------:R-:W-:Y:S01]  /*143a0*/  LOP3.LUT R49, R49, 0xff0000, R18, 0xf8, !PT ;  /* 0x00ff000031317812 */ /* 0x000fe200078ef812 */
[----:B------:R-:W-:Y:S01]  /*143b0*/  IMAD.U32 R18, R75, 0x10000, RZ ;  /* 0x000100004b127824 */ /* 0x000fe200078e00ff */
[----:B------:R-:W-:Y:S01]  /*143c0*/  LOP3.LUT R45, R45, 0xff0000, R20, 0xf8, !PT ;  /* 0x00ff00002d2d7812 */ /* 0x000fe200078ef814 */
[----:B------:R-:W-:Y:S01]  /*143d0*/  IMAD.U32 R20, R83, 0x10000, RZ ;  /* 0x0001000053147824 */ /* 0x000fe200078e00ff */
[----:B------:R-:W-:Y:S01]  /*143e0*/  LOP3.LUT R52, R52, 0xff0000, R13, 0xf8, !PT ;  /* 0x00ff000034347812 */ /* 0x000fe200078ef80d */
[----:B------:R-:W-:Y:S01]  /*143f0*/  IMAD.U32 R13, R78, 0x10000, RZ ;  /* 0x000100004e0d7824 */ /* 0x000fe200078e00ff */
[----:B------:R-:W-:Y:S02]  /*14400*/  F2FP.SATFINITE.E4M3.F32.PACK_AB_MERGE_C R113, RZ, R113, RZ ;  /* 0x00000071ff71723e */ /* 0x000fe400048070ff */
[----:B------:R-:W-:Y:S02]  /*14410*/  F2FP.SATFINITE.E4M3.F32.PACK_AB_MERGE_C R117, RZ, R117, RZ ;  /* 0x00000075ff75723e */ /* 0x000fe400048070ff */
[----:B------:R-:W-:-:S02]  /*14420*/  PRMT R60, R57, 0x7604, R60 ;  /* 0x00007604393c7816 */ /* 0x000fc4000000003c */
[----:B------:R-:W-:Y:S02]  /*14430*/  PRMT R65, R64, 0x7604, R65 ;  /* 0x0000760440417816 */ /* 0x000fe40000000041 */
        /* <DEDUP_REMOVED lines=10> */
[----:B------:R-:W-:-:S02]  /*144e0*/  FSETP.GEU.AND P4, PT, R17, -126, PT ;  /* 0xc2fc00001100780b */ /* 0x000fc40003f8e000 */
        /* <DEDUP_REMOVED lines=10> */
[----:B------:R-:W-:Y:S01]  /*14590*/  PRMT R69, R11, 0x7604, R10 ;  /* 0x000076040b457816 */ /* 0x000fe2000000000a */
[----:B------:R-:W-:Y:S01]  /*145a0*/  @!P4 FMUL R17, R17, 0.5 ;  /* 0x3f0000001111c820 */ /* 0x000fe20000400000 */
[----:B------:R-:W-:-:S02]  /*145b0*/  PRMT R80, R125, 0x7604, R80 ;  /* 0x000076047d507816 */ /* 0x000fc40000000050 */
[----:B------:R-:W-:Y:S02]  /*145c0*/  PRMT R73, R84, 0x7604, R73 ;  /* 0x0000760454497816 */ /* 0x000fe40000000049 */
[----:B------:R-:W-:Y:S01]  /*145d0*/  PRMT R10, R76, 0x7604, R113 ;  /* 0x000076044c0a7816 */ /* 0x000fe20000000071 */
[----:B------:R-:W1:Y:S01]  /*145e0*/  MUFU.EX2 R17, R17 ;  /* 0x0000001100117308 */ /* 0x000e620000000800 */
[----:B------:R-:W-:Y:S02]  /*145f0*/  LOP3.LUT R77, R136, 0xff, RZ, 0xc0, !PT ;  /* 0x000000ff884d7812 */ /* 0x000fe400078ec0ff */
[----:B------:R-:W-:Y:S02]  /*14600*/  LOP3.LUT R76, R135, 0xffff, RZ, 0xc0, !PT ;  /* 0x0000ffff874c7812 */ /* 0x000fe400078ec0ff */
[----:B------:R-:W-:Y:S02]  /*14610*/  LOP3.LUT R14, R14, 0xff, RZ, 0xc0, !PT ;  /* 0x000000ff0e0e7812 */ /* 0x000fe400078ec0ff */
[----:B------:R-:W-:-:S02]  /*14620*/  LOP3.LUT R121, R121, 0xffff, RZ, 0xc0, !PT ;  /* 0x0000ffff79797812 */ /* 0x000fc400078ec0ff */
[----:B------:R-:W-:Y:S02]  /*14630*/  FSETP.GEU.AND P3, PT, R138, -126, PT ;  /* 0xc2fc00008a00780b */ /* 0x000fe40003f6e000 */
[----:B------:R-:W-:Y:S01]  /*14640*/  LOP3.LUT R69, R69, 0xff0000, R18, 0xf8, !PT ;  /* 0x00ff000045457812 */ /* 0x000fe200078ef812 */
[----:B------:R-:W-:Y:S01]  /*14650*/  IMAD.U32 R18, R107, 0x10000, RZ ;  /* 0x000100006b127824 */ /* 0x000fe200078e00ff */
[----:B------:R-:W-:Y:S01]  /*14660*/  LOP3.LUT R80, R80, 0xff0000, R13, 0xf8, !PT ;  /* 0x00ff000050507812 */ /* 0x000fe200078ef80d */
[----:B------:R-:W-:Y:S01]  /*14670*/  IMAD.U32 R13, R126, 0x10000, RZ ;  /* 0x000100007e0d7824 */ /* 0x000fe200078e00ff */
[----:B------:R-:W-:Y:S01]  /*14680*/  LOP3.LUT R73, R73, 0xff0000, R20, 0xf8, !PT ;  /* 0x00ff000049497812 */ /* 0x000fe200078ef814 */
[----:B------:R-:W-:Y:S01]  /*14690*/  IMAD.SHL.U32 R20, R23, 0x1000000, RZ ;  /* 0x0100000017147824 */ /* 0x000fe200078e00ff */
[----:B------:R-:W-:Y:S01]  /*146a0*/  LOP3.LUT R34, R34, 0xffff, RZ, 0xc0, !PT ;  /* 0x0000ffff22227812 */ /* 0x000fe200078ec0ff */
[----:B-1----:R-:W-:Y:S01]  /*146b0*/  @!P4 FMUL R17, R17, R17 ;  /* 0x000000111111c220 */ /* 0x002fe20000400000 */
[----:B------:R-:W-:-:S02]  /*146c0*/  F2FP.SATFINITE.E4M3.F32.PACK_AB_MERGE_C R112, RZ, R112, RZ ;  /* 0x00000070ff70723e */ /* 0x000fc400048070ff */
[----:B------:R-:W-:Y:S01]  /*146d0*/  F2FP.SATFINITE.E4M3.F32.PACK_AB_MERGE_C R109, RZ, R109, RZ ;  /* 0x0000006dff6d723e */ /* 0x000fe200048070ff */
[----:B------:R-:W-:Y:S01]  /*146e0*/  IMAD.SHL.U32 R34, R34, 0x1000000, RZ ;  /* 0x0100000022227824 */ /* 0x000fe200078e00ff */
[----:B------:R-:W-:Y:S01]  /*146f0*/  PRMT R77, R76, 0x7604, R77 ;  /* 0x000076044c4d7816 */ /* 0x000fe2000000004d */
[----:B------:R-:W-:Y:S01]  /*14700*/  @!P3 FMUL R138, R138, 0.5 ;  /* 0x3f0000008a8ab820 */ /* 0x000fe20000400000 */
[----:B------:R-:W-:Y:S01]  /*14710*/  PRMT R88, R121, 0x7604, R14 ;  /* 0x0000760479587816 */ /* 0x000fe2000000000e */
[----:B------:R-:W-:Y:S01]  /*14720*/  FFMA R2, R17, R2, R132 ;  /* 0x0000000211027223 */ /* 0x000fe20000000084 */
[----:B------:R-:W-:Y:S01]  /*14730*/  LOP3.LUT R29, R29, 0xff0000, R22, 0xf8, !PT ;  /* 0x00ff00001d1d7812 */ /* 0x000fe200078ef816 */
[----:B------:R-:W-:Y:S01]  /*14740*/  IMAD.SHL.U32 R22, R47, 0x1000000, RZ ;  /* 0x010000002f167824 */ /* 0x000fe200078e00ff */
[----:B------:R-:W-:Y:S01]  /*14750*/  LOP3.LUT R42, R42, 0xffff, RZ, 0xc0, !PT ;  /* 0x0000ffff2a2a7812 */ /* 0x000fe200078ec0ff */
[----:B------:R-:W1:Y:S01]  /*14760*/  MUFU.EX2 R138, R138 ;  /* 0x0000008a008a7308 */ /* 0x000e620000000800 */
[----:B------:R-:W-:Y:S01]  /*14770*/  F2FP.SATFINITE.E4M3.F32.PACK_AB_MERGE_C R54, RZ, R54, RZ ;  /* 0x00000036ff36723e */ /* 0x000fe200048070ff */
[----:B------:R-:W-:Y:S01]  /*14780*/  FMUL R154, R154, R17 ;  /* 0x000000119a9a7220 */ /* 0x000fe20000400000 */
[----:B------:R-:W-:Y:S01]  /*14790*/  F2FP.SATFINITE.E4M3.F32.PACK_AB_MERGE_C R95, RZ, R95, RZ ;  /* 0x0000005fff5f723e */ /* 0x000fe200048070ff */
[----:B------:R-:W-:Y:S01]  /*147a0*/  FMUL R155, R155, R17 ;  /* 0x000000119b9b7220 */ /* 0x000fe20000400000 */
[----:B------:R-:W-:Y:S01]  /*147b0*/  F2FP.SATFINITE.E4M3.F32.PACK_AB_MERGE_C R39, RZ, R39, RZ ;  /* 0x00000027ff27723e */ /* 0x000fe200048070ff */
[-C--:B------:R-:W-:Y:S01]  /*147c0*/  FMUL R158, R158, R17.reuse ;  /* 0x000000119e9e7220 */ /* 0x080fe20000400000 */
[----:B------:R-:W-:Y:S01]  /*147d0*/  LOP3.LUT R112, R112, 0xff, RZ, 0xc0, !PT ;  /* 0x000000ff70707812 */ /* 0x000fe200078ec0ff */
[-C--:B------:R-:W-:Y:S01]  /*147e0*/  FMUL R159, R159, R17.reuse ;  /* 0x000000119f9f7220 */ /* 0x080fe20000400000 */
[----:B------:R-:W-:Y:S01]  /*147f0*/  LOP3.LUT R109, R109, 0xffff, RZ, 0xc0, !PT ;  /* 0x0000ffff6d6d7812 */ /* 0x000fe200078ec0ff */
[----:B------:R-:W-:Y:S01]  /*14800*/  FMUL R162, R162, R17 ;  /* 0x00000011a2a27220 */ /* 0x000fe20000400000 */
[----:B------:R-:W-:Y:S01]  /*14810*/  F2FP.SATFINITE.E4M3.F32.PACK_AB_MERGE_C R217, RZ, R217, RZ ;  /* 0x000000d9ffd9723e */ /* 0x000fe200048070ff */
[-C--:B------:R-:W-:Y:S01]  /*14820*/  FMUL R163, R163, R17.reuse ;  /* 0x00000011a3a37220 */ /* 0x080fe20000400000 */
[----:B------:R-:W-:Y:S01]  /*14830*/  F2FP.SATFINITE.E4M3.F32.PACK_AB_MERGE_C R218, RZ, R218, RZ ;  /* 0x000000daffda723e */ /* 0x000fe200048070ff */
[----:B------:R-:W-:Y:S01]  /*14840*/  FMUL R166, R166, R17 ;  /* 0x00000011a6a67220 */ /* 0x000fe20000400000 */
[----:B------:R-:W-:Y:S01]  /*14850*/  LOP3.LUT R77, R77, 0xff0000, R18, 0xf8, !PT ;  /* 0x00ff00004d4d7812 */ /* 0x000fe200078ef812 */
[----:B------:R-:W-:Y:S01]  /*14860*/  IMAD.SHL.U32 R18, R15, 0x1000000, RZ ;  /* 0x010000000f127824 */ /* 0x000fe200078e00ff */
[----:B------:R-:W-:Y:S01]  /*14870*/  LOP3.LUT R88, R88, 0xff0000, R13, 0xf8, !PT ;  /* 0x00ff000058587812 */ /* 0x000fe200078ef80d */
[----:B------:R-:W-:Y:S01]  /*14880*/  IMAD.SHL.U32 R13, R42, 0x1000000, RZ ;  /* 0x010000002a0d7824 */ /* 0x000fe200078e00ff */
[----:B------:R-:W-:Y:S01]  /*14890*/  LOP3.LUT R29, R29, R20, RZ, 0xfc, !PT ;  /* 0x000000141d1d7212 */ /* 0x000fe200078efcff */
[----:B------:R-:W-:Y:S01]  /*148a0*/  IMAD.SHL.U32 R20, R27, 0x1000000, RZ ;  /* 0x010000001b147824 */ /* 0x000fe200078e00ff */
[----:B------:R-:W-:Y:S01]  /*148b0*/  F2FP.SATFINITE.E4M3.F32.PACK_AB_MERGE_C R55, RZ, R55, RZ ;  /* 0x00000037ff37723e */ /* 0x000fe200048070ff */
[----:B------:R-:W-:Y:S01]  /*148c0*/  IMAD.SHL.U32 R27, R90, 0x1000000, RZ ;  /* 0x010000005a1b7824 */ /* 0x000fe200078e00ff */
[----:B------:R-:W-:Y:S01]  /*148d0*/  F2FP.SATFINITE.E4M3.F32.PACK_AB_MERGE_C R116, RZ, R116, RZ ;  /* 0x00000074ff74723e */ /* 0x000fe200048070ff */
[----:B-1----:R-:W-:Y:S01]  /*148e0*/  @!P3 FMUL R138, R138, R138 ;  /* 0x0000008a8a8ab220 */ /* 0x002fe20000400000 */
[----:B------:R-:W-:Y:S01]  /*148f0*/  F2FP.SATFINITE.E4M3.F32.PACK_AB_MERGE_C R133, RZ, R133, RZ ;  /* 0x00000085ff85723e */ /* 0x000fe200048070ff */
[----:B------:R-:W-:Y:S01]  /*14900*/  FMUL R167, R167, R17 ;  /* 0x00000011a7a77220 */ /* 0x000fe20000400000 */
[----:B------:R-:W-:Y:S01]  /*14910*/  LOP3.LUT R36, R36, 0xff0000, R35, 0xf8, !PT ;  /* 0x00ff000024247812 */ /* 0x000fe200078ef823 */
[----:B------:R-:W-:Y:S01]  /*14920*/  IMAD.U32 R35, R54, 0x10000, RZ ;  /* 0x0001000036237824 */ /* 0x000fe200078e00ff */
[----:B------:R-:W-:Y:S01]  /*14930*/  F2FP.SATFINITE.E4M3.F32.PACK_AB_MERGE_C R99, RZ, R99, RZ ;  /* 0x00000063ff63723e */ /* 0x000fe200048070ff */
[----:B------:R-:W-:Y:S01]  /*14940*/  FMUL R170, R170, R17 ;  /* 0x00000011aaaa7220 */ /* 0x000fe20000400000 */
[----:B------:R-:W-:Y:S01]  /*14950*/  F2FP.SATFINITE.E4M3.F32.PACK_AB_MERGE_C R103, RZ, R103, RZ ;  /* 0x00000067ff67723e */ /* 0x000fe200048070ff */
[-C--:B------:R-:W-:Y:S01]  /*14960*/  FMUL R171, R171, R17.reuse ;  /* 0x00000011abab7220 */ /* 0x080fe20000400000 */
[----:B------:R-:W-:Y:S01]  /*14970*/  LOP3.LUT R95, R95, 0xffff, RZ, 0xc0, !PT ;  /* 0x0000ffff5f5f7812 */ /* 0x000fe200078ec0ff */
[----:B------:R-:W-:Y:S01]  /*14980*/  IMAD.U32 R99, R99, 0x10000, RZ ;  /* 0x0001000063637824 */ /* 0x000fe200078e00ff */
[----:B------:R-:W-:Y:S01]  /*14990*/  F2FP.SATFINITE.E4M3.F32.PACK_AB_MERGE_C R24, RZ, R24, RZ ;  /* 0x00000018ff18723e */ /* 0x000fe200048070ff */
[-C--:B------:R-:W-:Y:S01]  /*149a0*/  FMUL R174, R174, R17.reuse ;  /* 0x00000011aeae7220 */ /* 0x080fe20000400000 */
[----:B------:R-:W-:Y:S01]  /*149b0*/  LOP3.LUT R41, R41, 0xff0000, R26, 0xf8, !PT ;  /* 0x00ff000029297812 */ /* 0x000fe200078ef81a */
[----:B------:R-:W-:Y:S01]  /*149c0*/  IMAD.SHL.U32 R30, R95, 0x1000000, RZ ;  /* 0x010000005f1e7824 */ /* 0x000fe200078e00ff */
[----:B------:R-:W-:Y:S01]  /*149d0*/  F2FP.SATFINITE.E4M3.F32.PACK_AB_MERGE_C R62, RZ, R62, RZ ;  /* 0x0000003eff3e723e */ /* 0x000fe200048070ff */
[-C--:B------:R-:W-:Y:S01]  /*149e0*/  FMUL R175, R175, R17.reuse ;  /* 0x00000011afaf7220 */ /* 0x080fe20000400000 */
[----:B------:R-:W-:Y:S01]  /*149f0*/  LOP3.LUT R19, R19, 0xffff, RZ, 0xc0, !PT ;  /* 0x0000ffff13137812 */ /* 0x000fe200078ec0ff */
[-C--:B------:R-:W-:Y:S01]  /*14a00*/  FMUL R178, R178, R17.reuse ;  /* 0x00000011b2b27220 */ /* 0x080fe20000400000 */
[----:B------:R-:W-:Y:S01]  /*14a10*/  LOP3.LUT R39, R39, 0xffff, RZ, 0xc0, !PT ;  /* 0x0000ffff27277812 */ /* 0x000fe200078ec0ff */
[----:B------:R-:W-:Y:S01]  /*14a20*/  IMAD.U32 R62, R62, 0x10000, RZ ;  /* 0x000100003e3e7824 */ /* 0x000fe200078e00ff */
[----:B------:R-:W-:Y:S01]  /*14a30*/  LOP3.LUT R50, R50, 0xffff, RZ, 0xc0, !PT ;  /* 0x0000ffff32327812 */ /* 0x000fe200078ec0ff */
[-C--:B------:R-:W-:Y:S01]  /*14a40*/  FMUL R179, R179, R17.reuse ;  /* 0x00000011b3b37220 */ /* 0x080fe20000400000 */
[----:B------:R-:W-:Y:S01]  /*14a50*/  F2FP.SATFINITE.E4M3.F32.PACK_AB_MERGE_C R58, RZ, R58, RZ ;  /* 0x0000003aff3a723e */ /* 0x000fe200048070ff */
[----:B------:R-:W-:Y:S01]  /*14a60*/  FMUL R182, R182, R17 ;  /* 0x00000011b6b67220 */ /* 0x000fe20000400000 */
[----:B------:R-:W-:Y:S01]  /*14a70*/  F2FP.SATFINITE.E4M3.F32.PACK_AB_MERGE_C R63, RZ, R63, RZ ;  /* 0x0000003fff3f723e */ /* 0x000fe200048070ff */
        /* <DEDUP_REMOVED lines=9> */
[----:B------:R-:W-:Y:S01]  /*14b10*/  PRMT R11, R109, 0x7604, R112 ;  /* 0x000076046d0b7816 */ /* 0x000fe20000000070 */
        /* <DEDUP_REMOVED lines=9> */
[----:B------:R-:W-:Y:S01]  /*14bb0*/  LOP3.LUT R217, R217, 0xff, RZ, 0xc0, !PT ;  /* 0x000000ffd9d97812 */ /* 0x000fe200078ec0ff */
[-C--:B------:R-:W-:Y:S01]  /*14bc0*/  FMUL R203, R203, R17.reuse ;  /* 0x00000011cbcb7220 */ /* 0x080fe20000400000 */
[----:B------:R-:W-:Y:S01]  /*14bd0*/  LOP3.LUT R218, R218, 0xffff, RZ, 0xc0, !PT ;  /* 0x0000ffffdada7812 */ /* 0x000fe200078ec0ff */
[-C--:B------:R-:W-:Y:S01]  /*14be0*/  FMUL R206, R206, R17.reuse ;  /* 0x00000011cece7220 */ /* 0x080fe20000400000 */
[----:B------:R-:W-:Y:S01]  /*14bf0*/  F2FP.SATFINITE.E4M3.F32.PACK_AB_MERGE_C R114, RZ, R114, RZ ;  /* 0x00000072ff72723e */ /* 0x000fe200048070ff */
[-C--:B------:R-:W-:Y:S01]  /*14c00*/  FMUL R207, R207, R17.reuse ;  /* 0x00000011cfcf7220 */ /* 0x080fe20000400000 */
[----:B------:R-:W-:Y:S01]  /*14c10*/  F2FP.SATFINITE.E4M3.F32.PACK_AB_MERGE_C R106, RZ, R106, RZ ;  /* 0x0000006aff6a723e */ /* 0x000fe200048070ff */
[----:B------:R-:W-:Y:S01]  /*14c20*/  FMUL R210, R210, R17 ;  /* 0x00000011d2d27220 */ /* 0x000fe20000400000 */
[----:B------:R-:W-:Y:S01]  /*14c30*/  F2FP.SATFINITE.E4M3.F32.PACK_AB_MERGE_C R111, RZ, R111, RZ ;  /* 0x0000006fff6f723e */ /* 0x000fe200048070ff */
[----:B------:R-:W-:Y:S01]  /*14c40*/  FMUL R211, R211, R17 ;  /* 0x00000011d3d37220 */ /* 0x000fe20000400000 */
[----:B------:R-:W-:Y:S01]  /*14c50*/  F2FP.SATFINITE.E4M3.F32.PACK_AB_MERGE_C R67, RZ, R67, RZ ;  /* 0x00000043ff43723e */ /* 0x000fe200048070ff */
[-C--:B------:R-:W-:Y:S01]  /*14c60*/  FMUL R214, R214, R17.reuse ;  /* 0x00000011d6d67220 */ /* 0x080fe20000400000 */
[----:B------:R-:W-:Y:S01]  /*14c70*/  LOP3.LUT R37, R37, R34, RZ, 0xfc, !PT ;  /* 0x0000002225257212 */ /* 0x000fe200078efcff */
[----:B------:R-:W-:Y:S01]  /*14c80*/  FMUL R215, R215, R17 ;  /* 0x00000011d7d77220 */ /* 0x000fe20000400000 */
[----:B------:R-:W-:Y:S01]  /*14c90*/  LOP3.LUT R55, R55, 0xffff, RZ, 0xc0, !PT ;  /* 0x0000ffff37377812 */ /* 0x000fe200078ec0ff */
[----:B------:R-:W-:Y:S01]  /*14ca0*/  IMAD.U32 R67, R67, 0x10000, RZ ;  /* 0x0001000043437824 */ /* 0x000fe200078e00ff */
[----:B------:R-:W-:Y:S01]  /*14cb0*/  F2FP.SATFINITE.E4M3.F32.PACK_AB_MERGE_C R71, RZ, R71, RZ ;  /* 0x00000047ff47723e */ /* 0x000fe200048070ff */
[----:B------:R-:W-:Y:S01]  /*14cc0*/  FFMA R3, R138, R3, R145 ;  /* 0x000000038a037223 */ /* 0x000fe20000000091 */
[----:B------:R-:W-:Y:S01]  /*14cd0*/  F2FP.SATFINITE.E4M3.F32.PACK_AB_MERGE_C R82, RZ, R82, RZ ;  /* 0x00000052ff52723e */ /* 0x000fe200048070ff */
[----:B------:R-:W-:Y:S01]  /*14ce0*/  IMAD.SHL.U32 R55, R55, 0x1000000, RZ ;  /* 0x0100000037377824 */ /* 0x000fe200078e00ff */
[----:B------:R-:W-:Y:S01]  /*14cf0*/  LOP3.LUT R116, R116, 0xff, RZ, 0xc0, !PT ;  /* 0x000000ff74747812 */ /* 0x000fe200078ec0ff */
[-C--:B------:R-:W-:Y:S01]  /*14d00*/  FMUL R152, R152, R138.reuse ;  /* 0x0000008a98987220 */ /* 0x080fe20000400000 */
[----:B------:R-:W-:Y:S01]  /*14d10*/  LOP3.LUT R133, R133, 0xffff, RZ, 0xc0, !PT ;  /* 0x0000ffff85857812 */ /* 0x000fe200078ec0ff */
[-C--:B------:R-:W-:Y:S01]  /*14d20*/  FMUL R153, R153, R138.reuse ;  /* 0x0000008a99997220 */ /* 0x080fe20000400000 */
[----:B------:R-:W-:Y:S01]  /*14d30*/  F2FP.SATFINITE.E4M3.F32.PACK_AB_MERGE_C R123, RZ, R123, RZ ;  /* 0x0000007bff7b723e */ /* 0x000fe200048070ff */
[----:B------:R-:W-:Y:S01]  /*14d40*/  FMUL R156, R156, R138 ;  /* 0x0000008a9c9c7220 */ /* 0x000fe20000400000 */
[----:B------:R-:W-:Y:S01]  /*14d50*/  F2FP.SATFINITE.E4M3.F32.PACK_AB_MERGE_C R134, RZ, R134, RZ ;  /* 0x00000086ff86723e */ /* 0x000fe200048070ff */
[----:B------:R-:W-:Y:S01]  /*14d60*/  FMUL R157, R157, R138 ;  /* 0x0000008a9d9d7220 */ /* 0x000fe20000400000 */
[----:B------:R-:W-:Y:S01]  /*14d70*/  F2FP.SATFINITE.E4M3.F32.PACK_AB_MERGE_C R86, RZ, R86, RZ ;  /* 0x00000056ff56723e */ /* 0x000fe200048070ff */
[----:B------:R-:W-:Y:S01]  /*14d80*/  IMAD.U32 R123, R123, 0x10000, RZ ;  /* 0x000100007b7b7824 */ /* 0x000fe200078e00ff */
[----:B------:R-:W-:Y:S01]  /*14d90*/  F2FP.SATFINITE.E4M3.F32.PACK_AB_MERGE_C R94, RZ, R94, RZ ;  /* 0x0000005eff5e723e */ /* 0x000fe200048070ff */
[----:B------:R-:W-:Y:S01]  /*14da0*/  IMAD.U32 R134, R134, 0x10000, RZ ;  /* 0x0001000086867824 */ /* 0x000fe200078e00ff */
[----:B------:R-:W-:Y:S01]  /*14db0*/  LOP3.LUT R103, R103, 0xffff, RZ, 0xc0, !PT ;  /* 0x0000ffff67677812 */ /* 0x000fe200078ec0ff */
[----:B------:R-:W-:Y:S01]  /*14dc0*/  FMUL R160, R160, R138 ;  /* 0x0000008aa0a07220 */ /* 0x000fe20000400000 */
[----:B------:R-:W-:Y:S01]  /*14dd0*/  F2FP.SATFINITE.E4M3.F32.PACK_AB_MERGE_C R122, RZ, R122, RZ ;  /* 0x0000007aff7a723e */ /* 0x000fe200048070ff */
[----:B------:R-:W-:Y:S01]  /*14de0*/  FMUL R161, R161, R138 ;  /* 0x0000008aa1a17220 */ /* 0x000fe20000400000 */
[----:B------:R-:W-:Y:S01]  /*14df0*/  F2FP.SATFINITE.E4M3.F32.PACK_AB_MERGE_C R119, RZ, R119, RZ ;  /* 0x00000077ff77723e */ /* 0x000fe200048070ff */
[----:B------:R-:W-:Y:S01]  /*14e00*/  IMAD.SHL.U32 R103, R103, 0x1000000, RZ ;  /* 0x0100000067677824 */ /* 0x000fe200078e00ff */
[----:B------:R-:W-:Y:S01]  /*14e10*/  F2FP.SATFINITE.E4M3.F32.PACK_AB_MERGE_C R130, RZ, R130, RZ ;  /* 0x00000082ff82723e */ /* 0x000fe200048070ff */
[----:B------:R-:W-:Y:S01]  /*14e20*/  FMUL R164, R164, R138 ;  /* 0x0000008aa4a47220 */ /* 0x000fe20000400000 */
[----:B------:R-:W-:Y:S01]  /*14e30*/  LOP3.LUT R34, R24, 0xffff, RZ, 0xc0, !PT ;  /* 0x0000ffff18227812 */ /* 0x000fe200078ec0ff */
[----:B------:R-:W-:Y:S01]  /*14e40*/  IMAD.SHL.U32 R24, R127, 0x1000000, RZ ;  /* 0x010000007f187824 */ /* 0x000fe200078e00ff */
[----:B------:R-:W-:Y:S01]  /*14e50*/  LOP3.LUT R25, R25, R18, RZ, 0xfc, !PT ;  /* 0x0000001219197212 */ /* 0x000fe200078efcff */
[----:B------:R-:W-:Y:S01]  /*14e60*/  IMAD.SHL.U32 R18, R19, 0x1000000, RZ ;  /* 0x0100000013127824 */ /* 0x000fe200078e00ff */
[----:B------:R-:W-:Y:S01]  /*14e70*/  LOP3.LUT R41, R41, R20, RZ, 0xfc, !PT ;  /* 0x0000001429297212 */ /* 0x000fe200078efcff */
        /* <DEDUP_REMOVED lines=12> */
[-C--:B------:R-:W-:Y:S01]  /*14f40*/  FMUL R165, R165, R138.reuse ;  /* 0x0000008aa5a57220 */ /* 0x080fe20000400000 */
        /* <DEDUP_REMOVED lines=10> */
[----:B------:R-:W-:Y:S01]  /*14ff0*/  PRMT R14, R218, 0x7604, R217 ;  /* 0x00007604da0e7816 */ /* 0x000fe200000000d9 */
[-C--:B------:R-:W-:Y:S01]  /*15000*/  FMUL R177, R177, R138.reuse ;  /* 0x0000008ab1b17220 */ /* 0x080fe20000400000 */
[----:B------:R-:W-:Y:S01]  /*15010*/  LOP3.LUT R44, R44, 0xff0000, R35, 0xf8, !PT ;  /* 0x00ff00002c2c7812 */ /* 0x000fe200078ef823 */
[----:B------:R-:W-:Y:S01]  /*15020*/  IMAD.U32 R35, R114, 0x10000, RZ ;  /* 0x0001000072237824 */ /* 0x000fe200078e00ff */
[----:B------:R-:W-:Y:S01]  /*15030*/  LOP3.LUT R11, R11, 0xff0000, R102, 0xf8, !PT ;  /* 0x00ff00000b0b7812 */ /* 0x000fe200078ef866 */
[-C--:B------:R-:W-:Y:S01]  /*15040*/  FMUL R180, R180, R138.reuse ;  /* 0x0000008ab4b47220 */ /* 0x080fe20000400000 */
[----:B------:R-:W-:Y:S01]  /*15050*/  LOP3.LUT R106, R106, 0xffff, RZ, 0xc0, !PT ;  /* 0x0000ffff6a6a7812 */ /* 0x000fe200078ec0ff */
[-C--:B------:R-:W-:Y:S01]  /*15060*/  FMUL R181, R181, R138.reuse ;  /* 0x0000008ab5b57220 */ /* 0x080fe20000400000 */
[----:B------:R-:W-:Y:S01]  /*15070*/  LOP3.LUT R111, R111, 0xffff, RZ, 0xc0, !PT ;  /* 0x0000ffff6f6f7812 */ /* 0x000fe200078ec0ff */
[-C--:B------:R-:W-:Y:S01]  /*15080*/  FMUL R184, R184, R138.reuse ;  /* 0x0000008ab8b87220 */ /* 0x080fe20000400000 */
[----:B------:R-:W-:Y:S01]  /*15090*/  LOP3.LUT R32, R32, 0xff0000, R89, 0xf8, !PT ;  /* 0x00ff000020207812 */ /* 0x000fe200078ef859 */
[-C--:B------:R-:W-:Y:S01]  /*150a0*/  FMUL R185, R185, R138.reuse ;  /* 0x0000008ab9b97220 */ /* 0x080fe20000400000 */
[----:B------:R-:W-:Y:S01]  /*150b0*/  LOP3.LUT R71, R71, 0xffff, RZ, 0xc0, !PT ;  /* 0x0000ffff47477812 */ /* 0x000fe200078ec0ff */
[-C--:B------:R-:W-:Y:S01]  /*150c0*/  FMUL R188, R188, R138.reuse ;  /* 0x0000008abcbc7220 */ /* 0x080fe20000400000 */
[----:B------:R-:W-:Y:S01]  /*150d0*/  LOP3.LUT R82, R82, 0xffff, RZ, 0xc0, !PT ;  /* 0x0000ffff52527812 */ /* 0x000fe200078ec0ff */
[-C--:B------:R-:W-:Y:S01]  /*150e0*/  FMUL R189, R189, R138.reuse ;  /* 0x0000008abdbd7220 */ /* 0x080fe20000400000 */
[----:B------:R-:W-:Y:S01]  /*150f0*/  PRMT R76, R133, 0x7604, R116 ;  /* 0x00007604854c7816 */ /* 0x000fe20000000074 */
[----:B------:R-:W-:Y:S01]  /*15100*/  IMAD.SHL.U32 R71, R71, 0x1000000, RZ ;  /* 0x0100000047477824 */ /* 0x000fe200078e00ff */
[----:B------:R-:W-:Y:S01]  /*15110*/  LOP3.LUT R86, R86, 0xffff, RZ, 0xc0, !PT ;  /* 0x0000ffff56567812 */ /* 0x000fe200078ec0ff */
[----:B------:R-:W-:Y:S01]  /*15120*/  IMAD.SHL.U32 R82, R82, 0x1000000, RZ ;  /* 0x0100000052527824 */ /* 0x000fe200078e00ff */
[----:B------:R-:W-:Y:S01]  /*15130*/  LOP3.LUT R94, R94, 0xffff, RZ, 0xc0, !PT ;  /* 0x0000ffff5e5e7812 */ /* 0x000fe200078ec0ff */
[-C--:B------:R-:W-:Y:S01]  /*15140*/  FMUL R192, R192, R138.reuse ;  /* 0x0000008ac0c07220 */ /* 0x080fe20000400000 */
[----:B------:R-:W-:Y:S01]  /*15150*/  LOP3.LUT R122, R122, 0xffff, RZ, 0xc0, !PT ;  /* 0x0000ffff7a7a7812 */ /* 0x000fe200078ec0ff */
[----:B------:R-:W-:Y:S01]  /*15160*/  IMAD.SHL.U32 R23, R86, 0x1000000, RZ ;  /* 0x0100000056177824 */ /* 0x000fe200078e00ff */
[----:B------:R-:W-:Y:S01]  /*15170*/  LOP3.LUT R119, R119, 0xffff, RZ, 0xc0, !PT ;  /* 0x0000ffff77777812 */ /* 0x000fe200078ec0ff */
[----:B------:R-:W-:Y:S01]  /*15180*/  IMAD.SHL.U32 R94, R94, 0x1000000, RZ ;  /* 0x010000005e5e7824 */ /* 0x000fe200078e00ff */
[----:B------:R-:W-:Y:S01]  /*15190*/  LOP3.LUT R130, R130, 0xffff, RZ, 0xc0, !PT ;  /* 0x0000ffff82827812 */ /* 0x000fe200078ec0ff */
[----:B------:R-:W-:Y:S01]  /*151a0*/  IMAD.SHL.U32 R122, R122, 0x1000000, RZ ;  /* 0x010000007a7a7824 */ /* 0x000fe200078e00ff */
[----:B------:R-:W-:Y:S01]  /*151b0*/  PRMT R64, R97, 0x7604, R100 ;  /* 0x0000760461407816 */ /* 0x000fe20000000064 */
[----:B------:R-:W-:Y:S01]  /*151c0*/  IMAD.SHL.U32 R119, R119, 0x1000000, RZ ;  /* 0x0100000077777824 */ /* 0x000fe200078e00ff */
[----:B------:R-:W-:Y:S01]  /*151d0*/  PRMT R72, R105, 0x7604, R72 ;  /* 0x0000760469487816 */ /* 0x000fe20000000048 */
[-C--:B------:R-:W-:Y:S01]  /*151e0*/  FMUL R193, R193, R138.reuse ;  /* 0x0000008ac1c17220 */ /* 0x080fe20000400000 */
[----:B------:R-:W-:Y:S01]  /*151f0*/  PRMT R84, R143, 0x7604, R84 ;  /* 0x000076048f547816 */ /* 0x000fe20000000054 */
[-C--:B------:R-:W-:Y:S01]  /*15200*/  FMUL R196, R196, R138.reuse ;  /* 0x0000008ac4c47220 */ /* 0x080fe20000400000 */
[----:B------:R-:W-:Y:S01]  /*15210*/  PRMT R81, R92, 0x7604, R81 ;  /* 0x000076045c517816 */ /* 0x000fe20000000051 */
[-C--:B------:R-:W-:Y:S01]  /*15220*/  FMUL R197, R197, R138.reuse ;  /* 0x0000008ac5c57220 */ /* 0x080fe20000400000 */
[----:B------:R-:W-:Y:S01]  /*15230*/  LOP3.LUT R10, R10, 0xff0000, R99, 0xf8, !PT ;  /* 0x00ff00000a0a7812 */ /* 0x000fe200078ef863 */
[-C--:B------:R-:W-:Y:S01]  /*15240*/  FMUL R200, R200, R138.reuse ;  /* 0x0000008ac8c87220 */ /* 0x080fe20000400000 */
[----:B------:R-:W-:Y:S01]  /*15250*/  LOP3.LUT R14, R14, 0xff0000, R131, 0xf8, !PT ;  /* 0x00ff00000e0e7812 */ /* 0x000fe200078ef883 */
[----:B------:R-:W-:Y:S01]  /*15260*/  FMUL R201, R201, R138 ;  /* 0x0000008ac9c97220 */ /* 0x000fe20000400000 */
[----:B------:R-:W-:Y:S01]  /*15270*/  LOP3.LUT R40, R40, R31, RZ, 0xfc, !PT ;  /* 0x0000001f28287212 */ /* 0x000fe200078efcff */
[----:B------:R-:W-:Y:S01]  /*15280*/  IMAD.SHL.U32 R31, R106, 0x1000000, RZ ;  /* 0x010000006a1f7824 */ /* 0x000fe200078e00ff */
[----:B------:R-:W-:Y:S01]  /*15290*/  LOP3.LUT R11, R11, R30, RZ, 0xfc, !PT ;  /* 0x0000001e0b0b7212 */ /* 0x000fe200078efcff */
[----:B------:R-:W-:Y:S01]  /*152a0*/  IMAD.SHL.U32 R30, R111, 0x1000000, RZ ;  /* 0x010000006f1e7824 */ /* 0x000fe200078e00ff */
        /* <DEDUP_REMOVED lines=8> */
[----:B------:R-:W-:Y:S01]  /*15330*/  LOP3.LUT R20, R49, R20, RZ, 0xfc, !PT ;  /* 0x0000001431147212 */ /* 0x000fe200078efcff */
[-C--:B------:R-:W-:Y:S01]  /*15340*/  FMUL R208, R208, R138.reuse ;  /* 0x0000008ad0d07220 */ /* 0x080fe20000400000 */
[----:B------:R-:W-:Y:S01]  /*15350*/  LOP3.LUT R13, R48, R13, RZ, 0xfc, !PT ;  /* 0x0000000d300d7212 */ /* 0x000fe200078efcff */
[-C--:B------:R-:W-:Y:S01]  /*15360*/  FMUL R209, R209, R138.reuse ;  /* 0x0000008ad1d17220 */ /* 0x080fe20000400000 */
[----:B------:R-:W-:Y:S01]  /*15370*/  LOP3.LUT R76, R76, 0xff0000, R35, 0xf8, !PT ;  /* 0x00ff00004c4c7812 */ /* 0x000fe200078ef823 */
[----:B------:R-:W-:Y:S01]  /*15380*/  IMAD.SHL.U32 R35, R130, 0x1000000, RZ ;  /* 0x0100000082237824 */ /* 0x000fe200078e00ff */
[----:B------:R-:W-:Y:S01]  /*15390*/  LOP3.LUT R56, R56, 0xff0000, R67, 0xf8, !PT ;  /* 0x00ff000038387812 */ /* 0x000fe200078ef843 */
[----:B------:R-:W-:Y:S01]  /*153a0*/  FMUL R212, R212, R138 ;  /* 0x0000008ad4d47220 */ /* 0x000fe20000400000 */
[----:B------:R-:W-:Y:S01]  /*153b0*/  LOP3.LUT R22, R45, R22, RZ, 0xfc, !PT ;  /* 0x000000162d167212 */ /* 0x000fe200078efcff */
[----:B------:R-:W-:Y:S01]  /*153c0*/  FMUL R213, R213, R138 ;  /* 0x0000008ad5d57220 */ /* 0x000fe20000400000 */
[----:B------:R-:W-:-:S02]  /*153d0*/  LOP3.LUT R55, R44, R55, RZ, 0xfc, !PT ;  /* 0x000000372c377212 */ /* 0x000fc400078efcff */
[----:B------:R-:W-:Y:S02]  /*153e0*/  LOP3.LUT R64, R64, 0xff0000, R79, 0xf8, !PT ;  /* 0x00ff000040407812 */ /* 0x000fe400078ef84f */
[----:B------:R-:W-:Y:S02]  /*153f0*/  LOP3.LUT R72, R72, 0xff0000, R87, 0xf8, !PT ;  /* 0x00ff000048487812 */ /* 0x000fe400078ef857 */
[----:B------:R-:W-:Y:S02]  /*15400*/  LOP3.LUT R84, R84, 0xff0000, R123, 0xf8, !PT ;  /* 0x00ff000054547812 */ /* 0x000fe400078ef87b */
[----:B------:R-:W-:Y:S02]  /*15410*/  LOP3.LUT R81, R81, 0xff0000, R134, 0xf8, !PT ;  /* 0x00ff000051517812 */ /* 0x000fe400078ef886 */
[----:B------:R-:W-:Y:S02]  /*15420*/  LOP3.LUT R10, R10, R103, RZ, 0xfc, !PT ;  /* 0x000000670a0a7212 */ /* 0x000fe400078efcff */
[----:B------:R-:W-:-:S02]  /*15430*/  LOP3.LUT R39, R14, R39, RZ, 0xfc, !PT ;  /* 0x000000270e277212 */ /* 0x000fc400078efcff */
[----:B------:R-:W-:Y:S02]  /*15440*/  LOP3.LUT R15, R60, R15, RZ, 0xfc, !PT ;  /* 0x0000000f3c0f7212 */ /* 0x000fe400078efcff */
[----:B------:R-:W-:Y:S02]  /*15450*/  LOP3.LUT R26, R57, R26, RZ, 0xfc, !PT ;  /* 0x0000001a391a7212 */ /* 0x000fe400078efcff */
[----:B------:R-:W-:Y:S02]  /*15460*/  SEL R14, R18, R25, P1 ;  /* 0x00000019120e7207 */ /* 0x000fe40000800000 */
[----:B------:R-:W-:Y:S02]  /*15470*/  SEL R34, R13, R20, P1 ;  /* 0x000000140d227207 */ /* 0x000fe40000800000 */
[----:B------:R-:W-:Y:S02]  /*15480*/  LOP3.LUT R31, R80, R31, RZ, 0xfc, !PT ;  /* 0x0000001f501f7212 */ /* 0x000fe400078efcff */
[----:B------:R-:W-:Y:S01]  /*15490*/  LOP3.LUT R30, R77, R30, RZ, 0xfc, !PT ;  /* 0x0000001e4d1e7212 */ /* 0x000fe200078efcff */
[----:B------:R1:W2:Y:S01]  /*154a0*/  SHFL.IDX PT, R14, R14, R7, 0x1c1f ;  /* 0x001c1f070e0e7589 */ /* 0x0002a200000e0000 */
[----:B------:R-:W-:-:S02]  /*154b0*/  SEL R25, R25, R18, P1 ;  /* 0x0000001219197207 */ /* 0x000fc40000800000 */
[----:B------:R-:W-:Y:S01]  /*154c0*/  SEL R13, R20, R13, P1 ;  /* 0x0000000d140d7207 */ /* 0x000fe20000800000 */
[----:B------:R1:W3:Y:S01]  /*154d0*/  SHFL.IDX PT, R34, R34, R7, 0x1c1f ;  /* 0x001c1f0722227589 */ /* 0x0002e200000e0000 */
[----:B------:R-:W-:Y:S02]  /*154e0*/  LOP3.LUT R19, R56, R19, RZ, 0xfc, !PT ;  /* 0x0000001338137212 */ /* 0x000fe400078efcff */
[----:B------:R-:W-:Y:S01]  /*154f0*/  LOP3.LUT R52, R52, R71, RZ, 0xfc, !PT ;  /* 0x0000004734347212 */ /* 0x000fe200078efcff */
[----:B------:R1:W4:Y:S01]  /*15500*/  SHFL.IDX PT, R25, R25, R8, 0x1c1f ;  /* 0x001c1f0819197589 */ /* 0x00032200000e0000 */
[----:B------:R-:W-:Y:S02]  /*15510*/  LOP3.LUT R21, R68, R21, RZ, 0xfc, !PT ;  /* 0x0000001544157212 */ /* 0x000fe400078efcff */
[----:B------:R-:W-:Y:S01]  /*15520*/  LOP3.LUT R82, R65, R82, RZ, 0xfc, !PT ;  /* 0x0000005241527212 */ /* 0x000fe200078efcff */
[----:B------:R1:W1:Y:S01]  /*15530*/  SHFL.IDX PT, R13, R13, R8, 0x1c1f ;  /* 0x001c1f080d0d7589 */ /* 0x00026200000e0000 */
[----:B------:R-:W-:-:S02]  /*15540*/  SEL R18, R29, R32, P1 ;  /* 0x000000201d127207 */ /* 0x000fc40000800000 */
[----:B------:R-:W-:Y:S02]  /*15550*/  SEL R20, R55, R22, P1 ;  /* 0x0000001637147207 */ /* 0x000fe40000800000 */
[----:B------:R-:W-:Y:S02]  /*15560*/  LOP3.LUT R23, R64, R23, RZ, 0xfc, !PT ;  /* 0x0000001740177212 */ /* 0x000fe400078efcff */
[----:B------:R-:W-:Y:S01]  /*15570*/  LOP3.LUT R94, R61, R94, RZ, 0xfc, !PT ;  /* 0x0000005e3d5e7212 */ /* 0x000fe200078efcff */
[----:B------:R1:W1:Y:S01]  /*15580*/  SHFL.IDX PT, R18, R18, R7, 0x1c1f ;  /* 0x001c1f0712127589 */ /* 0x00026200000e0000 */
[----:B------:R-:W-:Y:S02]  /*15590*/  LOP3.LUT R27, R72, R27, RZ, 0xfc, !PT ;  /* 0x0000001b481b7212 */ /* 0x000fe400078efcff */
[----:B------:R-:W-:Y:S01]  /*155a0*/  LOP3.LUT R98, R69, R98, RZ, 0xfc, !PT ;  /* 0x0000006245627212 */ /* 0x000fe200078efcff */
[----:B------:R1:W1:Y:S01]  /*155b0*/  SHFL.IDX PT, R20, R20, R7, 0x1c1f ;  /* 0x001c1f0714147589 */ /* 0x00026200000e0000 */
[----:B------:R-:W-:-:S02]  /*155c0*/  LOP3.LUT R33, R76, R33, RZ, 0xfc, !PT ;  /* 0x000000214c217212 */ /* 0x000fc400078efcff */
[----:B------:R-:W-:Y:S02]  /*155d0*/  LOP3.LUT R122, R73, R122, RZ, 0xfc, !PT ;  /* 0x0000007a497a7212 */ /* 0x000fe400078efcff */
[----:B------:R-:W-:Y:S02]  /*155e0*/  LOP3.LUT R88, R88, R119, RZ, 0xfc, !PT ;  /* 0x0000007758587212 */ /* 0x000fe400078efcff */
[----:B------:R-:W-:Y:S02]  /*155f0*/  LOP3.LUT R35, R84, R35, RZ, 0xfc, !PT ;  /* 0x0000002354237212 */ /* 0x000fe400078efcff */
[----:B------:R-:W-:Y:S02]  /*15600*/  LOP3.LUT R24, R81, R24, RZ, 0xfc, !PT ;  /* 0x0000001851187212 */ /* 0x000fe400078efcff */
[----:B------:R-:W-:Y:S02]  /*15610*/  SEL R29, R32, R29, P1 ;  /* 0x0000001d201d7207 */ /* 0x000fe40000800000 */
[----:B------:R-:W-:-:S02]  /*15620*/  SEL R55, R22, R55, P1 ;  /* 0x0000003716377207 */ /* 0x000fc40000800000 */
[----:B------:R-:W-:Y:S02]  /*15630*/  SEL R42, R10, R11, P1 ;  /* 0x0000000b0a2a7207 */ /* 0x000fe40000800000 */
[----:B------:R-:W-:Y:S01]  /*15640*/  SEL R32, R36, R37, P1 ;  /* 0x0000002524207207 */ /* 0x000fe20000800000 */
[----:B------:R1:W1:Y:S01]  /*15650*/  SHFL.IDX PT, R29, R29, R8, 0x1c1f ;  /* 0x001c1f081d1d7589 */ /* 0x00026200000e0000 */
[----:B------:R-:W-:Y:S02]  /*15660*/  SEL R22, R26, R15, P1 ;  /* 0x0000000f1a167207 */ /* 0x000fe40000800000 */
[----:B------:R-:W-:Y:S01]  /*15670*/  SEL R11, R11, R10, P1 ;  /* 0x0000000a0b0b7207 */ /* 0x000fe20000800000 */
[----:B------:R1:W1:Y:S01]  /*15680*/  SHFL.IDX PT, R55, R55, R8, 0x1c1f ;  /* 0x001c1f0837377589 */ /* 0x00026200000e0000 */
[----:B------:R-:W-:Y:S02]  /*15690*/  SEL R28, R40, R41, P1 ;  /* 0x00000029281c7207 */ /* 0x000fe40000800000 */
[----:B------:R-:W-:Y:S01]  /*156a0*/  SEL R37, R37, R36, P1 ;  /* 0x0000002425257207 */ /* 0x000fe20000800000 */
[----:B------:R1:W1:Y:S01]  /*156b0*/  SHFL.IDX PT, R32, R32, R7, 0x1c1f ;  /* 0x001c1f0720207589 */ /* 0x00026200000e0000 */
[----:B------:R-:W-:-:S02]  /*156c0*/  SEL R15, R15, R26, P1 ;  /* 0x0000001a0f0f7207 */ /* 0x000fc40000800000 */
        /* <DEDUP_REMOVED lines=26> */
[----:B------:R-:W-:-:S03]  /*15870*/  SHF.L.U32 R24, R4, 0x1f, RZ ;  /* 0x0000001f04187819 */ /* 0x000fc600000006ff */
[----:B------:R1:W1:Y:S01]  /*15880*/  SHFL.IDX PT, R45, R38, R7, 0x1c1f ;  /* 0x001c1f07262d7589 */ /* 0x00026200000e0000 */
[----:B------:R1:W1:Y:S03]  /*15890*/  SYNCS.PHASECHK.TRANS64.TRYWAIT P3, [UR6+0x2c000], R24 ;  /* 0x02c00018ff0075a7 */ /* 0x0002660008060146 */
[----:B------:R1:W1:Y:S04]  /*158a0*/  SHFL.IDX PT, R54, R23, R8, 0x1c1f ;  /* 0x001c1f0817367589 */ /* 0x00026800000e0000 */
        /* <DEDUP_REMOVED lines=11> */
[----:B------:R1:W1:Y:S01]  /*15960*/  SHFL.IDX PT, R64, R39, R8, 0x1c1f ;  /* 0x001c1f0827407589 */ /* 0x00026200000e0000 */
[----:B--234-:R-:W-:Y:S05]  /*15970*/  @!P0 BRA `(.L_x_39) ;  /* 0x0000000000048947 */ /* 0x01cfea0003800000 */
[----:B------:R-:W-:Y:S01]  /*15980*/  BPT.TRAP 0x1 ;  /* 0x000000040000795c */ /* 0x000fe20000300000 */
.L_x_39:
[----:B-1----:R-:W-:Y:S05]  /*15990*/  @P3 BRA `(.L_x_40) ;  /* 0x0000000000083947 */ /* 0x002fea0003800000 */
[----:B------:R-:W1:Y:S02]  /*159a0*/  SYNCS.PHASECHK.TRANS64.TRYWAIT P3, [UR6+0x2c000], R24 ;  /* 0x02c00018ff0075a7 */ /* 0x000e640008060146 */
[----:B-1----:R-:W-:Y:S05]  /*159b0*/  @!P3 BRA `(.L_x_41) ;  /* 0x000000340050b947 */ /* 0x002fea0003800000 */
.L_x_40:
[CCC-:B-1----:R-:W-:Y:S01]  /*159c0*/  PRMT R24, R14.reuse, R6.reuse, R25.reuse ;  /* 0x000000060e187216 */ /* 0x1c2fe20000000019 */
[----:B------:R-:W-:Y:S01]  /*159d0*/  ULEA UR6, UR18, UR16, 0xb ;  /* 0x0000001012067291 */ /* 0x000fe2000f8e583f */
[-C--:B------:R-:W-:Y:S01]  /*159e0*/  PRMT R25, R14, R5.reuse, R25 ;  /* 0x000000050e197216 */ /* 0x080fe20000000019 */
[----:B------:R-:W-:Y:S01]  /*159f0*/  UMOV UR7, 0x40000040 ;  /* 0x4000004000077882 */ /* 0x000fe20000000000 */
[CCC-:B------:R-:W-:Y:S01]  /*15a00*/  PRMT R26, R18.reuse, R6.reuse, R29.reuse ;  /* 0x00000006121a7216 */ /* 0x1c0fe2000000001d */
[----:B------:R-:W-:Y:S01]  /*15a10*/  UIADD3 UR10, UR6, 0x2, URZ ;  /* 0x00000002060a7890 */ /* 0x000fe2000fffe03f */
[-C--:B------:R-:W-:Y:S01]  /*15a20*/  PRMT R27, R18, R5.reuse, R29 ;  /* 0x00000005121b7216 */ /* 0x080fe2000000001d */
[----:B------:R-:W-:Y:S01]  /*15a30*/  UMOV UR11, 0x40000040 ;  /* 0x40000040000b7882 */ /* 0x000fe20000000000 */
[C-C-:B------:R-:W-:Y:S02]  /*15a40*/  PRMT R28, R17.reuse, R6, R48.reuse ;  /* 0x00000006111c7216 */ /* 0x140fe40000000030 */
[----:B------:R-:W-:Y:S01]  /*15a50*/  WARPGROUP.ARRIVE ;  /* 0x00000000000079c5 */ /* 0x000fe20000000000 */
[----:B------:R-:W-:-:S02]  /*15a60*/  PRMT R29, R17, R5, R48 ;  /* 0x00000005111d7216 */ /* 0x000fc40000000030 */
[CCC-:B------:R-:W-:Y:S02]  /*15a70*/  PRMT R30, R32.reuse, R6.reuse, R37.reuse ;  /* 0x00000006201e7216 */ /* 0x1c0fe40000000025 */
[-C--:B------:R-:W-:Y:S01]  /*15a80*/  PRMT R31, R32, R5.reuse, R37 ;  /* 0x00000005201f7216 */ /* 0x080fe20000000025 */
[----:B------:R-:W-:Y:S01]  /*15a90*/  QGMMA.64x128x32.F32.E4M3.E4M3 R152, R24, gdesc[UR4], R152, gsb0 ;  /* 0x01e0000418987df3 */ /* 0x000fe20008000898 */
[CCC-:B------:R-:W-:Y:S01]  /*15aa0*/  PRMT R32, R34.reuse, R6.reuse, R13.reuse ;  /* 0x0000000622207216 */ /* 0x1c0fe2000000000d */
[----:B------:R-:W-:Y:S01]  /*15ab0*/  UMOV UR7, 0x40000040 ;  /* 0x4000004000077882 */ /* 0x000fe20000000000 */
[-C--:B------:R-:W-:Y:S02]  /*15ac0*/  PRMT R33, R34, R5.reuse, R13 ;  /* 0x0000000522217216 */ /* 0x080fe4000000000d */
[C-C-:B------:R-:W-:Y:S02]  /*15ad0*/  PRMT R34, R20.reuse, R6, R55.reuse ;  /* 0x0000000614227216 */ /* 0x140fe40000000037 */
[----:B------:R-:W-:-:S02]  /*15ae0*/  PRMT R35, R20, R5, R55 ;  /* 0x0000000514237216 */ /* 0x000fc40000000037 */
[CCC-:B------:R-:W-:Y:S02]  /*15af0*/  PRMT R36, R22.reuse, R6.reuse, R15.reuse ;  /* 0x0000000616247216 */ /* 0x1c0fe4000000000f */
[-C--:B------:R-:W-:Y:S02]  /*15b00*/  PRMT R37, R22, R5.reuse, R15 ;  /* 0x0000000516257216 */ /* 0x080fe4000000000f */
[CCC-:B------:R-:W-:Y:S02]  /*15b10*/  PRMT R38, R43.reuse, R6.reuse, R50.reuse ;  /* 0x000000062b267216 */ /* 0x1c0fe40000000032 */
        /* <DEDUP_REMOVED lines=15> */
[C-C-:B------:R-:W-:Y:S02]  /*15c10*/  PRMT R54, R21.reuse, R6, R64.reuse ;  /* 0x0000000615367216 */ /* 0x140fe40000000040 */
[----:B------:R-:W-:Y:S01]  /*15c20*/  PRMT R55, R21, R5, R64 ;  /* 0x0000000515377216 */ /* 0x000fe20000000040 */
[----:B------:R-:W-:Y:S02]  /*15c30*/  WARPGROUP.DEPBAR.LE gsb0, 0x0 ;  /* 0x00008000000079c5 */ /* 0x000fe40000010000 */
[----:B------:R-:W-:-:S06]  /*15c40*/  WARPGROUP.ARRIVE ;  /* 0x00000000000079c5 */ /* 0x000fcc0000000000 */
        /* <DEDUP_REMOVED lines=33> */
.L_x_42:
[----:B------:R-:W-:-:S04]  /*15e60*/  ULEA UR6, UR17, UR36, 0x3 ;  /* 0x0000002411067291 */ /* 0x000fc8000f8e183f */
[----:B------:R-:W-:-:S04]  /*15e70*/  UIADD3 UR6, UR6, 0x2c028, URZ ;  /* 0x0002c02806067890 */ /* 0x000fc8000fffe03f */
[----:B------:R-:W-:-:S09]  /*15e80*/  UPRMT UR6, URZ, 0x654, UR6 ;  /* 0x000006543f067896 */ /* 0x000fd20008000006 */
[----:B------:R-:W-:Y:S01]  /*15e90*/  SYNCS.ARRIVE.TRANS64.RED.A1T0 RZ, [UR6], RZ ;  /* 0x000000ffffff79a7 */ /* 0x000fe20008100406 */
[----:B------:R-:W-:Y:S05]  /*15ea0*/  @P2 BRA `(.L_x_43) ;  /* 0x0000000000042947 */ /* 0x000fea0003800000 */
[----:B------:R-:W-:Y:S01]  /*15eb0*/  BPT.TRAP 0x1 ;  /* 0x000000040000795c */ /* 0x000fe20000300000 */
.L_x_43:
[----:B------:R-:W-:-:S04]  /*15ec0*/  UIADD3 UR17, UR17, 0x1, URZ ;  /* 0x0000000111117890 */ /* 0x000fc8000fffe03f */
[----:B------:R-:W-:-:S04]  /*15ed0*/  UISETP.NE.AND UP0, UPT, UR17, 0x5, UPT ;  /* 0x000000051100788c */ /* 0x000fc8000bf05270 */
[----:B------:R-:W-:Y:S01]  /*15ee0*/  USEL UR17, UR17, URZ, UP0 ;  /* 0x0000003f11117287 */ /* 0x000fe20008000000 */
[----:B------:R-:W-:Y:S11]  /*15ef0*/  @!P0 BRA `(.L_x_44) ;  /* 0x0000000000048947 */ /* 0x000ff60003800000 */
[----:B------:R-:W-:Y:S01]  /*15f00*/  BPT.TRAP 0x1 ;  /* 0x000000040000795c */ /* 0x000fe20000300000 */
.L_x_44:
[----:B------:R-:W-:-:S04]  /*15f10*/  ULEA UR6, UR17, UR36, 0x3 ;  /* 0x0000002411067291 */ /* 0x000fc8000f8e183f */
[----:B------:R-:W-:-:S04]  /*15f20*/  UIADD3 UR6, UR6, 0x2c028, URZ ;  /* 0x0002c02806067890 */ /* 0x000fc8000fffe03f */
[----:B------:R-:W-:-:S09]  /*15f30*/  UPRMT UR6, URZ, 0x654, UR6 ;  /* 0x000006543f067896 */ /* 0x000fd20008000006 */
[----:B------:R-:W-:Y:S01]  /*15f40*/  SYNCS.ARRIVE.TRANS64.RED.A1T0 RZ, [UR6], RZ ;  /* 0x000000ffffff79a7 */ /* 0x000fe20008100406 */
[----:B------:R-:W-:Y:S05]  /*15f50*/  @P2 BRA `(.L_x_45) ;  /* 0x0000000000042947 */ /* 0x000fea0003800000 */
[----:B------:R-:W-:Y:S01]  /*15f60*/  BPT.TRAP 0x1 ;  /* 0x000000040000795c */ /* 0x000fe20000300000 */
.L_x_45:
        /* <DEDUP_REMOVED lines=14> */
.L_x_35:
[----:B------:R-:W2:Y:S01]  /*16050*/  SHFL.BFLY PT, R0, R3, 0x1, 0x1f ;  /* 0x0c201f0003007f89 */ /* 0x000ea200000e0000 */
[----:B------:R-:W-:Y:S01]  /*16060*/  BSSY B0, `(.L_x_47) ;  /* 0x0000023000007945 */ /* 0x000fe20003800000 */
[----:B------:R-:W-:Y:S02]  /*16070*/  IMAD.MOV.U32 R6, RZ, RZ, 0x3f800000 ;  /* 0x3f800000ff067424 */ /* 0x000fe400078e00ff */
[----:B------:R-:W3:Y:S01]  /*16080*/  SHFL.BFLY PT, R5, R2, 0x1, 0x1f ;  /* 0x0c201f0002057f89 */ /* 0x000ee200000e0000 */
[----:B------:R-:W-:Y:S02]  /*16090*/  IMAD.MOV.U32 R8, RZ, RZ, 0x3f800000 ;  /* 0x3f800000ff087424 */ /* 0x000fe400078e00ff */
[----:B------:R-:W-:Y:S02]  /*160a0*/  IMAD.MOV.U32 R9, RZ, RZ, 0x7f800000 ;  /* 0x7f800000ff097424 */ /* 0x000fe400078e00ff */
[----:B--2---:R-:W-:Y:S01]  /*160b0*/  FADD R0, R0, R3 ;  /* 0x0000000300007221 */ /* 0x004fe20000000000 */
[----:B---3--:R-:W-:-:S04]  /*160c0*/  FADD R15, R5, R2 ;  /* 0x00000002050f7221 */ /* 0x008fc80000000000 */
[----:B------:R-:W2:Y:S04]  /*160d0*/  SHFL.BFLY PT, R7, R0, 0x2, 0x1f ;  /* 0x0c401f0000077f89 */ /* 0x000ea800000e0000 */
[----:B------:R-:W3:Y:S01]  /*160e0*/  SHFL.BFLY PT, R18, R15, 0x2, 0x1f ;  /* 0x0c401f000f127f89 */ /* 0x000ee200000e0000 */
[C---:B--2---:R-:W-:Y:S01]  /*160f0*/  FSETP.NE.AND P0, PT, R0.reuse, -R7, PT ;  /* 0x800000070000720b */ /* 0x044fe20003f05000 */
[----:B------:R-:W-:Y:S01]  /*16100*/  FADD R4, R0, R7 ;  /* 0x0000000700047221 */ /* 0x000fe20000000000 */
[----:B------:R-:W-:Y:S02]  /*16110*/  IMAD.MOV.U32 R7, RZ, RZ, 0x7f800000 ;  /* 0x7f800000ff077424 */ /* 0x000fe400078e00ff */
[----:B---3--:R-:W-:-:S09]  /*16120*/  FADD R5, R15, R18 ;  /* 0x000000120f057221 */ /* 0x008fd20000000000 */
[----:B------:R-:W-:Y:S05]  /*16130*/  @!P0 BRA `(.L_x_48) ;  /* 0x0000000000548947 */ /* 0x000fea0003800000 */
[----:B------:R-:W-:Y:S01]  /*16140*/  VIADD R0, R4, 0x1800000 ;  /* 0x0180000004007836 */ /* 0x000fe20000000000 */
[----:B------:R-:W-:Y:S04]  /*16150*/  BSSY B1, `(.L_x_49) ;  /* 0x000000c000017945 */ /* 0x000fe80003800000 */
[----:B------:R-:W-:-:S04]  /*16160*/  LOP3.LUT R0, R0, 0x7f800000, RZ, 0xc0, !PT ;  /* 0x7f80000000007812 */ /* 0x000fc800078ec0ff */
[----:B------:R-:W-:-:S13]  /*16170*/  ISETP.GT.U32.AND P0, PT, R0, 0x1ffffff, PT ;  /* 0x01ffffff0000780c */ /* 0x000fda0003f04070 */
[----:B------:R-:W-:Y:S05]  /*16180*/  @P0 BRA `(.L_x_50) ;  /* 0x0000000000100947 */ /* 0x000fea0003800000 */
[----:B------:R-:W-:Y:S01]  /*16190*/  IMAD.MOV.U32 R2, RZ, RZ, R4 ;  /* 0x000000ffff027224 */ /* 0x000fe200078e0004 */
[----:B------:R-:W-:-:S07]  /*161a0*/  MOV R13, 0x161c0 ;  /* 0x000161c0000d7802 */ /* 0x000fce0000000f00 */
[----:B-1----:R-:W-:Y:S05]  /*161b0*/  CALL.REL.NOINC `($__internal_0_$__cuda_sm20_rcp_rn_f32_slowpath) ;  /* 0x0000002c00f87944 */ /* 0x002fea0003c00000 */
[----:B------:R-:W-:Y:S05]  /*161c0*/  BRA `(.L_x_51) ;  /* 0x0000000000107947 */ /* 0x000fea0003800000 */
.L_x_50:
[----:B------:R-:W2:Y:S02]  /*161d0*/  MUFU.RCP R3, R4 ;  /* 0x0000000400037308 */ /* 0x000ea40000001000 */
[----:B--2---:R-:W-:-:S04]  /*161e0*/  FFMA R0, R4, R3, -1 ;  /* 0xbf80000004007423 */ /* 0x004fc80000000003 */
[----:B------:R-:W-:-:S04]  /*161f0*/  FADD.FTZ R0, -R0, -RZ ;  /* 0x800000ff00007221 */ /* 0x000fc80000010100 */
[----:B------:R-:W-:-:S07]  /*16200*/  FFMA R8, R3, R0, R3 ;  /* 0x0000000003087223 */ /* 0x000fce0000000003 */
.L_x_51:
[----:B------:R-:W-:Y:S05]  /*16210*/  BSYNC B1 ;  /* 0x0000000000017941 */ /* 0x000fea0003800000 */
.L_x_49:
[----:B------:R-:W-:Y:S01]  /*16220*/  FSETP.GEU.AND P0, PT, |R4|, 1.175494350822287508e-38, PT ;  /* 0x008000000400780b */ /* 0x000fe20003f0e200 */
[----:B------:R-:W-:-:S12]  /*16230*/  ULDC UR4, c[0x0][0x600] ;  /* 0x0001800000047ab9 */ /* 0x000fd80000000800 */
[----:B------:R-:W-:-:S04]  /*16240*/  @!P0 FMUL R4, R4, 16777216 ;  /* 0x4b80000004048820 */ /* 0x000fc80000400000 */
[----:B------:R-:W2:Y:S02]  /*16250*/  MUFU.LG2 R0, R4 ;  /* 0x0000000400007308 */ /* 0x000ea40000000c00 */
[----:B--2---:R-:W-:-:S04]  /*16260*/  @!P0 FADD R0, R0, -24 ;  /* 0xc1c0000000008421 */ /* 0x004fc80000000000 */
[----:B------:R-:W-:-:S04]  /*16270*/  FMUL R9, R0, 0.69314718246459960938 ;  /* 0x3f31721800097820 */ /* 0x000fc80000400000 */
[----:B------:R-:W-:-:S07]  /*16280*/  FFMA R9, R12, UR4, R9 ;  /* 0x000000040c097c23 */ /* 0x000fce0008000009 */
.L_x_48:
[----:B------:R-:W-:Y:S05]  /*16290*/  BSYNC B0 ;  /* 0x0000000000007941 */ /* 0x000fea0003800000 */
.L_x_47:
[----:B------:R-:W-:Y:S01]  /*162a0*/  FSETP.NE.AND P0, PT, R15, -R18, PT ;  /* 0x800000120f00720b */ /* 0x000fe20003f05000 */
[----:B------:R-:W-:Y:S01]  /*162b0*/  ULDC UR4, c[0x0][0x608] ;  /* 0x0001820000047ab9 */ /* 0x000fe20000000800 */
[----:B------:R-:W-:Y:S01]  /*162c0*/  BSSY B0, `(.L_x_52) ;  /* 0x0000039000007945 */ /* 0x000fe20003800000 */
[----:B------:R-:W-:-:S04]  /*162d0*/  FMUL R8, R8, UR4 ;  /* 0x0000000408087c20 */ /* 0x000fc80008400000 */
[-C--:B------:R-:W-:Y:S01]  /*162e0*/  FMUL R152, R152, R8.reuse ;  /* 0x0000000898987220 */ /* 0x080fe20000400000 */
        /* <DEDUP_REMOVED lines=30> */
[----:B------:R-:W-:Y:S01]  /*164d0*/  FMUL R213, R213, R8 ;  /* 0x00000008d5d57220 */ /* 0x000fe20000400000 */
[----:B------:R-:W-:Y:S06]  /*164e0*/  @!P0 BRA `(.L_x_53) ;  /* 0x0000000000588947 */ /* 0x000fec0003800000 */
        /* <DEDUP_REMOVED lines=8> */
[----:B------:R-:W-:Y:S01]  /*16570*/  IMAD.MOV.U32 R6, RZ, RZ, R8 ;  /* 0x000000ffff067224 */ /* 0x000fe200078e0008 */
[----:B------:R-:W-:Y:S06]  /*16580*/  BRA `(.L_x_56) ;  /* 0x0000000000107947 */ /* 0x000fec0003800000 */
.L_x_55:
[----:B------:R-:W2:Y:S02]  /*16590*/  MUFU.RCP R6, R5 ;  /* 0x0000000500067308 */ /* 0x000ea40000001000 */
[----:B--2---:R-:W-:-:S04]  /*165a0*/  FFMA R0, R5, R6, -1 ;  /* 0xbf80000005007423 */ /* 0x004fc80000000006 */
[----:B------:R-:W-:-:S04]  /*165b0*/  FADD.FTZ R3, -R0, -RZ ;  /* 0x800000ff00037221 */ /* 0x000fc80000010100 */
[----:B------:R-:W-:-:S07]  /*165c0*/  FFMA R6, R6, R3, R6 ;  /* 0x0000000306067223 */ /* 0x000fce0000000006 */
.L_x_56:
[----:B------:R-:W-:Y:S05]  /*165d0*/  BSYNC B1 ;  /* 0x0000000000017941 */ /* 0x000fea0003800000 */
.L_x_54:
[----:B------:R-:W-:Y:S01]  /*165e0*/  FSETP.GEU.AND P0, PT, |R5|, 1.175494350822287508e-38, PT ;  /* 0x008000000500780b */ /* 0x000fe20003f0e200 */
[----:B------:R-:W-:-:S12]  /*165f0*/  ULDC UR4, c[0x0][0x600] ;  /* 0x0001800000047ab9 */ /* 0x000fd80000000800 */
[----:B------:R-:W-:-:S04]  /*16600*/  @!P0 FMUL R5, R5, 16777216 ;  /* 0x4b80000005058820 */ /* 0x000fc80000400000 */
[----:B------:R-:W2:Y:S02]  /*16610*/  MUFU.LG2 R0, R5 ;  /* 0x0000000500007308 */ /* 0x000ea40000000c00 */
[----:B--2---:R-:W-:-:S04]  /*16620*/  @!P0 FADD R0, R0, -24 ;  /* 0xc1c0000000008421 */ /* 0x004fc80000000000 */
[----:B------:R-:W-:-:S04]  /*16630*/  FMUL R7, R0, 0.69314718246459960938 ;  /* 0x3f31721800077820 */ /* 0x000fc80000400000 */
[----:B------:R-:W-:-:S07]  /*16640*/  FFMA R7, R16, UR4, R7 ;  /* 0x0000000410077c23 */ /* 0x000fce0008000007 */
.L_x_53:
[----:B------:R-:W-:Y:S05]  /*16650*/  BSYNC B0 ;  /* 0x0000000000007941 */ /* 0x000fea0003800000 */
.L_x_52:
[----:B------:R-:W-:Y:S01]  /*16660*/  UISETP.NE.AND UP0, UPT, UR37, 0x1, UPT ;  /* 0x000000012500788c */ /* 0x000fe2000bf05270 */
[----:B------:R-:W2:Y:S01]  /*16670*/  S2R R17, SR_TID.X ;  /* 0x0000000000117919 */ /* 0x000ea20000002100 */
[----:B------:R-:W-:Y:S02]  /*16680*/  UIADD3 UR4, UR36, 0x2c090, URZ ;  /* 0x0002c09024047890 */ /* 0x000fe4000fffe03f */
[----:B------:R-:W-:Y:S02]  /*16690*/  USEL UR5, URZ, 0x1, UP0 ;  /* 0x000000013f057887 */ /* 0x000fe40008000000 */
[----:B------:R-:W-:Y:S01]  /*166a0*/  ULEA UR4, UR37, UR4, 0x3 ;  /* 0x0000000425047291 */ /* 0x000fe2000f8e183f */
[----:B------:R-:W-:-:S03]  /*166b0*/  ULDC.64 UR8, c[0x0][0x208] ;  /* 0x0000820000087ab9 */ /* 0x000fc60000000a00 */
[----:B------:R-:W-:Y:S01]  /*166c0*/  IMAD.U32 R0, RZ, RZ, UR5 ;  /* 0x00000005ff007e24 */ /* 0x000fe2000f8e00ff */
[----:B------:R-:W-:Y:S02]  /*166d0*/  ULDC UR5, c[0x0][0x608] ;  /* 0x0001820000057ab9 */ /* 0x000fe40000000800 */
[----:B------:R-:W-:Y:S02]  /*166e0*/  FMUL R6, R6, UR5 ;  /* 0x0000000506067c20 */ /* 0x000fe40008400000 */
[----:B------:R-:W-:-:S04]  /*166f0*/  SHF.L.U32 R0, R0, 0x1f, RZ ;  /* 0x0000001f00007819 */ /* 0x000fc800000006ff */
[----:B------:R-:W3:Y:S01]  /*16700*/  SYNCS.PHASECHK.TRANS64.TRYWAIT P0, [UR4+0x8], R0 ;  /* 0x00000800ff0075a7 */ /* 0x000ee20008000144 */
[C---:B--2---:R-:W-:Y:S02]  /*16710*/  LOP3.LUT P1, RZ, R17.reuse, 0x3, RZ, 0xc0, !PT ;  /* 0x0000000311ff7812 */ /* 0x044fe4000782c0ff */
[----:B------:R-:W-:Y:S01]  /*16720*/  LOP3.LUT R16, R17, 0x7f, RZ, 0xc0, !PT ;  /* 0x0000007f11107812 */ /* 0x000fe200078ec0ff */
[----:B---3--:R-:W-:Y:S10]  /*16730*/  @!P0 BRA `(.L_x_57) ;  /* 0x0000002800088947 */ /* 0x008ff40003800000 */
.L_x_108:
[----:B------:R-:W-:Y:S01]  /*16740*/  USHF.L.U32 UR42, UR42, 0x6, URZ ;  /* 0x000000062a2a7899 */ /* 0x000fe2000800063f */
[----:B------:R-:W-:Y:S01]  /*16750*/  BSSY B0, `(.L_x_58) ;  /* 0x0000018000007945 */ /* 0x000fe20003800000 */
[----:B------:R-:W-:Y:S02]  /*16760*/  SHF.R.U32.HI R17, RZ, 0x2, R17 ;  /* 0x00000002ff117819 */ /* 0x000fe40000011611 */
[----:B------:R-:W-:Y:S01]  /*16770*/  SHF.R.U32.HI R18, RZ, 0x5, R16 ;  /* 0x00000005ff127819 */ /* 0x000fe20000011610 */
[----:B------:R-:W-:Y:S07]  /*16780*/  @P1 BRA `(.L_x_59) ;  /* 0x0000000000501947 */ /* 0x000fee0003800000 */
[----:B------:R-:W3:Y:S01]  /*16790*/  S2UR UR4, SR_CTAID.Y ;  /* 0x00000000000479c3 */ /* 0x000ee20000002600 */
[----:B--2---:R-:W-:Y:S01]  /*167a0*/  IMAD.SHL.U32 R3, R18, 0x10, RZ ;  /* 0x0000001012037824 */ /* 0x004fe200078e00ff */
[----:B------:R-:W-:Y:S01]  /*167b0*/  LOP3.LUT R0, R17, 0x7, RZ, 0xc0, !PT ;  /* 0x0000000711007812 */ /* 0x000fe200078ec0ff */
[----:B------:R-:W-:-:S03]  /*167c0*/  ULDC.64 UR6, c[0x0][0x688] ;  /* 0x0001a20000067ab9 */ /* 0x000fc60000000a00 */
[----:B------:R-:W-:Y:S02]  /*167d0*/  LOP3.LUT R0, R3, 0xfffffff0, R0, 0xe2, !PT ;  /* 0xfffffff003007812 */ /* 0x000fe400078ee200 */
[----:B------:R-:W2:Y:S03]  /*167e0*/  S2UR UR5, SR_CTAID.Z ;  /* 0x00000000000579c3 */ /* 0x000ea60000002700 */
[----:B------:R-:W-:-:S04]  /*167f0*/  VIADD R3, R0, UR42 ;  /* 0x0000002a00037c36 */ /* 0x000fc80008000000 */
[----:B------:R-:W-:Y:S01]  /*16800*/  VIADD R2, R3, 0x8 ;  /* 0x0000000803027836 */ /* 0x000fe20000000000 */
[----:B---3--:R-:W-:-:S04]  /*16810*/  UIMAD UR4, UR4, UR6, UR42 ;  /* 0x00000006040472a4 */ /* 0x008fc8000f8e022a */
[----:B--2---:R-:W-:-:S03]  /*16820*/  UIMAD UR4, UR5, UR7, UR4 ;  /* 0x00000007050472a4 */ /* 0x004fc6000f8e0204 */
[----:B------:R-:W-:Y:S02]  /*16830*/  ULDC UR5, c[0x0][0x288] ;  /* 0x0000a20000057ab9 */ /* 0x000fe40000000800 */
[----:B------:R-:W-:Y:S02]  /*16840*/  ISETP.GE.U32.AND P0, PT, R3, UR5, PT ;  /* 0x0000000503007c0c */ /* 0x000fe4000bf06070 */
[----:B------:R-:W-:Y:S02]  /*16850*/  IADD3 R0, P2, R0, UR4, RZ ;  /* 0x0000000400007c10 */ /* 0x000fe4000ff5e0ff */
[----:B------:R-:W-:Y:S01]  /*16860*/  ISETP.GE.U32.AND P1, PT, R2, UR5, PT ;  /* 0x0000000502007c0c */ /* 0x000fe2000bf26070 */
[----:B------:R-:W-:Y:S02]  /*16870*/  ULDC.64 UR4, c[0x0][0x680] ;  /* 0x0001a00000047ab9 */ /* 0x000fe40000000a00 */
[----:B------:R-:W-:Y:S01]  /*16880*/  IMAD.X R3, RZ, RZ, RZ, P2 ;  /* 0x000000ffff037224 */ /* 0x000fe200010e06ff */
[----:B------:R-:W-:-:S04]  /*16890*/  LEA R2, P2, R0, UR4, 0x2 ;  /* 0x0000000400027c11 */ /* 0x000fc8000f8410ff */
[----:B------:R-:W-:-:S05]  /*168a0*/  LEA.HI.X R3, R0, UR5, R3, 0x2, P2 ;  /* 0x0000000500037c11 */ /* 0x000fca00090f1403 */
[----:B------:R3:W-:Y:S04]  /*168b0*/  @!P0 STG.E desc[UR8][R2.64], R9 ;  /* 0x0000000902008986 */ /* 0x0007e8000c101908 */
[----:B------:R3:W-:Y:S02]  /*168c0*/  @!P1 STG.E desc[UR8][R2.64+0x20], R7 ;  /* 0x0000200702009986 */ /* 0x0007e4000c101908 */
.L_x_59:
[----:B------:R-:W-:Y:S05]  /*168d0*/  BSYNC B0 ;  /* 0x0000000000007941 */ /* 0x000fea0003800000 */
.L_x_58:
[----:B------:R-:W-:Y:S01]  /*168e0*/  ULDC.64 UR4, c[0x0][0x730] ;  /* 0x0001cc0000047ab9 */ /* 0x000fe20000000a00 */
[-C--:B------:R-:W-:Y:S01]  /*168f0*/  FMUL R23, R154, R6.reuse ;  /* 0x000000069a177220 */ /* 0x080fe20000400000 */
[----:B------:R-:W-:Y:S01]  /*16900*/  ISETP.NE.U32.AND P0, PT, RZ, UR4, PT ;  /* 0x00000004ff007c0c */ /* 0x000fe2000bf05070 */
[-C--:B------:R-:W-:Y:S01]  /*16910*/  FMUL R155, R155, R6.reuse ;  /* 0x000000069b9b7220 */ /* 0x080fe20000400000 */
[-C--:B------:R-:W-:Y:S01]  /*16920*/  FMUL R25, R158, R6.reuse ;  /* 0x000000069e197220 */ /* 0x080fe20000400000 */
[-C--:B------:R-:W-:Y:S01]  /*16930*/  FMUL R159, R159, R6.reuse ;  /* 0x000000069f9f7220 */ /* 0x080fe20000400000 */
[----:B------:R-:W-:Y:S01]  /*16940*/  ISETP.NE.AND.EX P0, PT, RZ, UR5, PT, P0 ;  /* 0x00000005ff007c0c */ /* 0x000fe2000bf05300 */
        /* <DEDUP_REMOVED lines=28> */
[----:B------:R-:W-:Y:S06]  /*16b10*/  @P0 BRA `(.L_x_60) ;  /* 0x0000000000200947 */ /* 0x000fec0003800000 */
[----:B------:R-:W-:Y:S02]  /*16b20*/  ULDC.64 UR4, c[0x0][0x728] ;  /* 0x0001ca0000047ab9 */ /* 0x000fe40000000a00 */
[----:B------:R-:W-:-:S04]  /*16b30*/  ISETP.NE.U32.AND P0, PT, RZ, UR4, PT ;  /* 0x00000004ff007c0c */ /* 0x000fc8000bf05070 */
[----:B------:R-:W-:-:S13]  /*16b40*/  ISETP.NE.AND.EX P0, PT, RZ, UR5, PT, P0 ;  /* 0x00000005ff007c0c */ /* 0x000fda000bf05300 */
[----:B------:R-:W-:Y:S05]  /*16b50*/  @!P0 BRA `(.L_x_61) ;  /* 0x00000000000c8947 */ /* 0x000fea0003800000 */
[----:B--23--:R-:W2:Y:S02]  /*16b60*/  LDC.64 R2, c[0x0][0x728] ;  /* 0x0001ca00ff027b82 */ /* 0x00cea40000000a00 */
[----:B--2---:R2:W5:Y:S01]  /*16b70*/  LDG.E R2, desc[UR8][R2.64] ;  /* 0x0000000802027981 */ /* 0x004562000c1e1900 */
[----:B------:R-:W-:Y:S05]  /*16b80*/  BRA `(.L_x_60) ;  /* 0x0000000000047947 */ /* 0x000fea0003800000 */
.L_x_61:
[----:B---3--:R-:W4:Y:S02]  /*16b90*/  LDC R2, c[0x0][0x720] ;  /* 0x0001c800ff027b82 */ /* 0x008f240000000800 */
.L_x_60:
[----:B--2---:R-:W-:Y:S01]  /*16ba0*/  MOV R0, RZ ;  /* 0x000000ff00007202 */ /* 0x004fe20000000f00 */
[----:B----45:R-:W-:-:S03]  /*16bb0*/  IMAD.MOV.U32 R32, RZ, RZ, R2 ;  /* 0x000000ffff207224 */ /* 0x030fc600078e0002 */
[----:B------:R-:W-:-:S13]  /*16bc0*/  LOP3.LUT P0, RZ, R0, 0x1bf, RZ, 0xc0, !PT ;  /* 0x000001bf00ff7812 */ /* 0x000fda000780c0ff */
[----:B------:R-:W-:Y:S05]  /*16bd0*/  @!P0 BRA `(.L_x_62) ;  /* 0x0000000000408947 */ /* 0x000fea0003800000 */
[----:B------:R-:W-:Y:S01]  /*16be0*/  MOV R0, 0x0 ;  /* 0x0000000000007802 */ /* 0x000fe20000000f00 */
[----:B------:R-:W-:Y:S01]  /*16bf0*/  ULDC.64 UR4, c[0x4][0x68] ;  /* 0x01001a0000047ab9 */ /* 0x000fe20000000a00 */
[----:B------:R-:W-:Y:S01]  /*16c00*/  ULDC.64 UR6, c[0x4][0x8] ;  /* 0x0100020000067ab9 */ /* 0x000fe20000000a00 */
[----:B------:R-:W-:Y:S01]  /*16c10*/  IMAD.U32 R4, RZ, RZ, UR4 ;  /* 0x00000004ff047e24 */ /* 0x000fe2000f8e00ff */
[----:B---3--:R2:W3:Y:S01]  /*16c20*/  LDC.64 R2, c[0x4][R0] ;  /* 0x0100000000027b82 */ /* 0x0084e20000000a00 */
[----:B------:R-:W-:Y:S01]  /*16c30*/  IMAD.U32 R5, RZ, RZ, UR5 ;  /* 0x00000005ff057e24 */ /* 0x000fe2000f8e00ff */
[----:B------:R-:W-:Y:S01]  /*16c40*/  ULDC.64 UR4, c[0x4][0x70] ;  /* 0x01001c0000047ab9 */ /* 0x000fe20000000a00 */
[----:B------:R-:W-:Y:S02]  /*16c50*/  IMAD.U32 R10, RZ, RZ, UR6 ;  /* 0x00000006ff0a7e24 */ /* 0x000fe4000f8e00ff */
[----:B------:R-:W-:Y:S02]  /*16c60*/  IMAD.U32 R6, RZ, RZ, UR4 ;  /* 0x00000004ff067e24 */ /* 0x000fe4000f8e00ff */
[----:B------:R-:W-:-:S02]  /*16c70*/  IMAD.U32 R7, RZ, RZ, UR5 ;  /* 0x00000005ff077e24 */ /* 0x000fc4000f8e00ff */
[----:B------:R-:W-:Y:S02]  /*16c80*/  IMAD.U32 R11, RZ, RZ, UR7 ;  /* 0x00000007ff0b7e24 */ /* 0x000fe4000f8e00ff */
[----:B------:R-:W-:Y:S02]  /*16c90*/  IMAD.MOV.U32 R8, RZ, RZ, 0x70 ;  /* 0x00000070ff087424 */ /* 0x000fe400078e00ff */
[----:B------:R-:W-:Y:S02]  /*16ca0*/  IMAD.MOV.U32 R12, RZ, RZ, 0x1 ;  /* 0x00000001ff0c7424 */ /* 0x000fe400078e00ff */
[----:B--2---:R-:W-:-:S07]  /*16cb0*/  IMAD.MOV.U32 R13, RZ, RZ, RZ ;  /* 0x000000ffff0d7224 */ /* 0x004fce00078e00ff */
[----:B------:R-:W-:-:S07]  /*16cc0*/  LEPC R20, `(.L_x_62) ;  /* 0x000000001014794e */ /* 0x000fce0000000000 */
[----:B-1-3--:R-:W-:Y:S05]  /*16cd0*/  CALL.ABS.NOINC R2 ;  /* 0x0000000002007343 */ /* 0x00afea0003c00000 */
.L_x_62:
[----:B------:R-:W-:Y:S02]  /*16ce0*/  IMAD.U32 R19, RZ, RZ, UR36 ;  /* 0x00000024ff137e24 */ /* 0x000fe4000f8e00ff */
[----:B------:R-:W-:-:S04]  /*16cf0*/  IMAD.U32 R0, RZ, RZ, UR37 ;  /* 0x00000025ff007e24 */ /* 0x000fc8000f8e00ff */
[----:B------:R-:W-:-:S04]  /*16d00*/  IMAD R19, R0, 0x2200, R19 ;  /* 0x0000220000137824 */ /* 0x000fc800078e0213 */
[----:B------:R-:W-:-:S05]  /*16d10*/  VIADD R0, R19, 0xffffde00 ;  /* 0xffffde0013007836 */ /* 0x000fca0000000000 */
        /* <DEDUP_REMOVED lines=18> */
.L_x_63:
[----:B------:R-:W2:Y:S01]  /*16e40*/  S2R R4, SR_TID.X ;  /* 0x0000000000047919 */ /* 0x000ea20000002100 */
[----:B------:R-:W-:Y:S01]  /*16e50*/  ULDC.64 UR4, c[0x0][0x730] ;  /* 0x0001cc0000047ab9 */ /* 0x000fe20000000a00 */
[----:B------:R-:W-:Y:S01]  /*16e60*/  VIADD R16, R16, 0x1f ;  /* 0x0000001f10107836 */ /* 0x000fe20000000000 */
[----:B------:R-:W-:Y:S01]  /*16e70*/  ISETP.NE.U32.AND P0, PT, RZ, UR4, PT ;  /* 0x00000004ff007c0c */ /* 0x000fe2000bf05070 */
[----:B------:R-:W-:Y:S01]  /*16e80*/  IMAD.SHL.U32 R17, R17, 0x40, RZ ;  /* 0x0000004011117824 */ /* 0x000fe200078e00ff */
[----:B------:R-:W-:Y:S02]  /*16e90*/  BSSY B0, `(.L_x_64) ;  /* 0x000000e000007945 */ /* 0x000fe40003800000 */
[----:B------:R-:W-:-:S13]  /*16ea0*/  ISETP.NE.AND.EX P0, PT, RZ, UR5, PT, P0 ;  /* 0x00000005ff007c0c */ /* 0x000fda000bf05300 */
[----:B------:R-:W4:Y:S01]  /*16eb0*/  @P0 LDC R32, c[0x0][0x720] ;  /* 0x0001c800ff200b82 */ /* 0x000f220000000800 */
[----:B------:R-:W-:Y:S01]  /*16ec0*/  ISETP.GT.U32.AND P0, PT, R16, 0x3e, PT ;  /* 0x0000003e1000780c */ /* 0x000fe20003f04070 */
[C---:B--2---:R-:W-:Y:S02]  /*16ed0*/  IMAD.SHL.U32 R0, R4.reuse, 0x2, RZ ;  /* 0x0000000204007824 */ /* 0x044fe400078e00ff */
[----:B---3--:R-:W-:-:S03]  /*16ee0*/  IMAD.SHL.U32 R2, R4, 0x10, RZ ;  /* 0x0000001004027824 */ /* 0x008fc600078e00ff */
[----:B------:R-:W-:Y:S02]  /*16ef0*/  LOP3.LUT R3, R0, 0x6, RZ, 0xc0, !PT ;  /* 0x0000000600037812 */ /* 0x000fe400078ec0ff */
[----:B------:R-:W-:-:S03]  /*16f00*/  LOP3.LUT R5, R2, 0x180, RZ, 0xc0, !PT ;  /* 0x0000018002057812 */ /* 0x000fc600078ec0ff */
[----:B------:R-:W-:Y:S01]  /*16f10*/  IMAD R3, R18, 0x400, R3 ;  /* 0x0000040012037824 */ /* 0x000fe200078e0203 */
[----:B------:R-:W-:Y:S02]  /*16f20*/  LOP3.LUT R5, R5, 0x30, R0, 0xf8, !PT ;  /* 0x0000003005057812 */ /* 0x000fe400078ef800 */
[----:B------:R-:W-:-:S04]  /*16f30*/  LOP3.LUT R0, R17, 0x40, RZ, 0xc0, !PT ;  /* 0x0000004011007812 */ /* 0x000fc800078ec0ff */
[----:B------:R-:W-:Y:S01]  /*16f40*/  IADD3 R0, R5, R3, R0 ;  /* 0x0000000305007210 */ /* 0x000fe20007ffe000 */
[----:B------:R-:W-:Y:S06]  /*16f50*/  @P0 BRA `(.L_x_65) ;  /* 0x0000000000040947 */ /* 0x000fec0003800000 */
[----:B------:R-:W-:-:S04]  /*16f60*/  DEPBAR.LE SB0, 0x1 ;  /* 0x000080400000791a */ /* 0x000fc80000000000 */
.L_x_65:
[----:B------:R-:W-:Y:S05]  /*16f70*/  BSYNC B0 ;  /* 0x0000000000007941 */ /* 0x000fea0003800000 */
.L_x_64:
[----:B------:R-:W-:Y:S01]  /*16f80*/  R2P PR, R4, 0x18 ;  /* 0x0000001804007804 */ /* 0x000fe20000000000 */
[----:B------:R-:W-:Y:S01]  /*16f90*/  IMAD.IADD R39, R19, 0x1, R0 ;  /* 0x0000000113277824 */ /* 0x000fe200078e0200 */
[----:B------:R-:W-:Y:S05]  /*16fa0*/  WARPSYNC.ALL ;  /* 0x0000000000007948 */ /* 0x000fea0003800000 */
[C---:B------:R-:W-:Y:S01]  /*16fb0*/  VIADD R0, R39.reuse, 0xffffde00 ;  /* 0xffffde0027007836 */ /* 0x040fe20000000000 */
[----:B------:R-:W-:Y:S01]  /*16fc0*/  BAR.SYNC.DEFER_BLOCKING 0x1, 0x80 ;  /* 0x0042000000007b1d */ /* 0x000fe20000010000 */
[----:B------:R-:W-:Y:S02]  /*16fd0*/  VIADD R21, R39, 0xffffde20 ;  /* 0xffffde2027157836 */ /* 0x000fe40000000000 */
[-C--:B----4-:R-:W-:Y:S01]  /*16fe0*/  FMUL R3, R155, R32.reuse ;  /* 0x000000209b037220 */ /* 0x090fe20000400000 */
[-C--:B------:R-:W-:Y:S01]  /*16ff0*/  FMUL R2, R25, R32.reuse ;  /* 0x0000002019027220 */ /* 0x080fe20000400000 */
[----:B------:R-:W-:Y:S01]  /*17000*/  FMUL R4, R27, R32 ;  /* 0x000000201b047220 */ /* 0x000fe20000400000 */
[----:B------:R-:W-:-:S02]  /*17010*/  @P4 VIADD R21, R0, 0xffffffe0 ;  /* 0xffffffe000154836 */ /* 0x000fc40000000000 */
[-C--:B------:R-:W-:Y:S01]  /*17020*/  FMUL R0, R23, R32.reuse ;  /* 0x0000002017007220 */ /* 0x080fe20000400000 */
[-C--:B------:R-:W-:Y:S01]  /*17030*/  FMUL R6, R29, R32.reuse ;  /* 0x000000201d067220 */ /* 0x080fe20000400000 */
[-C--:B------:R-:W-:Y:S01]  /*17040*/  FMUL R8, R31, R32.reuse ;  /* 0x000000201f087220 */ /* 0x080fe20000400000 */
[-C--:B------:R-:W-:Y:S01]  /*17050*/  FMUL R10, R33, R32.reuse ;  /* 0x00000020210a7220 */ /* 0x080fe20000400000 */
[-C--:B------:R-:W-:Y:S01]  /*17060*/  FMUL R12, R35, R32.reuse ;  /* 0x00000020230c7220 */ /* 0x080fe20000400000 */
[-C--:B-1----:R-:W-:Y:S01]  /*17070*/  FMUL R14, R37, R32.reuse ;  /* 0x00000020250e7220 */ /* 0x082fe20000400000 */
        /* <DEDUP_REMOVED lines=55> */
[----:B------:R-:W-:Y:S01]  /*173f0*/  F2FP.SATFINITE.E4M3.F32.PACK_AB_MERGE_C R32, R3, R0, RZ ;  /* 0x000000000320723e */ /* 0x000fe200048070ff */
[----:B------:R-:W-:Y:S01]  /*17400*/  IMAD.MOV.U32 R0, RZ, RZ, 0x10 ;  /* 0x00000010ff007424 */ /* 0x000fe200078e00ff */
[----:B------:R-:W-:Y:S01]  /*17410*/  F2FP.SATFINITE.E4M3.F32.PACK_AB_MERGE_C R152, R153, R152, RZ ;  /* 0x000000989998723e */ /* 0x000fe200048070ff */
[----:B------:R-:W-:Y:S01]  /*17420*/  BSSY B0, `(.L_x_66) ;  /* 0x0000045000007945 */ /* 0x000fe20003800000 */
[----:B------:R-:W-:Y:S01]  /*17430*/  F2FP.SATFINITE.E4M3.F32.PACK_AB_MERGE_C R156, R157, R156, RZ ;  /* 0x0000009c9d9c723e */ /* 0x000fe200048070ff */
[----:B------:R1:W-:Y:S01]  /*17440*/  STS.U16 [R39+-0x2000], R32 ;  /* 0xffe0002027007388 */ /* 0x0003e20000000400 */
[----:B------:R-:W-:-:S02]  /*17450*/  SEL R0, R0, 0xfffffff0, !P3 ;  /* 0xfffffff000007807 */ /* 0x000fc40005800000 */
[----:B------:R-:W-:Y:S01]  /*17460*/  F2FP.SATFINITE.E4M3.F32.PACK_AB_MERGE_C R34, R5, R2, RZ ;  /* 0x000000020522723e */ /* 0x000fe200048070ff */
[----:B------:R1:W-:Y:S01]  /*17470*/  STS.U16 [R39+-0x2200], R152 ;  /* 0xffde009827007388 */ /* 0x0003e20000000400 */
[----:B------:R-:W-:Y:S01]  /*17480*/  F2FP.SATFINITE.E4M3.F32.PACK_AB_MERGE_C R161, R161, R160, RZ ;  /* 0x000000a0a1a1723e */ /* 0x000fe200048070ff */
[C---:B------:R-:W-:Y:S01]  /*17490*/  IMAD.IADD R2, R0.reuse, 0x1, R39 ;  /* 0x0000000100027824 */ /* 0x040fe200078e0227 */
[----:B------:R-:W-:Y:S01]  /*174a0*/  F2FP.SATFINITE.E4M3.F32.PACK_AB_MERGE_C R7, R7, R4, RZ ;  /* 0x000000040707723e */ /* 0x000fe200048070ff */
[----:B------:R-:W-:Y:S01]  /*174b0*/  IMAD.IADD R3, R0, 0x1, R21 ;  /* 0x0000000100037824 */ /* 0x000fe200078e0215 */
[----:B------:R-:W-:Y:S01]  /*174c0*/  F2FP.SATFINITE.E4M3.F32.PACK_AB_MERGE_C R165, R165, R164, RZ ;  /* 0x000000a4a5a5723e */ /* 0x000fe200048070ff */
[----:B------:R1:W-:Y:S01]  /*174d0*/  STS.U16 [R39+-0x21f8], R156 ;  /* 0xffde089c27007388 */ /* 0x0003e20000000400 */
[----:B------:R-:W-:Y:S02]  /*174e0*/  F2FP.SATFINITE.E4M3.F32.PACK_AB_MERGE_C R9, R9, R6, RZ ;  /* 0x000000060909723e */ /* 0x000fe400048070ff */
[----:B------:R-:W-:Y:S01]  /*174f0*/  F2FP.SATFINITE.E4M3.F32.PACK_AB_MERGE_C R168, R169, R168, RZ ;  /* 0x000000a8a9a8723e */ /* 0x000fe200048070ff */
[----:B------:R1:W-:Y:S01]  /*17500*/  STS.U16 [R39+-0x1ff8], R34 ;  /* 0xffe0082227007388 */ /* 0x0003e20000000400 */
[----:B------:R-:W-:-:S02]  /*17510*/  F2FP.SATFINITE.E4M3.F32.PACK_AB_MERGE_C R8, R11, R8, RZ ;  /* 0x000000080b08723e */ /* 0x000fc400048070ff */
[----:B------:R-:W-:Y:S01]  /*17520*/  F2FP.SATFINITE.E4M3.F32.PACK_AB_MERGE_C R172, R173, R172, RZ ;  /* 0x000000acadac723e */ /* 0x000fe200048070ff */
[----:B------:R1:W-:Y:S01]  /*17530*/  STS.U16 [R2+-0x2200], R161 ;  /* 0xffde00a102007388 */ /* 0x0003e20000000400 */
[----:B------:R-:W-:Y:S02]  /*17540*/  F2FP.SATFINITE.E4M3.F32.PACK_AB_MERGE_C R10, R13, R10, RZ ;  /* 0x0000000a0d0a723e */ /* 0x000fe400048070ff */
        /* <DEDUP_REMOVED lines=10> */
[----:B------:R1:W-:Y:S01]  /*175f0*/  STS.U16 [R21], R168 ;  /* 0x000000a815007388 */ /* 0x0003e20000000400 */
[----:B------:R-:W-:Y:S02]  /*17600*/  F2FP.SATFINITE.E4M3.F32.PACK_AB_MERGE_C R18, R18, R25, RZ ;  /* 0x000000191212723e */ /* 0x000fe400048070ff */
[----:B------:R-:W-:Y:S01]  /*17610*/  F2FP.SATFINITE.E4M3.F32.PACK_AB_MERGE_C R193, R193, R192, RZ ;  /* 0x000000c0c1c1723e */ /* 0x000fe200048070ff */
[----:B------:R1:W-:Y:S01]  /*17620*/  STS.U16 [R21+0x200], R8 ;  /* 0x0002000815007388 */ /* 0x0003e20000000400 */
[----:B------:R-:W-:-:S02]  /*17630*/  F2FP.SATFINITE.E4M3.F32.PACK_AB_MERGE_C R27, R20, R27, RZ ;  /* 0x0000001b141b723e */ /* 0x000fc400048070ff */
[----:B------:R-:W-:Y:S01]  /*17640*/  F2FP.SATFINITE.E4M3.F32.PACK_AB_MERGE_C R197, R197, R196, RZ ;  /* 0x000000c4c5c5723e */ /* 0x000fe200048070ff */
[----:B------:R1:W-:Y:S01]  /*17650*/  STS.U16 [R21+0x8], R172 ;  /* 0x000008ac15007388 */ /* 0x0003e20000000400 */
[----:B------:R-:W-:Y:S02]  /*17660*/  F2FP.SATFINITE.E4M3.F32.PACK_AB_MERGE_C R29, R22, R29, RZ ;  /* 0x0000001d161d723e */ /* 0x000fe400048070ff */
[----:B------:R-:W-:Y:S01]  /*17670*/  F2FP.SATFINITE.E4M3.F32.PACK_AB_MERGE_C R200, R201, R200, RZ ;  /* 0x000000c8c9c8723e */ /* 0x000fe200048070ff */
[----:B------:R1:W-:Y:S01]  /*17680*/  STS.U16 [R21+0x208], R10 ;  /* 0x0002080a15007388 */ /* 0x0003e20000000400 */
[----:B------:R-:W-:Y:S02]  /*17690*/  F2FP.SATFINITE.E4M3.F32.PACK_AB_MERGE_C R24, R24, R31, RZ ;  /* 0x0000001f1818723e */ /* 0x000fe400048070ff */
[----:B------:R-:W-:Y:S01]  /*176a0*/  F2FP.SATFINITE.E4M3.F32.PACK_AB_MERGE_C R204, R205, R204, RZ ;  /* 0x000000cccdcc723e */ /* 0x000fe200048070ff */
[----:B------:R1:W-:Y:S01]  /*176b0*/  STS.U16 [R3], R176 ;  /* 0x000000b003007388 */ /* 0x0003e20000000400 */
[----:B------:R-:W-:-:S02]  /*176c0*/  F2FP.SATFINITE.E4M3.F32.PACK_AB_MERGE_C R26, R26, R33, RZ ;  /* 0x000000211a1a723e */ /* 0x000fc400048070ff */
[----:B------:R-:W-:Y:S01]  /*176d0*/  F2FP.SATFINITE.E4M3.F32.PACK_AB_MERGE_C R208, R209, R208, RZ ;  /* 0x000000d0d1d0723e */ /* 0x000fe200048070ff */
[----:B------:R1:W-:Y:S01]  /*176e0*/  STS.U16 [R3+0x200], R12 ;  /* 0x0002000c03007388 */ /* 0x0003e20000000400 */
[----:B------:R-:W-:Y:S02]  /*176f0*/  F2FP.SATFINITE.E4M3.F32.PACK_AB_MERGE_C R28, R28, R35, RZ ;  /* 0x000000231c1c723e */ /* 0x000fe400048070ff */
[----:B------:R-:W-:Y:S01]  /*17700*/  F2FP.SATFINITE.E4M3.F32.PACK_AB_MERGE_C R212, R213, R212, RZ ;  /* 0x000000d4d5d4723e */ /* 0x000fe200048070ff */
[----:B------:R1:W-:Y:S01]  /*17710*/  STS.U16 [R3+0x8], R180 ;  /* 0x000008b403007388 */ /* 0x0003e20000000400 */
[----:B------:R-:W-:-:S03]  /*17720*/  F2FP.SATFINITE.E4M3.F32.PACK_AB_MERGE_C R30, R30, R37, RZ ;  /* 0x000000251e1e723e */ /* 0x000fc600048070ff */
[----:B------:R1:W-:Y:S01]  /*17730*/  STS.U16 [R3+0x208], R14 ;  /* 0x0002080e03007388 */ /* 0x0003e20000000400 */
[----:B------:R-:W-:Y:S01]  /*17740*/  @!PT LDS RZ, [RZ] ;  /* 0x00000000fffff984 */ /* 0x000fe20000000800 */
[----:B------:R-:W-:Y:S01]  /*17750*/  @!PT LDS RZ, [RZ] ;  /* 0x00000000fffff984 */ /* 0x000fe20000000800 */
[----:B------:R-:W-:Y:S01]  /*17760*/  @!PT LDS RZ, [RZ] ;  /* 0x00000000fffff984 */ /* 0x000fe20000000800 */
[----:B------:R-:W-:Y:S01]  /*17770*/  @!PT LDS RZ, [RZ] ;  /* 0x00000000fffff984 */ /* 0x000fe20000000800 */
[----:B------:R2:W-:Y:S06]  /*17780*/  MEMBAR.ALL.CTA ;  /* 0x0000000000007992 */ /* 0x0005ec0000008000 */
[----:B--2---:R-:W2:Y:S02]  /*17790*/  FENCE.VIEW.ASYNC.S ;  /* 0x00000000000073c6 */ /* 0x004ea40000000000 */
[----:B--2---:R-:W-:Y:S06]  /*177a0*/  BAR.SYNC.DEFER_BLOCKING 0x1, 0x80 ;  /* 0x0042000000007b1d */ /* 0x004fec0000010000 */
[----:B-1----:R-:W-:Y:S05]  /*177b0*/  @P0 BRA `(.L_x_67) ;  /* 0x00000000002c0947 */ /* 0x002fea0003800000 */
[----:B------:R-:W-:Y:S01]  /*177c0*/  S2UR UR44, SR_CTAID.Z ;  /* 0x00000000002c79c3 */ /* 0x000fe20000002700 */
[----:B------:R-:W-:Y:S01]  /*177d0*/  R2UR UR40, R19 ;  /* 0x00000000132872ca */ /* 0x000fe200000e0000 */
[----:B------:R-:W-:Y:S01]  /*177e0*/  ULDC.64 UR4, c[0x0][0x198] ;  /* 0x0000660000047ab9 */ /* 0x000fe20000000a00 */
[----:B------:R-:W-:Y:S01]  /*177f0*/  UMOV UR41, URZ ;  /* 0x0000003f00297c82 */ /* 0x000fe20008000000 */
[----:B------:R-:W-:-:S04]  /*17800*/  UIADD3 UR4, UP0, UR4, 0x670, URZ ;  /* 0x0000067004047890 */ /* 0x000fc8000ff1e03f */
[----:B------:R-:W1:Y:S01]  /*17810*/  S2UR UR43, SR_CTAID.Y ;  /* 0x00000000002b79c3 */ /* 0x000e620000002600 */
[----:B------:R-:W-:-:S05]  /*17820*/  UIADD3.X UR5, URZ, UR5, URZ, UP0, !UPT ;  /* 0x000000053f057290 */ /* 0x000fca00087fe43f */
[----:B------:R-:W-:-:S09]  /*17830*/  UIADD3 UR40, UR40, -0x2200, URZ ;  /* 0xffffde0028287890 */ /* 0x000fd2000fffe03f */
[----:B-1----:R1:W-:Y:S01]  /*17840*/  UTMASTG.4D [UR40], [UR4] ;  /* 0x00000028040073b5 */ /* 0x0023e20008018000 */
[----:B------:R0:W-:Y:S01]  /*17850*/  UTMACMDFLUSH ;  /* 0x00000000000079b7 */ /* 0x0001e20000000000 */
[----:B-1----:R-:W-:-:S04]  /*17860*/  DEPBAR.LE SB0, 0x1 ;  /* 0x000080400000791a */ /* 0x002fc80000000000 */
.L_x_67:
[----:B------:R-:W-:Y:S05]  /*17870*/  BSYNC B0 ;  /* 0x0000000000007941 */ /* 0x000fea0003800000 */
.L_x_66:
[----:B------:R-:W-:Y:S06]  /*17880*/  BAR.SYNC.DEFER_BLOCKING 0x1, 0x80 ;  /* 0x0042000000007b1d */ /* 0x000fec0000010000 */
[----:B------:R-:W-:Y:S01]  /*17890*/  BSSY B0, `(.L_x_68) ;  /* 0x0000023000007945 */ /* 0x000fe20003800000 */
[----:B------:R1:W-:Y:S04]  /*178a0*/  STS.U16 [R39+-0x1200], R184 ;  /* 0xffee00b827007388 */ /* 0x0003e80000000400 */
[----:B------:R1:W-:Y:S04]  /*178b0*/  STS.U16 [R39+-0x1000], R16 ;  /* 0xfff0001027007388 */ /* 0x0003e80000000400 */
[----:B------:R1:W-:Y:S04]  /*178c0*/  STS.U16 [R39+-0x11f8], R188 ;  /* 0xffee08bc27007388 */ /* 0x0003e80000000400 */
[----:B------:R1:W-:Y:S04]  /*178d0*/  STS.U16 [R39+-0xff8], R18 ;  /* 0xfff0081227007388 */ /* 0x0003e80000000400 */
[----:B------:R1:W-:Y:S04]  /*178e0*/  STS.U16 [R2+-0x1200], R193 ;  /* 0xffee00c102007388 */ /* 0x0003e80000000400 */
[----:B------:R1:W-:Y:S04]  /*178f0*/  STS.U16 [R2+-0x1000], R27 ;  /* 0xfff0001b02007388 */ /* 0x0003e80000000400 */
[----:B------:R1:W-:Y:S04]  /*17900*/  STS.U16 [R2+-0x11f8], R197 ;  /* 0xffee08c502007388 */ /* 0x0003e80000000400 */
[----:B------:R1:W-:Y:S04]  /*17910*/  STS.U16 [R2+-0xff8], R29 ;  /* 0xfff0081d02007388 */ /* 0x0003e80000000400 */
[----:B------:R1:W-:Y:S04]  /*17920*/  STS.U16 [R21+0x1000], R200 ;  /* 0x001000c815007388 */ /* 0x0003e80000000400 */
[----:B------:R1:W-:Y:S04]  /*17930*/  STS.U16 [R21+0x1200], R24 ;  /* 0x0012001815007388 */ /* 0x0003e80000000400 */
[----:B------:R1:W-:Y:S04]  /*17940*/  STS.U16 [R21+0x1008], R204 ;  /* 0x001008cc15007388 */ /* 0x0003e80000000400 */
[----:B------:R1:W-:Y:S04]  /*17950*/  STS.U16 [R21+0x1208], R26 ;  /* 0x0012081a15007388 */ /* 0x0003e80000000400 */
[----:B------:R1:W-:Y:S04]  /*17960*/  STS.U16 [R3+0x1000], R208 ;  /* 0x001000d003007388 */ /* 0x0003e80000000400 */
[----:B------:R1:W-:Y:S04]  /*17970*/  STS.U16 [R3+0x1200], R28 ;  /* 0x0012001c03007388 */ /* 0x0003e80000000400 */
[----:B------:R1:W-:Y:S04]  /*17980*/  STS.U16 [R3+0x1008], R212 ;  /* 0x001008d403007388 */ /* 0x0003e80000000400 */
        /* <DEDUP_REMOVED lines=12> */
[----:B------:R-:W-:Y:S01]  /*17a50*/  UMOV UR41, 0x40 ;  /* 0x0000004000297882 */ /* 0x000fe20000000000 */
[----:B------:R-:W-:-:S04]  /*17a60*/  UIADD3 UR4, UP0, UR4, 0x670, URZ ;  /* 0x0000067004047890 */ /* 0x000fc8000ff1e03f */
[----:B------:R-:W1:Y:S01]  /*17a70*/  S2UR UR43, SR_CTAID.Y ;  /* 0x00000000002b79c3 */ /* 0x000e620000002600 */
[----:B------:R-:W-:-:S05]  /*17a80*/  UIADD3.X UR5, URZ, UR5, URZ, UP0, !UPT ;  /* 0x000000053f057290 */ /* 0x000fca00087fe43f */
[----:B------:R-:W-:-:S09]  /*17a90*/  UIADD3 UR40, UR40, -0x1200, URZ ;  /* 0xffffee0028287890 */ /* 0x000fd2000fffe03f */
[----:B-1----:R1:W-:Y:S02]  /*17aa0*/  UTMASTG.4D [UR40], [UR4] ;  /* 0x00000028040073b5 */ /* 0x0023e40008018000 */
[----:B-1----:R0:W-:Y:S02]  /*17ab0*/  UTMACMDFLUSH ;  /* 0x00000000000079b7 */ /* 0x0021e40000000000 */
.L_x_69:
[----:B------:R-:W-:Y:S05]  /*17ac0*/  BSYNC B0 ;  /* 0x0000000000007941 */ /* 0x000fea0003800000 */
.L_x_68:
[----:B------:R-:W-:Y:S01]  /*17ad0*/  UIADD3 UR37, UR37, -0x1, URZ ;  /* 0xffffffff25257890 */ /* 0x000fe2000fffe03f */
[----:B------:R-:W-:-:S04]  /*17ae0*/  DEPBAR.LE SB0, 0x0 ;  /* 0x000080000000791a */ /* 0x000fc80000000000 */
[----:B------:R-:W-:-:S04]  /*17af0*/  USHF.L.U32 UR4, UR37, 0x3, URZ ;  /* 0x0000000325047899 */ /* 0x000fc8000800063f */
[----:B------:R-:W-:-:S04]  /*17b00*/  ULOP3.LUT UR4, UR4, 0x8, URZ, 0xe2, !UPT ;  /* 0x0000000804047892 */ /* 0x000fc8000f8ee23f */
[----:B------:R-:W-:-:S06]  /*17b10*/  ULOP3.LUT UR4, UR4, 0x18, URZ, 0x3c, !UPT ;  /* 0x0000001804047892 */ /* 0x000fcc000f8e3c3f */
[----:B------:R-:W-:-:S04]  /*17b20*/  IMAD.U32 R0, RZ, RZ, UR4 ;  /* 0x00000004ff007e24 */ /* 0x000fc8000f8e00ff */
[----:B------:R-:W-:Y:S01]  /*17b30*/  SYNCS.ARRIVE.TRANS64.A1T0 RZ, [R0+UR36+0x2c090], RZ ;  /* 0x02c090ff00ff79a7 */ /* 0x000fe20008100024 */
[----:B------:R-:W-:Y:S05]  /*17b40*/  EXIT ;  /* 0x000000000000794d */ /* 0x000fea0003800000 */
.L_x_6:
[----:B------:R-:W-:-:S08]  /*17b50*/  UISETP.NE.AND UP0, UPT, UR10, 0x1, UPT ;  /* 0x000000010a00788c */ /* 0x000fd0000bf05270 */
[----:B------:R-:W1:-:S00]  /*17b60*/  USETMAXREG.DEALLOC.CTAPOOL 0x18 ;  /* 0x00000018000079c8 */ /* 0x000e4000080e0500 */
[----:B------:R-:W-:-:S13]  /*17b70*/  PLOP3.LUT P0, PT, PT, PT, UP0, 0x80, 0x0 ;  /* 0x000000000000781c */ /* 0x000fda0003f0f008 */
[----:B------:R-:W-:Y:S05]  /*17b80*/  @P0 EXIT ;  /* 0x000000000000094d */ /* 0x000fea0003800000 */
[----:B------:R-:W2:Y:S01]  /*17b90*/  S2UR UR11, SR_CTAID.X ;  /* 0x00000000000b79c3 */ /* 0x000ea20000002500 */
[----:B------:R-:W-:Y:S01]  /*17ba0*/  ELECT P3, URZ, PT ;  /* 0x00000000003f782f */ /* 0x000fe20003860000 */
[----:B------:R-:W-:Y:S01]  /*17bb0*/  BSSY B0, `(.L_x_70) ;  /* 0x0000029000007945 */ /* 0x000fe20003800000 */
[----:B-1----:R-:W-:Y:S02]  /*17bc0*/  IMAD.MOV.U32 R2, RZ, RZ, RZ ;  /* 0x000000ffff027224 */ /* 0x002fe400078e00ff */
[----:B------:R-:W-:Y:S02]  /*17bd0*/  IMAD.MOV.U32 R8, RZ, RZ, RZ ;  /* 0x000000ffff087224 */ /* 0x000fe400078e00ff */
[----:B------:R-:W-:Y:S01]  /*17be0*/  IMAD.MOV.U32 R4, RZ, RZ, RZ ;  /* 0x000000ffff047224 */ /* 0x000fe200078e00ff */
[----:B------:R-:W1:Y:S08]  /*17bf0*/  S2UR UR20, SR_CTAID.Y ;  /* 0x00000000001479c3 */ /* 0x000e700000002600 */
[----:B------:R-:W3:Y:S01]  /*17c00*/  S2UR UR21, SR_CTAID.Z ;  /* 0x00000000001579c3 */ /* 0x000ee20000002700 */
[----:B--2---:R-:W-:Y:S01]  /*17c10*/  USHF.L.U32 UR11, UR11, 0x7, URZ ;  /* 0x000000070b0b7899 */ /* 0x004fe2000800063f */
[----:B------:R-:W-:Y:S11]  /*17c20*/  @!P3 BRA `(.L_x_71) ;  /* 0x000000000084b947 */ /* 0x000ff60003800000 */
[----:B------:R-:W2:Y:S01]  /*17c30*/  S2R R4, SR_CgaCtaId ;  /* 0x0000000000047919 */ /* 0x000ea20000008800 */
[----:B------:R-:W-:Y:S01]  /*17c40*/  MOV R3, 0x400 ;  /* 0x0000040000037802 */ /* 0x000fe20000000f00 */
[----:B------:R-:W-:-:S03]  /*17c50*/  IMAD.MOV.U32 R5, RZ, RZ, 0x1 ;  /* 0x00000001ff057424 */ /* 0x000fc600078e00ff */
[----:B--2---:R-:W-:Y:S02]  /*17c60*/  LEA R4, R4, R3, 0x18 ;  /* 0x0000000304047211 */ /* 0x004fe400078ec0ff */
[----:B------:R-:W-:-:S04]  /*17c70*/  SHF.L.U32 R3, R5, 0x1f, RZ ;  /* 0x0000001f05037819 */ /* 0x000fc800000006ff */
[----:B------:R-:W2:Y:S02]  /*17c80*/  SYNCS.PHASECHK.TRANS64.TRYWAIT P0, [R4+URZ+0x2c060], R3 ;  /* 0x02c06003040075a7 */ /* 0x000ea4000800017f */
[----:B--2---:R-:W-:Y:S05]  /*17c90*/  @!P0 BRA `(.L_x_72) ;  /* 0x0000001000c88947 */ /* 0x004fea0003800000 */
.L_x_109:
[----:B------:R-:W-:Y:S01]  /*17ca0*/  ULOP3.LUT UR4, UR6, 0x2, URZ, 0xfc, !UPT ;  /* 0x0000000206047892 */ /* 0x000fe2000f8efc3f */
[----:B--2---:R-:W-:-:S03]  /*17cb0*/  @P2 IMAD.MOV.U32 R3, RZ, RZ, 0x2000 ;  /* 0x00002000ff032424 */ /* 0x004fc600078e00ff */
[----:B------:R-:W-:Y:S01]  /*17cc0*/  UPRMT UR4, UR4, 0x9910, URZ ;  /* 0x0000991004047896 */ /* 0x000fe2000800003f */
[----:B------:R2:W-:Y:S03]  /*17cd0*/  @P2 SYNCS.ARRIVE.TRANS64 RZ, [R4+URZ+0x2c050], R3 ;  /* 0x02c0500304ff29a7 */ /* 0x0005e6000800003f */
[----:B------:R-:W-:-:S06]  /*17ce0*/  UISETP.NE.AND UP0, UPT, UR4, 0x2, UPT ;  /* 0x000000020400788c */ /* 0x000fcc000bf05270 */
[----:B------:R-:W-:-:S13]  /*17cf0*/  PLOP3.LUT P0, PT, PT, PT, UP0, 0x80, 0x0 ;  /* 0x000000000000781c */ /* 0x000fda0003f0f008 */
[----:B--2---:R-:W-:Y:S05]  /*17d00*/  @P0 BRA `(.L_x_73) ;  /* 0x0000000000040947 */ /* 0x004fea0003800000 */
[----:B-1-3--:R-:W-:Y:S01]  /*17d10*/  BPT.TRAP 0x1 ;  /* 0x000000040000795c */ /* 0x00afe20000300000 */
.L_x_73:
[----:B------:R-:W-:-:S04]  /*17d20*/  LOP3.LUT P0, RZ, R0, 0x1f, RZ, 0xc0, !PT ;  /* 0x0000001f00ff7812 */ /* 0x000fc8000780c0ff */
[----:B------:R-:W-:-:S13]  /*17d30*/  PLOP3.LUT P0, PT, P0, P2, PT, 0x2a, 0x0 ;  /* 0x000000000000781c */ /* 0x000fda0000704572 */
[----:B------:R-:W-:Y:S05]  /*17d40*/  @P0 BRA `(.L_x_74) ;  /* 0x0000000000040947 */ /* 0x000fea0003800000 */
[----:B-1-3--:R-:W-:Y:S01]  /*17d50*/  BPT.TRAP 0x1 ;  /* 0x000000040000795c */ /* 0x00afe20000300000 */
.L_x_74:
[----:B------:R-:W-:Y:S01]  /*17d60*/  R2UR UR8, R4 ;  /* 0x00000000040872ca */ /* 0x000fe200000e0000 */
[----:B------:R-:W-:Y:S01]  /*17d70*/  ULDC.64 UR4, c[0x0][0x198] ;  /* 0x0000660000047ab9 */ /* 0x000fe20000000a00 */
[----:B------:R-:W-:Y:S01]  /*17d80*/  UMOV UR14, 0x0 ;  /* 0x00000000000e7882 */ /* 0x000fe20000000000 */
[----:B------:R-:W-:Y:S01]  /*17d90*/  UIADD3 UR4, UP0, UR4, 0xf0, URZ ;  /* 0x000000f004047890 */ /* 0x000fe2000ff1e03f */
[----:B------:R-:W-:Y:S01]  /*17da0*/  IMAD.MOV.U32 R4, RZ, RZ, 0x1 ;  /* 0x00000001ff047424 */ /* 0x000fe200078e00ff */
[----:B------:R-:W-:Y:S01]  /*17db0*/  UMOV UR15, 0x10000000 ;  /* 0x10000000000f7882 */ /* 0x000fe20000000000 */
[----:B------:R-:W-:Y:S01]  /*17dc0*/  UMOV UR10, URZ ;  /* 0x0000003f000a7c82 */ /* 0x000fe20008000000 */
[----:B------:R-:W-:Y:S01]  /*17dd0*/  UIADD3.X UR5, URZ, UR5, URZ, UP0, !UPT ;  /* 0x000000053f057290 */ /* 0x000fe200087fe43f */
[----:B------:R-:W-:Y:S01]  /*17de0*/  IMAD.MOV.U32 R8, RZ, RZ, 0x40 ;  /* 0x00000040ff087424 */ /* 0x000fe200078e00ff */
[----:B-1----:R-:W-:Y:S01]  /*17df0*/  UMOV UR12, UR20 ;  /* 0x00000014000c7c82 */ /* 0x002fe20008000000 */
[----:B---3--:R-:W-:-:S03]  /*17e00*/  UMOV UR13, UR21 ;  /* 0x00000015000d7c82 */ /* 0x008fc60008000000 */
[----:B------:R-:W-:-:S09]  /*17e10*/  UIADD3 UR9, UR8, 0x2c050, URZ ;  /* 0x0002c05008097890 */ /* 0x000fd2000fffe03f */
[----:B------:R2:W-:Y:S02]  /*17e20*/  UTMALDG.4D [UR8], [UR4], desc[UR14] ;  /* 0x00000e08040075b4 */ /* 0x0005e40008019000 */
[----:B--2---:R-:W-:Y:S01]  /*17e30*/  NOP ;  /* 0x0000000000007918 */ /* 0x004fe20000000000 */
.L_x_71:
[----:B-1-3--:R-:W-:Y:S05]  /*17e40*/  BSYNC B0 ;  /* 0x0000000000007941 */ /* 0x00afea0003800000 */
.L_x_70:
[----:B------:R-:W1:Y:S01]  /*17e50*/  LDC R3, c[0x0][0x28c] ;  /* 0x0000a300ff037b82 */ /* 0x000e620000000800 */
[----:B------:R-:W-:Y:S01]  /*17e60*/  BSSY B0, `(.L_x_75) ;  /* 0x0000023000007945 */ /* 0x000fe20003800000 */
[----:B-1----:R-:W-:-:S13]  /*17e70*/  ISETP.GT.AND P4, PT, R3, RZ, P3 ;  /* 0x000000ff0300720c */ /* 0x002fda0001f84270 */
[----:B------:R-:W-:Y:S05]  /*17e80*/  @!P4 BRA `(.L_x_76) ;  /* 0x000000000080c947 */ /* 0x000fea0003800000 */
[----:B------:R-:W1:Y:S01]  /*17e90*/  S2R R5, SR_CgaCtaId ;  /* 0x0000000000057919 */ /* 0x000e620000008800 */
[----:B------:R-:W-:-:S04]  /*17ea0*/  MOV R2, 0x400 ;  /* 0x0000040000027802 */ /* 0x000fc80000000f00 */
[----:B-1----:R-:W-:Y:S01]  /*17eb0*/  LEA R5, R5, R2, 0x18 ;  /* 0x0000000205057211 */ /* 0x002fe200078ec0ff */
[----:B------:R-:W-:-:S05]  /*17ec0*/  IMAD.MOV.U32 R2, RZ, RZ, 0x1 ;  /* 0x00000001ff027424 */ /* 0x000fca00078e00ff */
[----:B------:R-:W-:-:S04]  /*17ed0*/  SHF.L.U32 R2, R2, 0x1f, RZ ;  /* 0x0000001f02027819 */ /* 0x000fc800000006ff */
[----:B------:R-:W1:Y:S02]  /*17ee0*/  SYNCS.PHASECHK.TRANS64.TRYWAIT P0, [R5+URZ+0x2c028], R2 ;  /* 0x02c02802050075a7 */ /* 0x000e64000800017f */
[----:B-1----:R-:W-:Y:S05]  /*17ef0*/  @!P0 BRA `(.L_x_77) ;  /* 0x0000001000448947 */ /* 0x002fea0003800000 */
.L_x_110:
[----:B------:R-:W-:Y:S01]  /*17f00*/  ULOP3.LUT UR4, UR6, 0x2, URZ, 0xfc, !UPT ;  /* 0x0000000206047892 */ /* 0x000fe2000f8efc3f */
[----:B-1----:R-:W-:-:S03]  /*17f10*/  @P2 IMAD.MOV.U32 R2, RZ, RZ, 0x8000 ;  /* 0x00008000ff022424 */ /* 0x002fc600078e00ff */
[----:B------:R-:W-:Y:S01]  /*17f20*/  UPRMT UR4, UR4, 0x9910, URZ ;  /* 0x0000991004047896 */ /* 0x000fe2000800003f */
[----:B------:R1:W-:Y:S03]  /*17f30*/  @P2 SYNCS.ARRIVE.TRANS64 RZ, [R5+URZ+0x2c000], R2 ;  /* 0x02c0000205ff29a7 */ /* 0x0003e6000800003f */
[----:B------:R-:W-:-:S06]  /*17f40*/  UISETP.NE.AND UP0, UPT, UR4, 0x2, UPT ;  /* 0x000000020400788c */ /* 0x000fcc000bf05270 */
[----:B------:R-:W-:-:S13]  /*17f50*/  PLOP3.LUT P0, PT, PT, PT, UP0, 0x80, 0x0 ;  /* 0x000000000000781c */ /* 0x000fda0003f0f008 */
[----:B-1----:R-:W-:Y:S05]  /*17f60*/  @P0 BRA `(.L_x_78) ;  /* 0x0000000000040947 */ /* 0x002fea0003800000 */
[----:B------:R-:W-:Y:S01]  /*17f70*/  BPT.TRAP 0x1 ;  /* 0x000000040000795c */ /* 0x000fe20000300000 */
.L_x_78:
[----:B------:R-:W-:-:S04]  /*17f80*/  LOP3.LUT P0, RZ, R0, 0x1f, RZ, 0xc0, !PT ;  /* 0x0000001f00ff7812 */ /* 0x000fc8000780c0ff */
[----:B------:R-:W-:-:S13]  /*17f90*/  PLOP3.LUT P0, PT, P0, P2, PT, 0x2a, 0x0 ;  /* 0x000000000000781c */ /* 0x000fda0000704572 */
[----:B------:R-:W-:Y:S05]  /*17fa0*/  @P0 BRA `(.L_x_79) ;  /* 0x0000000000040947 */ /* 0x000fea0003800000 */
[----:B------:R-:W-:Y:S01]  /*17fb0*/  BPT.TRAP 0x1 ;  /* 0x000000040000795c */ /* 0x000fe20000300000 */
.L_x_79:
        /* <DEDUP_REMOVED lines=8> */
[----:B------:R-:W-:-:S05]  /*18040*/  UMOV UR19, URZ ;  /* 0x0000003f00137c82 */ /* 0x000fca0008000000 */
[----:B------:R-:W-:Y:S02]  /*18050*/  UIADD3 UR16, UR17, 0x4000, URZ ;  /* 0x0000400011107890 */ /* 0x000fe4000fffe03f */
[----:B------:R-:W-:-:S09]  /*18060*/  UIADD3 UR17, UR17, 0x2c000, URZ ;  /* 0x0002c00011117890 */ /* 0x000fd2000fffe03f */
[----:B------:R1:W-:Y:S02]  /*18070*/  UTMALDG.4D [UR16], [UR4], desc[UR8] ;  /* 0x00000810040075b4 */ /* 0x0003e40008019000 */
[----:B-1----:R-:W-:Y:S01]  /*18080*/  NOP ;  /* 0x0000000000007918 */ /* 0x002fe20000000000 */
.L_x_76:
[----:B------:R-:W-:Y:S05]  /*18090*/  BSYNC B0 ;  /* 0x0000000000007941 */ /* 0x000fea0003800000 */
.L_x_75:
[----:B------:R-:W-:Y:S04]  /*180a0*/  BSSY B0, `(.L_x_80) ;  /* 0x0000025000007945 */ /* 0x000fe80003800000 */
[----:B------:R-:W-:Y:S05]  /*180b0*/  @!P3 BRA `(.L_x_81) ;  /* 0x00000000008cb947 */ /* 0x000fea0003800000 */
[----:B------:R-:W1:Y:S01]  /*180c0*/  S2R R6, SR_CgaCtaId ;  /* 0x0000000000067919 */ /* 0x000e620000008800 */
[----:B------:R-:W-:-:S04]  /*180d0*/  MOV R5, 0x400 ;  /* 0x0000040000057802 */ /* 0x000fc80000000f00 */
[----:B-1----:R-:W-:Y:S01]  /*180e0*/  LEA R7, R6, R5, 0x18 ;  /* 0x0000000506077211 */ /* 0x002fe200078ec0ff */
[----:B------:R-:W-:-:S04]  /*180f0*/  IMAD.MOV.U32 R6, RZ, RZ, 0x1 ;  /* 0x00000001ff067424 */ /* 0x000fc800078e00ff */
[----:B------:R-:W-:Y:S01]  /*18100*/  IMAD R5, R4, 0x8, R7 ;  /* 0x0000000804057824 */ /* 0x000fe200078e0207 */
[----:B------:R-:W-:-:S04]  /*18110*/  SHF.L.U32 R6, R6, 0x1f, RZ ;  /* 0x0000001f06067819 */ /* 0x000fc800000006ff */
[----:B------:R-:W1:Y:S02]  /*18120*/  SYNCS.PHASECHK.TRANS64.TRYWAIT P0, [R5+URZ+0x2c060], R6 ;  /* 0x02c06006050075a7 */ /* 0x000e64000800017f */
[----:B-1----:R-:W-:Y:S05]  /*18130*/  @!P0 BRA `(.L_x_82) ;  /* 0x0000000c00c88947 */ /* 0x002fea0003800000 */
.L_x_111:
        /* <DEDUP_REMOVED lines=8> */
.L_x_83:
[----:B------:R-:W-:-:S04]  /*181c0*/  LOP3.LUT P0, RZ, R0, 0x1f, RZ, 0xc0, !PT ;  /* 0x0000001f00ff7812 */ /* 0x000fc8000780c0ff */
[----:B------:R-:W-:-:S13]  /*181d0*/  PLOP3.LUT P0, PT, P0, P2, PT, 0x2a, 0x0 ;  /* 0x000000000000781c */ /* 0x000fda0000704572 */
[----:B------:R-:W-:Y:S05]  /*181e0*/  @P0 BRA `(.L_x_84) ;  /* 0x0000000000040947 */ /* 0x000fea0003800000 */
[----:B------:R-:W-:Y:S01]  /*181f0*/  BPT.TRAP 0x1 ;  /* 0x000000040000795c */ /* 0x000fe20000300000 */
.L_x_84:
[----:B------:R-:W-:Y:S01]  /*18200*/  R2UR UR16, R4 ;  /* 0x00000000041072ca */ /* 0x000fe200000e0000 */
[----:B------:R-:W-:Y:S01]  /*18210*/  ULDC.64 UR8, c[0x0][0x198] ;  /* 0x0000660000087ab9 */ /* 0x000fe20000000a00 */
[----:B------:R-:W-:Y:S01]  /*18220*/  R2UR UR4, R7 ;  /* 0x00000000070472ca */ /* 0x000fe200000e0000 */
[----:B------:R-:W-:Y:S01]  /*18230*/  UIADD3 UR8, UP0, UR8, 0xf0, URZ ;  /* 0x000000f008087890 */ /* 0x000fe2000ff1e03f */
[----:B------:R-:W-:Y:S01]  /*18240*/  R2UR UR19, R8 ;  /* 0x00000000081372ca */ /* 0x000fe200000e0000 */
[----:B------:R-:W-:Y:S01]  /*18250*/  UMOV UR5, 0x10000000 ;  /* 0x1000000000057882 */ /* 0x000fe20000000000 */
[----:B------:R-:W-:Y:S01]  /*18260*/  R2UR UR17, R5 ;  /* 0x00000000051172ca */ /* 0x000fe200000e0000 */
[----:B------:R-:W-:Y:S01]  /*18270*/  UIADD3.X UR9, URZ, UR9, URZ, UP0, !UPT ;  /* 0x000000093f097290 */ /* 0x000fe200087fe43f */
[----:B------:R-:W-:-:S07]  /*18280*/  UMOV UR18, URZ ;  /* 0x0000003f00127c82 */ /* 0x000fce0008000000 */
[----:B------:R-:W-:Y:S02]  /*18290*/  ULEA UR16, UR16, UR4, 0xd ;  /* 0x0000000410107291 */ /* 0x000fe4000f8e683f */
[----:B------:R-:W-:Y:S02]  /*182a0*/  UIADD3 UR19, UR11, UR19, URZ ;  /* 0x000000130b137290 */ /* 0x000fe4000fffe03f */
[----:B------:R-:W-:Y:S01]  /*182b0*/  UIADD3 UR17, UR17, 0x2c050, URZ ;  /* 0x0002c05011117890 */ /* 0x000fe2000fffe03f */
[----:B------:R-:W-:-:S08]  /*182c0*/  UMOV UR4, 0x0 ;  /* 0x0000000000047882 */ /* 0x000fd00000000000 */
[----:B------:R1:W-:Y:S02]  /*182d0*/  UTMALDG.4D [UR16], [UR8], desc[UR4] ;  /* 0x00000410080075b4 */ /* 0x0003e40008019000 */
[----:B-1----:R-:W-:Y:S01]  /*182e0*/  NOP ;  /* 0x0000000000007918 */ /* 0x002fe20000000000 */
.L_x_81:
[----:B------:R-:W-:Y:S05]  /*182f0*/  BSYNC B0 ;  /* 0x0000000000007941 */ /* 0x000fea0003800000 */
.L_x_80:
[----:B------:R-:W-:Y:S01]  /*18300*/  BSSY B0, `(.L_x_85) ;  /* 0x000002e000007945 */ /* 0x000fe20003800000 */
[----:B------:R-:W-:-:S03]  /*18310*/  IMAD.MOV.U32 R8, RZ, RZ, RZ ;  /* 0x000000ffff087224 */ /* 0x000fc600078e00ff */
[----:B------:R-:W-:Y:S05]  /*18320*/  @!P4 BRA `(.L_x_86) ;  /* 0x0000000000acc947 */ /* 0x000fea0003800000 */
[----:B------:R-:W1:Y:S01]  /*18330*/  S2R R5, SR_CgaCtaId ;  /* 0x0000000000057919 */ /* 0x000e620000008800 */
[----:B------:R-:W-:Y:S01]  /*18340*/  MOV R4, 0x400 ;  /* 0x0000040000047802 */ /* 0x000fe20000000f00 */
[----:B------:R-:W-:-:S05]  /*18350*/  IMAD.MOV.U32 R7, RZ, RZ, 0x1 ;  /* 0x00000001ff077424 */ /* 0x000fca00078e00ff */
[----:B------:R-:W-:Y:S02]  /*18360*/  SHF.L.U32 R7, R7, 0x1f, RZ ;  /* 0x0000001f07077819 */ /* 0x000fe400000006ff */
[----:B-1----:R-:W-:-:S05]  /*18370*/  LEA R5, R5, R4, 0x18 ;  /* 0x0000000405057211 */ /* 0x002fca00078ec0ff */
[----:B------:R-:W-:-:S04]  /*18380*/  IMAD R4, R2, 0x8, R5 ;  /* 0x0000000802047824 */ /* 0x000fc800078e0205 */
[----:B------:R-:W1:Y:S02]  /*18390*/  SYNCS.PHASECHK.TRANS64.TRYWAIT P0, [R4+URZ+0x2c028], R7 ;  /* 0x02c02807040075a7 */ /* 0x000e64000800017f */
[----:B-1----:R-:W-:Y:S05]  /*183a0*/  @!P0 BRA `(.L_x_87) ;  /* 0x0000000c00408947 */ /* 0x002fea0003800000 */
.L_x_112:
        /* <DEDUP_REMOVED lines=8> */
.L_x_88:
[----:B------:R-:W-:-:S04]  /*18430*/  LOP3.LUT P0, RZ, R0, 0x1f, RZ, 0xc0, !PT ;  /* 0x0000001f00ff7812 */ /* 0x000fc8000780c0ff */
[----:B------:R-:W-:-:S13]  /*18440*/  PLOP3.LUT P0, PT, P0, P2, PT, 0x2a, 0x0 ;  /* 0x000000000000781c */ /* 0x000fda0000704572 */
[----:B------:R-:W-:Y:S05]  /*18450*/  @P0 BRA `(.L_x_89) ;  /* 0x0000000000040947 */ /* 0x000fea0003800000 */
[----:B------:R-:W-:Y:S01]  /*18460*/  BPT.TRAP 0x1 ;  /* 0x000000040000795c */ /* 0x000fe20000300000 */
.L_x_89:
[----:B------:R-:W-:Y:S01]  /*18470*/  IMAD R5, R2, 0x8000, R5 ;  /* 0x0000800002057824 */ /* 0x000fe200078e0205 */
[----:B------:R-:W-:Y:S01]  /*18480*/  R2UR UR25, R4 ;  /* 0x00000000041972ca */ /* 0x000fe200000e0000 */
[----:B------:R-:W-:Y:S01]  /*18490*/  ULDC.64 UR4, c[0x0][0x198] ;  /* 0x0000660000047ab9 */ /* 0x000fe20000000a00 */
[----:B------:R-:W-:Y:S01]  /*184a0*/  UMOV UR27, URZ ;  /* 0x0000003f001b7c82 */ /* 0x000fe20008000000 */
[----:B------:R-:W-:Y:S01]  /*184b0*/  UIADD3 UR4, UP0, UR4, 0x2f0, URZ ;  /* 0x000002f004047890 */ /* 0x000fe2000ff1e03f */
[----:B------:R-:W-:Y:S01]  /*184c0*/  R2UR UR16, R5 ;  /* 0x00000000051072ca */ /* 0x000fe200000e0000 */
[----:B------:R-:W-:Y:S01]  /*184d0*/  UMOV UR8, 0x0 ;  /* 0x0000000000087882 */ /* 0x000fe20000000000 */
[----:B------:R-:W-:Y:S01]  /*184e0*/  UMOV UR9, 0x10000000 ;  /* 0x1000000000097882 */ /* 0x000fe20000000000 */
[----:B------:R-:W-:Y:S01]  /*184f0*/  UIADD3.X UR5, URZ, UR5, URZ, UP0, !UPT ;  /* 0x000000053f057290 */ /* 0x000fe200087fe43f */
[----:B------:R-:W-:Y:S01]  /*18500*/  VIADD R2, R2, 0x1 ;  /* 0x0000000102027836 */ /* 0x000fe20000000000 */
[----:B------:R-:W-:Y:S01]  /*18510*/  UMOV UR26, URZ ;  /* 0x0000003f001a7c82 */ /* 0x000fe20008000000 */
[----:B------:R-:W-:Y:S01]  /*18520*/  UMOV UR28, UR20 ;  /* 0x00000014001c7c82 */ /* 0x000fe20008000000 */
[----:B------:R-:W-:Y:S01]  /*18530*/  UMOV UR29, UR21 ;  /* 0x00000015001d7c82 */ /* 0x000fe20008000000 */
[----:B------:R-:W-:Y:S01]  /*18540*/  UMOV UR18, 0x80 ;  /* 0x0000008000127882 */ /* 0x000fe20000000000 */
[----:B------:R-:W-:Y:S01]  /*18550*/  UIADD3 UR25, UR25, 0x2c000, URZ ;  /* 0x0002c00019197890 */ /* 0x000fe2000fffe03f */
[----:B------:R-:W-:Y:S01]  /*18560*/  IMAD.MOV.U32 R8, RZ, RZ, 0x1 ;  /* 0x00000001ff087424 */ /* 0x000fe200078e00ff */
[----:B------:R-:W-:-:S02]  /*18570*/  UMOV UR19, UR27 ;  /* 0x0000001b00137c82 */ /* 0x000fc40008000000 */
[----:B------:R-:W-:Y:S02]  /*18580*/  UIADD3 UR24, UR16, 0x4000, URZ ;  /* 0x0000400010187890 */ /* 0x000fe4000fffe03f */
[----:B------:R-:W-:Y:S01]  /*18590*/  UIADD3 UR16, UR16, 0x8000, URZ ;  /* 0x0000800010107890 */ /* 0x000fe2000fffe03f */
[----:B------:R-:W-:-:S06]  /*185a0*/  UMOV UR17, UR25 ;  /* 0x0000001900117c82 */ /* 0x000fcc0008000000 */
[----:B------:R1:W-:Y:S02]  /*185b0*/  UTMALDG.4D [UR24], [UR4], desc[UR8] ;  /* 0x00000818040075b4 */ /* 0x0003e40008019000 */
[----:B------:R1:W-:Y:S02]  /*185c0*/  UTMALDG.4D [UR16], [UR4], desc[UR8] ;  /* 0x00000810040075b4 */ /* 0x0003e40008019000 */
[----:B-1----:R-:W-:Y:S01]  /*185d0*/  NOP ;  /* 0x0000000000007918 */ /* 0x002fe20000000000 */
.L_x_86:
[----:B------:R-:W-:Y:S05]  /*185e0*/  BSYNC B0 ;  /* 0x0000000000007941 */ /* 0x000fea0003800000 */
.L_x_85:
[----:B------:R-:W-:-:S13]  /*185f0*/  ISETP.GE.AND P0, PT, R3, 0x101, PT ;  /* 0x000001010300780c */ /* 0x000fda0003f06270 */
[----:B------:R-:W-:Y:S05]  /*18600*/  @!P0 EXIT ;  /* 0x000000000000894d */ /* 0x000fea0003800000 */
[----:B------:R-:W-:Y:S01]  /*18610*/  VIADD R3, R3, 0xff ;  /* 0x000000ff03037836 */ /* 0x000fe20000000000 */
[----:B------:R-:W-:Y:S01]  /*18620*/  LOP3.LUT P0, RZ, R0, 0x1f, RZ, 0xc0, !PT ;  /* 0x0000001f00ff7812 */ /* 0x000fe2000780c0ff */
[----:B------:R-:W-:Y:S03]  /*18630*/  BSSY B0, `(.L_x_90) ;  /* 0x0000061000007945 */ /* 0x000fe60003800000 */
[----:B------:R-:W-:Y:S02]  /*18640*/  SHF.R.S32.HI R0, RZ, 0x1f, R3 ;  /* 0x0000001fff007819 */ /* 0x000fe40000011403 */
[----:B------:R-:W-:Y:S02]  /*18650*/  PLOP3.LUT P0, PT, P0, P2, PT, 0x2a, 0x0 ;  /* 0x000000000000781c */ /* 0x000fe40000704572 */
[----:B------:R-:W-:Y:S01]  /*18660*/  LEA.HI R0, R0, R3, RZ, 0x8 ;  /* 0x0000000300007211 */ /* 0x000fe200078f40ff */
[----:B------:R-:W-:-:S03]  /*18670*/  IMAD.U32 R3, RZ, RZ, UR6 ;  /* 0x00000006ff037e24 */ /* 0x000fc6000f8e00ff */
[----:B------:R-:W-:Y:S02]  /*18680*/  SHF.R.S32.HI R4, RZ, 0x8, R0 ;  /* 0x00000008ff047819 */ /* 0x000fe40000011400 */
[----:B------:R-:W-:Y:S01]  /*18690*/  LOP3.LUT R0, R3, 0x2, RZ, 0xfc, !PT ;  /* 0x0000000203007812 */ /* 0x000fe200078efcff */
[----:B------:R-:W-:Y:S02]  /*186a0*/  IMAD.MOV.U32 R3, RZ, RZ, 0x1 ;  /* 0x00000001ff037424 */ /* 0x000fe400078e00ff */
[----:B------:R-:W-:-:S07]  /*186b0*/  IMAD.SHL.U32 R4, R4, 0x2, RZ ;  /* 0x0000000204047824 */ /* 0x000fce00078e00ff */
.L_x_101:
[----:B------:R-:W-:Y:S04]  /*186c0*/  BSSY B1, `(.L_x_91) ;  /* 0x0000025000017945 */ /* 0x000fe80003800000 */
[----:B------:R-:W-:Y:S05]  /*186d0*/  @!P3 BRA `(.L_x_92) ;  /* 0x00000000008cb947 */ /* 0x000fea0003800000 */
[----:B------:R-:W1:Y:S01]  /*186e0*/  S2R R6, SR_CgaCtaId ;  /* 0x0000000000067919 */ /* 0x000e620000008800 */
[----:B------:R-:W-:-:S04]  /*186f0*/  MOV R5, 0x400 ;  /* 0x0000040000057802 */ /* 0x000fc80000000f00 */
[----:B-1----:R-:W-:Y:S02]  /*18700*/  LEA R7, R6, R5, 0x18 ;  /* 0x0000000506077211 */ /* 0x002fe400078ec0ff */
[----:B------:R-:W-:-:S03]  /*18710*/  SHF.L.U32 R5, R3, 0x1f, RZ ;  /* 0x0000001f03057819 */ /* 0x000fc600000006ff */
[----:B------:R-:W-:-:S04]  /*18720*/  IMAD R6, R2, 0x8, R7 ;  /* 0x0000000802067824 */ /* 0x000fc800078e0207 */
[----:B------:R-:W1:Y:S02]  /*18730*/  SYNCS.PHASECHK.TRANS64.TRYWAIT P4, [R6+URZ+0x2c028], R5 ;  /* 0x02c02805060075a7 */ /* 0x000e64000808017f */
[----:B-1----:R-:W-:Y:S05]  /*18740*/  @!P4 BRA `(.L_x_93) ;  /* 0x00000008006cc947 */ /* 0x002fea0003800000 */
.L_x_113:
[----:B-1----:R-:W-:-:S04]  /*18750*/  @P2 IMAD.MOV.U32 R5, RZ, RZ, 0x8000 ;  /* 0x00008000ff052424 */ /* 0x002fc800078e00ff */
[----:B------:R1:W-:Y:S02]  /*18760*/  @P2 SYNCS.ARRIVE.TRANS64 RZ, [R6+URZ+0x2c000], R5 ;  /* 0x02c0000506ff29a7 */ /* 0x0003e4000800003f */
[----:B-1----:R-:W-:-:S04]  /*18770*/  PRMT R5, R0, 0x9910, RZ ;  /* 0x0000991000057816 */ /* 0x002fc800000000ff */
[----:B------:R-:W-:-:S13]  /*18780*/  ISETP.NE.AND P4, PT, R5, 0x2, PT ;  /* 0x000000020500780c */ /* 0x000fda0003f85270 */
[----:B------:R-:W-:Y:S05]  /*18790*/  @P4 BRA `(.L_x_94) ;  /* 0x0000000000044947 */ /* 0x000fea0003800000 */
[----:B------:R-:W-:Y:S01]  /*187a0*/  BPT.TRAP 0x1 ;  /* 0x000000040000795c */ /* 0x000fe20000300000 */
.L_x_94:
[----:B------:R-:W-:Y:S05]  /*187b0*/  @P0 BRA `(.L_x_95) ;  /* 0x0000000000040947 */ /* 0x000fea0003800000 */
[----:B------:R-:W-:Y:S01]  /*187c0*/  BPT.TRAP 0x1 ;  /* 0x000000040000795c */ /* 0x000fe20000300000 */
.L_x_95:
[----:B------:R-:W-:Y:S01]  /*187d0*/  IMAD R7, R2, 0x8000, R7 ;  /* 0x0000800002077824 */ /* 0x000fe200078e0207 */
[----:B------:R-:W-:Y:S01]  /*187e0*/  R2UR UR17, R6 ;  /* 0x00000000061172ca */ /* 0x000fe200000e0000 */
[----:B------:R-:W-:Y:S01]  /*187f0*/  ULDC.64 UR4, c[0x0][0x198] ;  /* 0x0000660000047ab9 */ /* 0x000fe20000000a00 */
[----:B------:R-:W-:Y:S01]  /*18800*/  R2UR UR19, R8 ;  /* 0x00000000081372ca */ /* 0x000fe200000e0000 */
[----:B------:R-:W-:Y:S01]  /*18810*/  UIADD3 UR4, UP0, UR4, 0x1f0, URZ ;  /* 0x000001f004047890 */ /* 0x000fe2000ff1e03f */
[----:B------:R-:W-:Y:S01]  /*18820*/  R2UR UR16, R7 ;  /* 0x00000000071072ca */ /* 0x000fe200000e0000 */
[----:B------:R-:W-:Y:S01]  /*18830*/  UMOV UR8, 0x0 ;  /* 0x0000000000087882 */ /* 0x000fe20000000000 */
[----:B------:R-:W-:Y:S01]  /*18840*/  UMOV UR9, 0x10000000 ;  /* 0x1000000000097882 */ /* 0x000fe20000000000 */
[----:B------:R-:W-:Y:S01]  /*18850*/  UIADD3.X UR5, URZ, UR5, URZ, UP0, !UPT ;  /* 0x000000053f057290 */ /* 0x000fe200087fe43f */
[----:B------:R-:W-:Y:S01]  /*18860*/  VIADD R5, R2, 0x1 ;  /* 0x0000000102057836 */ /* 0x000fe20000000000 */
[----:B------:R-:W-:-:S04]  /*18870*/  UMOV UR18, URZ ;  /* 0x0000003f00127c82 */ /* 0x000fc80008000000 */
[----:B------:R-:W-:Y:S01]  /*18880*/  UIADD3 UR17, UR17, 0x2c000, URZ ;  /* 0x0002c00011117890 */ /* 0x000fe2000fffe03f */
[----:B------:R-:W-:Y:S01]  /*18890*/  ISETP.NE.AND P4, PT, R5, 0x5, PT ;  /* 0x000000050500780c */ /* 0x000fe20003f85270 */
[----:B------:R-:W-:Y:S02]  /*188a0*/  USHF.L.U32 UR19, UR19, 0x8, URZ ;  /* 0x0000000813137899 */ /* 0x000fe4000800063f */
[----:B------:R-:W-:Y:S01]  /*188b0*/  UIADD3 UR16, UR16, 0x4000, URZ ;  /* 0x0000400010107890 */ /* 0x000fe2000fffe03f */
[----:B------:R-:W-:-:S04]  /*188c0*/  SEL R2, RZ, 0x1, P4 ;  /* 0x00000001ff027807 */ /* 0x000fc80002000000 */
[----:B------:R-:W-:Y:S02]  /*188d0*/  LOP3.LUT R3, R3, R2, RZ, 0x3c, !PT ;  /* 0x0000000203037212 */ /* 0x000fe400078e3cff */
[----:B------:R-:W-:Y:S02]  /*188e0*/  SEL R2, R5, RZ, P4 ;  /* 0x000000ff05027207 */ /* 0x000fe40002000000 */
[----:B------:R1:W-:Y:S02]  /*188f0*/  UTMALDG.4D [UR16], [UR4], desc[UR8] ;  /* 0x00000810040075b4 */ /* 0x0003e40008019000 */
[----:B-1----:R-:W-:-:S03]  /*18900*/  NOP ;  /* 0x0000000000007918 */ /* 0x002fc60000000000 */
.L_x_92:
[----:B------:R-:W-:Y:S05]  /*18910*/  BSYNC B1 ;  /* 0x0000000000017941 */ /* 0x000fea0003800000 */
.L_x_91:
[----:B------:R-:W-:Y:S01]  /*18920*/  ISETP.LT.OR P4, PT, R4, 0x4, !P3 ;  /* 0x000000040400780c */ /* 0x000fe20005f81670 */
[----:B------:R-:W-:-:S12]  /*18930*/  BSSY B1, `(.L_x_96) ;  /* 0x000002d000017945 */ /* 0x000fd80003800000 */
[----:B------:R-:W-:Y:S05]  /*18940*/  @P4 BRA `(.L_x_97) ;  /* 0x0000000000ac4947 */ /* 0x000fea0003800000 */
[----:B------:R-:W1:Y:S01]  /*18950*/  S2R R6, SR_CgaCtaId ;  /* 0x0000000000067919 */ /* 0x000e620000008800 */
[----:B------:R-:W-:Y:S02]  /*18960*/  MOV R5, 0x400 ;  /* 0x0000040000057802 */ /* 0x000fe40000000f00 */
[----:B------:R-:W-:Y:S02]  /*18970*/  SHF.L.U32 R7, R3, 0x1f, RZ ;  /* 0x0000001f03077819 */ /* 0x000fe400000006ff */
[----:B-1----:R-:W-:-:S05]  /*18980*/  LEA R5, R6, R5, 0x18 ;  /* 0x0000000506057211 */ /* 0x002fca00078ec0ff */
[----:B------:R-:W-:-:S04]  /*18990*/  IMAD R6, R2, 0x8, R5 ;  /* 0x0000000802067824 */ /* 0x000fc800078e0205 */
[----:B------:R-:W1:Y:S02]  /*189a0*/  SYNCS.PHASECHK.TRANS64.TRYWAIT P4, [R6+URZ+0x2c028], R7 ;  /* 0x02c02807060075a7 */ /* 0x000e64000808017f */
[----:B-1----:R-:W-:Y:S05]  /*189b0*/  @!P4 BRA `(.L_x_98) ;  /* 0x0000000400e4c947 */ /* 0x002fea0003800000 */
.L_x_114:
[----:B-1----:R-:W-:-:S04]  /*189c0*/  @P1 IMAD.MOV.U32 R7, RZ, RZ, 0x8000 ;  /* 0x00008000ff071424 */ /* 0x002fc800078e00ff */
[----:B------:R1:W-:Y:S02]  /*189d0*/  @P1 SYNCS.ARRIVE.TRANS64 RZ, [R6+URZ+0x2c000], R7 ;  /* 0x02c0000706ff19a7 */ /* 0x0003e4000800003f */
[----:B-1----:R-:W-:-:S04]  /*189e0*/  PRMT R7, R0, 0x9910, RZ ;  /* 0x0000991000077816 */ /* 0x002fc800000000ff */
[----:B------:R-:W-:-:S13]  /*189f0*/  ISETP.NE.AND P4, PT, R7, 0x2, PT ;  /* 0x000000020700780c */ /* 0x000fda0003f85270 */
[----:B------:R-:W-:Y:S05]  /*18a00*/  @P4 BRA `(.L_x_99) ;  /* 0x0000000000044947 */ /* 0x000fea0003800000 */
[----:B------:R-:W-:Y:S01]  /*18a10*/  BPT.TRAP 0x1 ;  /* 0x000000040000795c */ /* 0x000fe20000300000 */
.L_x_99:
[----:B------:R-:W-:Y:S05]  /*18a20*/  @P0 BRA `(.L_x_100) ;  /* 0x0000000000040947 */ /* 0x000fea0003800000 */
[----:B------:R-:W-:Y:S01]  /*18a30*/  BPT.TRAP 0x1 ;  /* 0x000000040000795c */ /* 0x000fe20000300000 */
.L_x_100:
[----:B------:R-:W-:Y:S01]  /*18a40*/  IMAD R5, R2, 0x8000, R5 ;  /* 0x0000800002057824 */ /* 0x000fe200078e0205 */
[----:B------:R-:W-:Y:S01]  /*18a50*/  R2UR UR26, R8 ;  /* 0x00000000081a72ca */ /* 0x000fe200000e0000 */
[----:B------:R-:W-:Y:S01]  /*18a60*/  ULDC.64 UR4, c[0x0][0x198] ;  /* 0x0000660000047ab9 */ /* 0x000fe20000000a00 */
[----:B------:R-:W-:Y:S01]  /*18a70*/  R2UR UR25, R6 ;  /* 0x00000000061972ca */ /* 0x000fe200000e0000 */
[----:B------:R-:W-:Y:S01]  /*18a80*/  UIADD3 UR4, UP0, UR4, 0x2f0, URZ ;  /* 0x000002f004047890 */ /* 0x000fe2000ff1e03f */
[----:B------:R-:W-:Y:S01]  /*18a90*/  R2UR UR16, R5 ;  /* 0x00000000051072ca */ /* 0x000fe200000e0000 */
[----:B------:R-:W-:Y:S01]  /*18aa0*/  UMOV UR27, URZ ;  /* 0x0000003f001b7c82 */ /* 0x000fe20008000000 */
[----:B------:R-:W-:Y:S01]  /*18ab0*/  UMOV UR8, 0x0 ;  /* 0x0000000000087882 */ /* 0x000fe20000000000 */
[----:B------:R-:W-:Y:S01]  /*18ac0*/  UIADD3.X UR5, URZ, UR5, URZ, UP0, !UPT ;  /* 0x000000053f057290 */ /* 0x000fe200087fe43f */
[----:B------:R-:W-:Y:S01]  /*18ad0*/  VIADD R2, R2, 0x1 ;  /* 0x0000000102027836 */ /* 0x000fe20000000000 */
[----:B------:R-:W-:Y:S01]  /*18ae0*/  UMOV UR9, 0x10000000 ;  /* 0x1000000000097882 */ /* 0x000fe20000000000 */
[----:B------:R-:W-:Y:S01]  /*18af0*/  UMOV UR28, UR20 ;  /* 0x00000014001c7c82 */ /* 0x000fe20008000000 */
[----:B------:R-:W-:Y:S01]  /*18b00*/  UMOV UR29, UR21 ;  /* 0x00000015001d7c82 */ /* 0x000fe20008000000 */
[----:B------:R-:W-:Y:S01]  /*18b10*/  UMOV UR19, UR27 ;  /* 0x0000001b00137c82 */ /* 0x000fe20008000000 */
[----:B------:R-:W-:Y:S01]  /*18b20*/  USHF.L.U32 UR26, UR26, 0x8, URZ ;  /* 0x000000081a1a7899 */ /* 0x000fe2000800063f */
[----:B------:R-:W-:Y:S01]  /*18b30*/  ISETP.NE.AND P4, PT, R2, 0x5, PT ;  /* 0x000000050200780c */ /* 0x000fe20003f85270 */
[----:B------:R-:W-:Y:S01]  /*18b40*/  UIADD3 UR25, UR25, 0x2c000, URZ ;  /* 0x0002c00019197890 */ /* 0x000fe2000fffe03f */
[----:B------:R-:W-:Y:S01]  /*18b50*/  VIADD R8, R8, 0x1 ;  /* 0x0000000108087836 */ /* 0x000fe20000000000 */
[----:B------:R-:W-:Y:S01]  /*18b60*/  UIADD3 UR24, UR16, 0x4000, URZ ;  /* 0x0000400010187890 */ /* 0x000fe2000fffe03f */
[----:B------:R-:W-:Y:S01]  /*18b70*/  SEL R6, RZ, 0x1, P4 ;  /* 0x00000001ff067807 */ /* 0x000fe20002000000 */
[----:B------:R-:W-:Y:S01]  /*18b80*/  UIADD3 UR18, UR26, 0x80, URZ ;  /* 0x000000801a127890 */ /* 0x000fe2000fffe03f */
[----:B------:R-:W-:Y:S01]  /*18b90*/  SEL R2, R2, RZ, P4 ;  /* 0x000000ff02027207 */ /* 0x000fe20002000000 */
[----:B------:R-:W-:Y:S01]  /*18ba0*/  UIADD3 UR16, UR16, 0x8000, URZ ;  /* 0x0000800010107890 */ /* 0x000fe2000fffe03f */
[----:B------:R-:W-:Y:S01]  /*18bb0*/  LOP3.LUT R3, R3, R6, RZ, 0x3c, !PT ;  /* 0x0000000603037212 */ /* 0x000fe200078e3cff */
[----:B------:R-:W-:-:S03]  /*18bc0*/  UMOV UR17, UR25 ;  /* 0x0000001900117c82 */ /* 0x000fc60008000000 */
[----:B------:R1:W-:Y:S04]  /*18bd0*/  UTMALDG.4D [UR24], [UR4], desc[UR8] ;  /* 0x00000818040075b4 */ /* 0x0003e80008019000 */
[----:B------:R1:W-:Y:S02]  /*18be0*/  UTMALDG.4D [UR16], [UR4], desc[UR8] ;  /* 0x00000810040075b4 */ /* 0x0003e40008019000 */
[----:B-1----:R-:W-:Y:S01]  /*18bf0*/  NOP ;  /* 0x0000000000007918 */ /* 0x002fe20000000000 */
.L_x_97:
[----:B------:R-:W-:Y:S05]  /*18c00*/  BSYNC B1 ;  /* 0x0000000000017941 */ /* 0x000fea0003800000 */
.L_x_96:
[C---:B------:R-:W-:Y:S01]  /*18c10*/  ISETP.GT.AND P4, PT, R4.reuse, 0x4, PT ;  /* 0x000000040400780c */ /* 0x040fe20003f84270 */
[----:B------:R-:W-:-:S12]  /*18c20*/  VIADD R4, R4, 0xfffffffe ;  /* 0xfffffffe04047836 */ /* 0x000fd80000000000 */
[----:B------:R-:W-:Y:S05]  /*18c30*/  @P4 BRA `(.L_x_101) ;  /* 0xfffffff800a04947 */ /* 0x000fea000383ffff */
[----:B------:R-:W-:Y:S05]  /*18c40*/  BSYNC B0 ;  /* 0x0000000000007941 */ /* 0x000fea0003800000 */
.L_x_90:
[----:B------:R-:W-:Y:S05]  /*18c50*/  EXIT ;  /* 0x000000000000794d */ /* 0x000fea0003800000 */
.L_x_15:
[----:B--2---:R-:W-:-:S04]  /*18c60*/  IMAD.U32 R3, RZ, RZ, UR8 ;  /* 0x00000008ff037e24 */ /* 0x004fc8000f8e00ff */
[----:B------:R2:W3:Y:S03]  /*18c70*/  SYNCS.PHASECHK.TRANS64.TRYWAIT P1, [R3+URZ+0x2c050], R4 ;  /* 0x02c05004030075a7 */ /* 0x0004e6000802017f */
[----:B---3--:R-:W-:Y:S05]  /*18c80*/  @!P1 NANOSLEEP.SYNCS 0x989680 ;  /* 0x009896800000995d */ /* 0x008fea0003900000 */
[----:B------:R-:W3:Y:S02]  /*18c90*/  @!P1 SYNCS.PHASECHK.TRANS64 P1, [R3+URZ+0x2c050], R4 ;  /* 0x02c05004030095a7 */ /* 0x000ee4000802007f */
[----:B---3--:R-:W-:Y:S05]  /*18ca0*/  @!P1 BRA `(.L_x_15) ;  /* 0xfffffffc00ec9947 */ /* 0x008fea000383ffff */
[----:B------:R-:W-:Y:S05]  /*18cb0*/  BRA `(.L_x_102) ;  /* 0xfffffe80003c7947 */ /* 0x000fea000383ffff */
.L_x_17:
[----:B--2---:R-:W-:-:S04]  /*18cc0*/  IMAD.U32 R3, RZ, RZ, UR36 ;  /* 0x00000024ff037e24 */ /* 0x004fc8000f8e00ff */
[----:B------:R2:W3:Y:S03]  /*18cd0*/  SYNCS.PHASECHK.TRANS64.TRYWAIT P1, [R3+URZ+0x2c000], R4 ;  /* 0x02c00004030075a7 */ /* 0x0004e6000802017f */
[----:B---3--:R-:W-:Y:S05]  /*18ce0*/  @!P1 NANOSLEEP.SYNCS 0x989680 ;  /* 0x009896800000995d */ /* 0x008fea0003900000 */
[----:B------:R-:W3:Y:S02]  /*18cf0*/  @!P1 SYNCS.PHASECHK.TRANS64 P1, [R3+URZ+0x2c000], R4 ;  /* 0x02c00004030095a7 */ /* 0x000ee4000802007f */
[----:B---3--:R-:W-:Y:S05]  /*18d00*/  @!P1 BRA `(.L_x_17) ;  /* 0xfffffffc00ec9947 */ /* 0x008fea000383ffff */
[----:B------:R-:W-:Y:S05]  /*18d10*/  BRA `(.L_x_103) ;  /* 0xfffffe8000447947 */ /* 0x000fea000383ffff */
.L_x_18:
[----:B--2---:R-:W-:-:S04]  /*18d20*/  IMAD.U32 R3, RZ, RZ, UR4 ;  /* 0x00000004ff037e24 */ /* 0x004fc8000f8e00ff */
[----:B------:R2:W3:Y:S03]  /*18d30*/  SYNCS.PHASECHK.TRANS64.TRYWAIT P1, [R3+URZ+-0x8], R2 ;  /* 0xfffff802030075a7 */ /* 0x0004e6000802017f */
[----:B---3--:R-:W-:Y:S05]  /*18d40*/  @!P1 NANOSLEEP.SYNCS 0x989680 ;  /* 0x009896800000995d */ /* 0x008fea0003900000 */
[----:B------:R-:W3:Y:S02]  /*18d50*/  @!P1 SYNCS.PHASECHK.TRANS64 P1, [R3+URZ+-0x8], R2 ;  /* 0xfffff802030095a7 */ /* 0x000ee4000802007f */
[----:B---3--:R-:W-:Y:S05]  /*18d60*/  @!P1 BRA `(.L_x_18) ;  /* 0xfffffffc00ec9947 */ /* 0x008fea000383ffff */
[----:B------:R-:W-:Y:S05]  /*18d70*/  BRA `(.L_x_104) ;  /* 0xfffffe8000407947 */ /* 0x000fea000383ffff */
.L_x_20:
[----:B-1----:R-:W-:-:S04]  /*18d80*/  IMAD.U32 R13, RZ, RZ, UR36 ;  /* 0x00000024ff0d7e24 */ /* 0x002fc8000f8e00ff */
[----:B------:R1:W2:Y:S03]  /*18d90*/  SYNCS.PHASECHK.TRANS64.TRYWAIT P2, [R13+URZ+0x2c008], R4 ;  /* 0x02c008040d0075a7 */ /* 0x0002a6000804017f */
[----:B--2---:R-:W-:Y:S05]  /*18da0*/  @!P2 NANOSLEEP.SYNCS 0x989680 ;  /* 0x009896800000a95d */ /* 0x004fea0003900000 */
[----:B------:R-:W2:Y:S02]  /*18db0*/  @!P2 SYNCS.PHASECHK.TRANS64 P2, [R13+URZ+0x2c008], R4 ;  /* 0x02c008040d00a5a7 */ /* 0x000ea4000804007f */
[----:B--2---:R-:W-:Y:S05]  /*18dc0*/  @!P2 BRA `(.L_x_20) ;  /* 0xfffffffc00eca947 */ /* 0x004fea000383ffff */
[----:B------:R-:W-:Y:S05]  /*18dd0*/  BRA `(.L_x_105) ;  /* 0xfffffef400cc7947 */ /* 0x000fea000383ffff */
.L_x_25:
[----:B-1----:R-:W-:-:S04]  /*18de0*/  IMAD.U32 R8, RZ, RZ, UR6 ;  /* 0x00000006ff087e24 */ /* 0x002fc8000f8e00ff */
[----:B------:R1:W2:Y:S03]  /*18df0*/  SYNCS.PHASECHK.TRANS64.TRYWAIT P3, [R8+URZ+0x2c000], R7 ;  /* 0x02c00007080075a7 */ /* 0x0002a6000806017f */
[----:B--2---:R-:W-:Y:S05]  /*18e00*/  @!P3 NANOSLEEP.SYNCS 0x989680 ;  /* 0x009896800000b95d */ /* 0x004fea0003900000 */
[----:B------:R-:W2:Y:S02]  /*18e10*/  @!P3 SYNCS.PHASECHK.TRANS64 P3, [R8+URZ+0x2c000], R7 ;  /* 0x02c000070800b5a7 */ /* 0x000ea4000806007f */
[----:B--2---:R-:W-:Y:S05]  /*18e20*/  @!P3 BRA `(.L_x_25) ;  /* 0xfffffffc00ecb947 */ /* 0x004fea000383ffff */
[----:B------:R-:W-:Y:S05]  /*18e30*/  BRA `(.L_x_106) ;  /* 0xfffffef800d47947 */ /* 0x000fea000383ffff */
.L_x_29:
[----:B-1----:R-:W-:-:S04]  /*18e40*/  IMAD.U32 R14, RZ, RZ, UR6 ;  /* 0x00000006ff0e7e24 */ /* 0x002fc8000f8e00ff */
[----:B------:R1:W2:Y:S03]  /*18e50*/  SYNCS.PHASECHK.TRANS64.TRYWAIT P3, [R14+URZ+0x2c000], R59 ;  /* 0x02c0003b0e0075a7 */ /* 0x0002a6000806017f */
[----:B--2---:R-:W-:Y:S05]  /*18e60*/  @!P3 NANOSLEEP.SYNCS 0x989680 ;  /* 0x009896800000b95d */ /* 0x004fea0003900000 */
[----:B------:R-:W2:Y:S02]  /*18e70*/  @!P3 SYNCS.PHASECHK.TRANS64 P3, [R14+URZ+0x2c000], R59 ;  /* 0x02c0003b0e00b5a7 */ /* 0x000ea4000806007f */
[----:B--2---:R-:W-:Y:S05]  /*18e80*/  @!P3 BRA `(.L_x_29) ;  /* 0xfffffffc00ecb947 */ /* 0x004fea000383ffff */
[----:B------:R-:W-:Y:S05]  /*18e90*/  BRA `(.L_x_28) ;  /* 0xffffff5800507947 */ /* 0x000fea000383ffff */
.L_x_37:
[----:B--2---:R-:W-:-:S04]  /*18ea0*/  IMAD.U32 R13, RZ, RZ, UR6 ;  /* 0x00000006ff0d7e24 */ /* 0x004fc8000f8e00ff */
[----:B------:R2:W3:Y:S03]  /*18eb0*/  SYNCS.PHASECHK.TRANS64.TRYWAIT P3, [R13+URZ+0x2c000], R12 ;  /* 0x02c0000c0d0075a7 */ /* 0x0004e6000806017f */
[----:B---3--:R-:W-:Y:S05]  /*18ec0*/  @!P3 NANOSLEEP.SYNCS 0x989680 ;  /* 0x009896800000b95d */ /* 0x008fea0003900000 */
[----:B------:R-:W3:Y:S02]  /*18ed0*/  @!P3 SYNCS.PHASECHK.TRANS64 P3, [R13+URZ+0x2c000], R12 ;  /* 0x02c0000c0d00b5a7 */ /* 0x000ee4000806007f */
[----:B---3--:R-:W-:Y:S05]  /*18ee0*/  @!P3 BRA `(.L_x_37) ;  /* 0xfffffffc00ecb947 */ /* 0x008fea000383ffff */
[----:B------:R-:W-:Y:S05]  /*18ef0*/  BRA `(.L_x_107) ;  /* 0xffffff5c008c7947 */ /* 0x000fea000383ffff */
.L_x_41:
[----:B-1----:R-:W-:-:S04]  /*18f00*/  IMAD.U32 R11, RZ, RZ, UR6 ;  /* 0x00000006ff0b7e24 */ /* 0x002fc8000f8e00ff */
[----:B------:R1:W2:Y:S03]  /*18f10*/  SYNCS.PHASECHK.TRANS64.TRYWAIT P3, [R11+URZ+0x2c000], R24 ;  /* 0x02c000180b0075a7 */ /* 0x0002a6000806017f */
[----:B--2---:R-:W-:Y:S05]  /*18f20*/  @!P3 NANOSLEEP.SYNCS 0x989680 ;  /* 0x009896800000b95d */ /* 0x004fea0003900000 */
[----:B------:R-:W2:Y:S02]  /*18f30*/  @!P3 SYNCS.PHASECHK.TRANS64 P3, [R11+URZ+0x2c000], R24 ;  /* 0x02c000180b00b5a7 */ /* 0x000ea4000806007f */
[----:B--2---:R-:W-:Y:S05]  /*18f40*/  @!P3 BRA `(.L_x_41) ;  /* 0xfffffffc00ecb947 */ /* 0x004fea000383ffff */
[----:B------:R-:W-:Y:S05]  /*18f50*/  BRA `(.L_x_40) ;  /* 0xffffffc800987947 */ /* 0x000fea000383ffff */
.L_x_57:
[----:B--2---:R-:W-:-:S04]  /*18f60*/  IMAD.U32 R3, RZ, RZ, UR4 ;  /* 0x00000004ff037e24 */ /* 0x004fc8000f8e00ff */
[----:B------:R2:W3:Y:S03]  /*18f70*/  SYNCS.PHASECHK.TRANS64.TRYWAIT P0, [R3+URZ+0x8], R0 ;  /* 0x00000800030075a7 */ /* 0x0004e6000800017f */
[----:B---3--:R-:W-:Y:S05]  /*18f80*/  @!P0 NANOSLEEP.SYNCS 0x989680 ;  /* 0x009896800000895d */ /* 0x008fea0003900000 */
[----:B------:R-:W3:Y:S02]  /*18f90*/  @!P0 SYNCS.PHASECHK.TRANS64 P0, [R3+URZ+0x8], R0 ;  /* 0x00000800030085a7 */ /* 0x000ee4000800007f */
[----:B---3--:R-:W-:Y:S05]  /*18fa0*/  @!P0 BRA `(.L_x_57) ;  /* 0xfffffffc00ec8947 */ /* 0x008fea000383ffff */
[----:B------:R-:W-:Y:S05]  /*18fb0*/  BRA `(.L_x_108) ;  /* 0xffffffd400e07947 */ /* 0x000fea000383ffff */
.L_x_72:
[----:B--2---:R2:W4:Y:S02]  /*18fc0*/  SYNCS.PHASECHK.TRANS64.TRYWAIT P0, [R4+URZ+0x2c060], R3 ;  /* 0x02c06003040075a7 */ /* 0x004524000800017f */
[----:B----4-:R-:W-:Y:S05]  /*18fd0*/  @!P0 NANOSLEEP.SYNCS 0x989680 ;  /* 0x009896800000895d */ /* 0x010fea0003900000 */
[----:B------:R-:W4:Y:S02]  /*18fe0*/  @!P0 SYNCS.PHASECHK.TRANS64 P0, [R4+URZ+0x2c060], R3 ;  /* 0x02c06003040085a7 */ /* 0x000f24000800007f */
[----:B----4-:R-:W-:Y:S05]  /*18ff0*/  @!P0 BRA `(.L_x_72) ;  /* 0xfffffffc00f08947 */ /* 0x010fea000383ffff */
[----:B------:R-:W-:Y:S05]  /*19000*/  BRA `(.L_x_109) ;  /* 0xffffffec00247947 */ /* 0x000fea000383ffff */
.L_x_77:
[----:B-1----:R1:W2:Y:S02]  /*19010*/  SYNCS.PHASECHK.TRANS64.TRYWAIT P0, [R5+URZ+0x2c028], R2 ;  /* 0x02c02802050075a7 */ /* 0x0022a4000800017f */
[----:B--2---:R-:W-:Y:S05]  /*19020*/  @!P0 NANOSLEEP.SYNCS 0x989680 ;  /* 0x009896800000895d */ /* 0x004fea0003900000 */
[----:B------:R-:W2:Y:S02]  /*19030*/  @!P0 SYNCS.PHASECHK.TRANS64 P0, [R5+URZ+0x2c028], R2 ;  /* 0x02c02802050085a7 */ /* 0x000ea4000800007f */
[----:B--2---:R-:W-:Y:S05]  /*19040*/  @!P0 BRA `(.L_x_77) ;  /* 0xfffffffc00f08947 */ /* 0x004fea000383ffff */
[----:B------:R-:W-:Y:S05]  /*19050*/  BRA `(.L_x_110) ;  /* 0xffffffec00a87947 */ /* 0x000fea000383ffff */
.L_x_82:
[----:B-1----:R1:W2:Y:S02]  /*19060*/  SYNCS.PHASECHK.TRANS64.TRYWAIT P0, [R5+URZ+0x2c060], R6 ;  /* 0x02c06006050075a7 */ /* 0x0022a4000800017f */
[----:B--2---:R-:W-:Y:S05]  /*19070*/  @!P0 NANOSLEEP.SYNCS 0x989680 ;  /* 0x009896800000895d */ /* 0x004fea0003900000 */
[----:B------:R-:W2:Y:S02]  /*19080*/  @!P0 SYNCS.PHASECHK.TRANS64 P0, [R5+URZ+0x2c060], R6 ;  /* 0x02c06006050085a7 */ /* 0x000ea4000800007f */
[----:B--2---:R-:W-:Y:S05]  /*19090*/  @!P0 BRA `(.L_x_82) ;  /* 0xfffffffc00f08947 */ /* 0x004fea000383ffff */
[----:B------:R-:W-:Y:S05]  /*190a0*/  BRA `(.L_x_111) ;  /* 0xfffffff000247947 */ /* 0x000fea000383ffff */
.L_x_87:
[----:B-1----:R1:W2:Y:S02]  /*190b0*/  SYNCS.PHASECHK.TRANS64.TRYWAIT P0, [R4+URZ+0x2c028], R7 ;  /* 0x02c02807040075a7 */ /* 0x0022a4000800017f */
[----:B--2---:R-:W-:Y:S05]  /*190c0*/  @!P0 NANOSLEEP.SYNCS 0x989680 ;  /* 0x009896800000895d */ /* 0x004fea0003900000 */
[----:B------:R-:W2:Y:S02]  /*190d0*/  @!P0 SYNCS.PHASECHK.TRANS64 P0, [R4+URZ+0x2c028], R7 ;  /* 0x02c02807040085a7 */ /* 0x000ea4000800007f */
[----:B--2---:R-:W-:Y:S05]  /*190e0*/  @!P0 BRA `(.L_x_87) ;  /* 0xfffffffc00f08947 */ /* 0x004fea000383ffff */
[----:B------:R-:W-:Y:S05]  /*190f0*/  BRA `(.L_x_112) ;  /* 0xfffffff000ac7947 */ /* 0x000fea000383ffff */
.L_x_93:
[----:B-1----:R1:W2:Y:S02]  /*19100*/  SYNCS.PHASECHK.TRANS64.TRYWAIT P4, [R6+URZ+0x2c028], R5 ;  /* 0x02c02805060075a7 */ /* 0x0022a4000808017f */
[----:B--2---:R-:W-:Y:S05]  /*19110*/  @!P4 NANOSLEEP.SYNCS 0x989680 ;  /* 0x009896800000c95d */ /* 0x004fea0003900000 */
[----:B------:R-:W2:Y:S02]  /*19120*/  @!P4 SYNCS.PHASECHK.TRANS64 P4, [R6+URZ+0x2c028], R5 ;  /* 0x02c028050600c5a7 */ /* 0x000ea4000808007f */
[----:B--2---:R-:W-:Y:S05]  /*19130*/  @!P4 BRA `(.L_x_93) ;  /* 0xfffffffc00f0c947 */ /* 0x004fea000383ffff */
[----:B------:R-:W-:Y:S05]  /*19140*/  BRA `(.L_x_113) ;  /* 0xfffffff400807947 */ /* 0x000fea000383ffff */
.L_x_98:
[----:B-1----:R1:W2:Y:S02]  /*19150*/  SYNCS.PHASECHK.TRANS64.TRYWAIT P4, [R6+URZ+0x2c028], R7 ;  /* 0x02c02807060075a7 */ /* 0x0022a4000808017f */
[----:B--2---:R-:W-:Y:S05]  /*19160*/  @!P4 NANOSLEEP.SYNCS 0x989680 ;  /* 0x009896800000c95d */ /* 0x004fea0003900000 */
[----:B------:R-:W2:Y:S02]  /*19170*/  @!P4 SYNCS.PHASECHK.TRANS64 P4, [R6+URZ+0x2c028], R7 ;  /* 0x02c028070600c5a7 */ /* 0x000ea4000808007f */
[----:B--2---:R-:W-:Y:S05]  /*19180*/  @!P4 BRA `(.L_x_98) ;  /* 0xfffffffc00f0c947 */ /* 0x004fea000383ffff */
[----:B------:R-:W-:Y:S05]  /*19190*/  BRA `(.L_x_114) ;  /* 0xfffffff800087947 */ /* 0x000fea000383ffff */
        .weak           $__internal_0_$__cuda_sm20_rcp_rn_f32_slowpath
        .type           $__internal_0_$__cuda_sm20_rcp_rn_f32_slowpath,@function
        .size           $__internal_0_$__cuda_sm20_rcp_rn_f32_slowpath,(.L_x_120 - $__internal_0_$__cuda_sm20_rcp_rn_f32_slowpath)
$__internal_0_$__cuda_sm20_rcp_rn_f32_slowpath:
[----:B------:R-:W-:Y:S01]  /*191a0*/  IMAD.SHL.U32 R0, R2, 0x2, RZ ;  /* 0x0000000202007824 */ /* 0x000fe200078e00ff */
[----:B------:R-:W-:Y:S04]  /*191b0*/  BSSY B2, `(.L_x_115) ;  /* 0x0000030000027945 */ /* 0x000fe80003800000 */
[----:B------:R-:W-:-:S04]  /*191c0*/  SHF.R.U32.HI R17, RZ, 0x18, R0 ;  /* 0x00000018ff117819 */ /* 0x000fc80000011600 */
[----:B------:R-:W-:-:S13]  /*191d0*/  ISETP.NE.U32.AND P0, PT, R17, RZ, PT ;  /* 0x000000ff1100720c */ /* 0x000fda0003f05070 */
[----:B------:R-:W-:Y:S05]  /*191e0*/  @P0 BRA `(.L_x_116) ;  /* 0x0000000000280947 */ /* 0x000fea0003800000 */
[----:B------:R-:W-:-:S05]  /*191f0*/  IMAD.SHL.U32 R0, R2, 0x2, RZ ;  /* 0x0000000202007824 */ /* 0x000fca00078e00ff */
[----:B------:R-:W-:-:S13]  /*19200*/  ISETP.NE.AND P0, PT, R0, RZ, PT ;  /* 0x000000ff0000720c */ /* 0x000fda0003f05270 */
[----:B------:R-:W-:Y:S01]  /*19210*/  @P0 FFMA R8, R2, 1.84467440737095516160e+19, RZ ;  /* 0x5f80000002080823 */ /* 0x000fe200000000ff */
[----:B------:R-:W-:Y:S08]  /*19220*/  @!P0 MUFU.RCP R3, R2 ;  /* 0x0000000200038308 */ /* 0x000ff00000001000 */
[----:B------:R-:W1:Y:S02]  /*19230*/  @P0 MUFU.RCP R11, R8 ;  /* 0x00000008000b0308 */ /* 0x000e640000001000 */
[----:B-1----:R-:W-:-:S04]  /*19240*/  @P0 FFMA R0, R8, R11, -1 ;  /* 0xbf80000008000423 */ /* 0x002fc8000000000b */
[----:B------:R-:W-:-:S04]  /*19250*/  @P0 FADD.FTZ R0, -R0, -RZ ;  /* 0x800000ff00000221 */ /* 0x000fc80000010100 */
[----:B------:R-:W-:-:S04]  /*19260*/  @P0 FFMA R0, R11, R0, R11 ;  /* 0x000000000b000223 */ /* 0x000fc8000000000b */
[----:B------:R-:W-:Y:S01]  /*19270*/  @P0 FFMA R3, R0, 1.84467440737095516160e+19, RZ ;  /* 0x5f80000000030823 */ /* 0x000fe200000000ff */
[----:B------:R-:W-:Y:S06]  /*19280*/  BRA `(.L_x_117) ;  /* 0x0000000000887947 */ /* 0x000fec0003800000 */
.L_x_116:
[----:B------:R-:W-:-:S05]  /*19290*/  VIADD R19, R17, 0xffffff03 ;  /* 0xffffff0311137836 */ /* 0x000fca0000000000 */
[----:B------:R-:W-:-:S13]  /*192a0*/  ISETP.GT.U32.AND P0, PT, R19, 0x1, PT ;  /* 0x000000011300780c */ /* 0x000fda0003f04070 */
[----:B------:R-:W-:Y:S05]  /*192b0*/  @P0 BRA `(.L_x_118) ;  /* 0x0000000000780947 */ /* 0x000fea0003800000 */
[----:B------:R-:W-:Y:S01]  /*192c0*/  LOP3.LUT R0, R2, 0x7fffff, RZ, 0xc0, !PT ;  /* 0x007fffff02007812 */ /* 0x000fe200078ec0ff */
[----:B------:R-:W-:-:S03]  /*192d0*/  IMAD.MOV.U32 R14, RZ, RZ, 0x3 ;  /* 0x00000003ff0e7424 */ /* 0x000fc600078e00ff */
[----:B------:R-:W-:Y:S02]  /*192e0*/  LOP3.LUT R0, R0, 0x3f800000, RZ, 0xfc, !PT ;  /* 0x3f80000000007812 */ /* 0x000fe400078efcff */
[----:B------:R-:W-:Y:S02]  /*192f0*/  SHF.L.U32 R14, R14, R19, RZ ;  /* 0x000000130e0e7219 */ /* 0x000fe400000006ff */
[----:B------:R-:W1:Y:S02]  /*19300*/  MUFU.RCP R3, R0 ;  /* 0x0000000000037308 */ /* 0x000e640000001000 */
[----:B-1----:R-:W-:-:S04]  /*19310*/  FFMA R8, R0, R3, -1 ;  /* 0xbf80000000087423 */ /* 0x002fc80000000003 */
[----:B------:R-:W-:-:S04]  /*19320*/  FADD.FTZ R8, -R8, -RZ ;  /* 0x800000ff08087221 */ /* 0x000fc80000010100 */
[CCC-:B------:R-:W-:Y:S01]  /*19330*/  FFMA.RM R10, R3.reuse, R8.reuse, R3.reuse ;  /* 0x00000008030a7223 */ /* 0x1c0fe20000004003 */
[----:B------:R-:W-:-:S04]  /*19340*/  FFMA.RP R11, R3, R8, R3 ;  /* 0x00000008030b7223 */ /* 0x000fc80000008003 */
[C---:B------:R-:W-:Y:S02]  /*19350*/  LOP3.LUT R3, R10.reuse, 0x7fffff, RZ, 0xc0, !PT ;  /* 0x007fffff0a037812 */ /* 0x040fe400078ec0ff */
[----:B------:R-:W-:Y:S02]  /*19360*/  FSETP.NEU.FTZ.AND P0, PT, R10, R11, PT ;  /* 0x0000000b0a00720b */ /* 0x000fe40003f1d000 */
[----:B------:R-:W-:Y:S02]  /*19370*/  LOP3.LUT R3, R3, 0x800000, RZ, 0xfc, !PT ;  /* 0x0080000003037812 */ /* 0x000fe400078efcff */
[----:B------:R-:W-:Y:S02]  /*19380*/  SEL R8, RZ, 0xffffffff, !P0 ;  /* 0xffffffffff087807 */ /* 0x000fe40004000000 */
[----:B------:R-:W-:-:S03]  /*19390*/  LOP3.LUT R14, R14, R3, RZ, 0xc0, !PT ;  /* 0x000000030e0e7212 */ /* 0x000fc600078ec0ff */
[----:B------:R-:W-:Y:S01]  /*193a0*/  IMAD.MOV R8, RZ, RZ, -R8 ;  /* 0x000000ffff087224 */ /* 0x000fe200078e0a08 */
[----:B------:R-:W-:-:S04]  /*193b0*/  SHF.R.U32.HI R14, RZ, R19, R14 ;  /* 0x00000013ff0e7219 */ /* 0x000fc8000001160e */
[----:B------:R-:W-:Y:S02]  /*193c0*/  LOP3.LUT P1, RZ, R8, R19, R3, 0xf8, !PT ;  /* 0x0000001308ff7212 */ /* 0x000fe4000782f803 */
[C---:B------:R-:W-:Y:S02]  /*193d0*/  LOP3.LUT P0, RZ, R14.reuse, 0x1, RZ, 0xc0, !PT ;  /* 0x000000010eff7812 */ /* 0x040fe4000780c0ff */
[----:B------:R-:W-:-:S04]  /*193e0*/  LOP3.LUT P2, RZ, R14, 0x2, RZ, 0xc0, !PT ;  /* 0x000000020eff7812 */ /* 0x000fc8000784c0ff */
[----:B------:R-:W-:Y:S02]  /*193f0*/  PLOP3.LUT P0, PT, P0, P1, P2, 0xe0, 0x0 ;  /* 0x000000000000781c */ /* 0x000fe40000703c20 */
[----:B------:R-:W-:Y:S02]  /*19400*/  LOP3.LUT P1, RZ, R2, 0x7fffff, RZ, 0xc0, !PT ;  /* 0x007fffff02ff7812 */ /* 0x000fe4000782c0ff */
[----:B------:R-:W-:-:S05]  /*19410*/  SEL R0, RZ, 0x1, !P0 ;  /* 0x00000001ff007807 */ /* 0x000fca0004000000 */
[----:B------:R-:W-:-:S05]  /*19420*/  IMAD.MOV R0, RZ, RZ, -R0 ;  /* 0x000000ffff007224 */ /* 0x000fca00078e0a00 */
[----:B------:R-:W-:Y:S01]  /*19430*/  ISETP.GE.AND P0, PT, R0, RZ, PT ;  /* 0x000000ff0000720c */ /* 0x000fe20003f06270 */
[----:B------:R-:W-:-:S05]  /*19440*/  VIADD R0, R17, 0xffffff04 ;  /* 0xffffff0411007836 */ /* 0x000fca0000000000 */
[----:B------:R-:W-:-:S07]  /*19450*/  SHF.R.U32.HI R3, RZ, R0, R3 ;  /* 0x00000000ff037219 */ /* 0x000fce0000011603 */
[----:B------:R-:W-:-:S04]  /*19460*/  @!P0 VIADD R3, R3, 0x1 ;  /* 0x0000000103038836 */ /* 0x000fc80000000000 */
[----:B------:R-:W-:-:S05]  /*19470*/  @!P1 IMAD.SHL.U32 R3, R3, 0x2, RZ ;  /* 0x0000000203039824 */ /* 0x000fca00078e00ff */
[----:B------:R-:W-:Y:S01]  /*19480*/  LOP3.LUT R3, R3, 0x80000000, R2, 0xf8, !PT ;  /* 0x8000000003037812 */ /* 0x000fe200078ef802 */
[----:B------:R-:W-:Y:S06]  /*19490*/  BRA `(.L_x_117) ;  /* 0x0000000000047947 */ /* 0x000fec0003800000 */
.L_x_118:
[----:B------:R1:W2:Y:S02]  /*194a0*/  MUFU.RCP R3, R2 ;  /* 0x0000000200037308 */ /* 0x0002a40000001000 */
.L_x_117:
[----:B------:R-:W-:Y:S05]  /*194b0*/  BSYNC B2 ;  /* 0x0000000000027941 */ /* 0x000fea0003800000 */
.L_x_115:
[----:B--2---:R-:W-:Y:S02]  /*194c0*/  IMAD.MOV.U32 R8, RZ, RZ, R3 ;  /* 0x000000ffff087224 */ /* 0x004fe400078e0003 */
[----:B-1----:R-:W-:Y:S02]  /*194d0*/  IMAD.MOV.U32 R2, RZ, RZ, R13 ;  /* 0x000000ffff027224 */ /* 0x002fe400078e000d */
[----:B------:R-:W-:-:S04]  /*194e0*/  IMAD.MOV.U32 R3, RZ, RZ, 0x0 ;  /* 0x00000000ff037424 */ /* 0x000fc800078e00ff */
[----:B------:R-:W-:Y:S05]  /*194f0*/  RET.REL.NODEC R2 `(_ZN7cutlass13device_kernelINS_4fmha6kernel28FmhaKernelTmaWarpSpecializedINS1_10collective30FmhaMainloopTmaWarpSpecializedINS_12float_e4m3_tEffN4cute5tupleIJNS7_1CILi128EEENS9_ILi256EEESA_EEENS8_IJiNS9_ILi1EEENS8_IJiiEEEEEESF_NS8_IJSD_iSE_EEENS4_14ResidualFusionEJEEENS4_15FmhaFwdEpilogueIS6_fNS8_IJNS9_ILi64EEESA_SB_EEEEENS2_23IndividualTileSchedulerEJEEEEEvNT_6ParamsE) ;  /* 0xfffffe6802c07950 */ /* 0x000fea0003c3ffff */
.L_x_119:
[----:B------:R-:W-:-:S00]  /*19500*/  BRA `(.L_x_119) ;  /* 0xfffffffc00fc7947 */ /* 0x000fc0000383ffff */
[----:B------:R-:W-:-:S00]  /*19510*/  NOP ;  /* 0x0000000000007918 */ /* 0x000fc00000000000 */
        /* <DEDUP_REMOVED lines=14> */
.L_x_120:


//--------------------- .nv.global.init           --------------------------
	.section	.nv.global.init,"aw",@progbits
.nv.global.init:
	.type		$str$24,@object
	.size		$str$24,($str$25 - $str$24)
$str$24:
        /*0000*/ 	.byte	0x28, 0x61, 0x64, 0x64, 0x72, 0x65, 0x73, 0x73, 0x20, 0x26, 0x20, 0x6d, 0x61, 0x73, 0x6b, 0x29
        /*0010*/ 	.byte	0x20, 0x3d, 0x3d, 0x20, 0x30, 0x00
	.type		$str$25,@object
	.size		$str$25,(__unnamed_1 - $str$25)
$str$25:
        /*0016*/ 	.byte	0x2f, 0x74, 0x6d, 0x70, 0x2f, 0x63, 0x75, 0x74, 0x6c, 0x61, 0x73, 0x73, 0x5f, 0x73, 0x77, 0x65
        /*0026*/ 	.byte	0x65, 0x70, 0x5f, 0x73, 0x72, 0x63, 0x2f, 0x69, 0x6e, 0x63, 0x6c, 0x75, 0x64, 0x65, 0x2f, 0x63
        /*0036*/ 	.byte	0x75, 0x74, 0x65, 0x2f, 0x70, 0x6f, 0x69, 0x6e, 0x74, 0x65, 0x72, 0x5f, 0x66, 0x6c, 0x61, 0x67
        /*0046*/ 	.byte	0x67, 0x65, 0x64, 0x2e, 0x68, 0x70, 0x70, 0x00
	.type		__unnamed_1,@object
	.size		__unnamed_1,(.L_0 - __unnamed_1)
__unnamed_1:
        /*004e*/ 	.byte	0x61, 0x75, 0x74, 0x6f, 0x20, 0x63, 0x75, 0x74, 0x65, 0x3a, 0x3a, 0x61, 0x73, 0x5f, 0x70, 0x6f
        /* <DEDUP_REMOVED lines=27> */
        /*020e*/ 	.byte	0x43, 0x3c, 0x34, 0x30, 0x39, 0x36, 0x3e, 0x3e, 0x3e, 0x3e, 0x3e, 0x5d, 0x00
.L_0:


//--------------------- .nv.shared._ZN7cutlass13device_kernelINS_4fmha6kernel28FmhaKernelTmaWarpSpecializedINS1_10collective30FmhaMainloopTmaWarpSpecializedINS_12float_e4m3_tEffN4cute5tupleIJNS7_1CILi128EEENS9_ILi256EEESA_EEENS8_IJiNS9_ILi1EEENS8_IJiiEEEEEESF_NS8_IJSD_iSE_EEENS4_14ResidualFusionEJEEENS4_15FmhaFwdEpilogueIS6_fNS8_IJNS9_ILi64EEESA_SB_EEEEENS2_23IndividualTileSchedulerEJEEEEEvNT_6ParamsE --------------------------
	.section	.nv.shared._ZN7cutlass13device_kernelINS_4fmha6kernel28FmhaKernelTmaWarpSpecializedINS1_10collective30FmhaMainloopTmaWarpSpecializedINS_12float_e4m3_tEffN4cute5tupleIJNS7_1CILi128EEENS9_ILi256EEESA_EEENS8_IJiNS9_ILi1EEENS8_IJiiEEEEEESF_NS8_IJSD_iSE_EEENS4_14ResidualFusionEJEEENS4_15FmhaFwdEpilogueIS6_fNS8_IJNS9_ILi64EEESA_SB_EEEEENS2_23IndividualTileSchedulerEJEEEEEvNT_6ParamsE,"aw",@nobits
	.sectionflags	@""
	.align	16
	.zero		1024


//--------------------- .nv.shared.reserved.0     --------------------------
	.section	.nv.shared.reserved.0,"aw",@nobits
	.weak		__nv_reservedSMEM_offset_0_alias
	.size		__nv_reservedSMEM_offset_0_alias, 0, 0
	.other		__nv_reservedSMEM_offset_0_alias,@"STO_CUDA_RESERVED_SHARED STV_DEFAULT"
__nv_reservedSMEM_offset_0_alias:
	.zero		0


//--------------------- .nv.global                --------------------------
	.section	.nv.global,"aw",@nobits
.nv.global:
	.type		_ZN39_INTERNAL_246a6020_4_k_cu_02f216c6_30874cute1_E,@object
	.size		_ZN39_INTERNAL_246a6020_4_k_cu_02f216c6_30874cute1_E,(_ZN39_INTERNAL_246a6020_4_k_cu_02f216c6_30874cuda3std3__45__cpo6cbeginE - _ZN39_INTERNAL_246a6020_4_k_cu_02f216c6_30874cute1_E)
_ZN39_INTERNAL_246a6020_4_k_cu_02f216c6_30874cute1_E:
	.zero		1
	.type		_ZN39_INTERNAL_246a6020_4_k_cu_02f216c6_30874cuda3std3__45__cpo6cbeginE,@object
	.size		_ZN39_INTERNAL_246a6020_4_k_cu_02f216c6_30874cuda3std3__45__cpo6cbeginE,(_ZN39_INTERNAL_246a6020_4_k_cu_02f216c6_30874cuda3std3__48in_placeE - _ZN39_INTERNAL_246a6020_4_k_cu_02f216c6_30874cuda3std3__45__cpo6cbeginE)
_ZN39_INTERNAL_246a6020_4_k_cu_02f216c6_30874cuda3std3__45__cpo6cbeginE:
	.zero		1
	.type		_ZN39_INTERNAL_246a6020_4_k_cu_02f216c6_30874cuda3std3__48in_placeE,@object
	.size		_ZN39_INTERNAL_246a6020_4_k_cu_02f216c6_30874cuda3std3__48in_placeE,(_ZN39_INTERNAL_246a6020_4_k_cu_02f216c6_30874cuda3std6ranges3__45__cpo9iter_moveE - _ZN39_INTERNAL_246a6020_4_k_cu_02f216c6_30874cuda3std3__48in_placeE)
_ZN39_INTERNAL_246a6020_4_k_cu_02f216c6_30874cuda3std3__48in_placeE:
	.zero		1
	.type		_ZN39_INTERNAL_246a6020_4_k_cu_02f216c6_30874cuda3std6ranges3__45__cpo9iter_moveE,@object
	.size		_ZN39_INTERNAL_246a6020_4_k_cu_02f216c6_30874cuda3std6ranges3__45__cpo9iter_moveE,(_ZN39_INTERNAL_246a6020_4_k_cu_02f216c6_30874cuda3std3__45__cpo5beginE - _ZN39_INTERNAL_246a6020_4_k_cu_02f216c6_30874cuda3std6ranges3__45__cpo9iter_moveE)
_ZN39_INTERNAL_246a6020_4_k_cu_02f216c6_30874cuda3std6ranges3__45__cpo9iter_moveE:
	.zero		1
	.type		_ZN39_INTERNAL_246a6020_4_k_cu_02f216c6_30874cuda3std3__45__cpo5beginE,@object
	.size		_ZN39_INTERNAL_246a6020_4_k_cu_02f216c6_30874cuda3std3__45__cpo5beginE,(_ZN39_INTERNAL_246a6020_4_k_cu_02f216c6_30874cuda3std3__441_GLOBAL__N__246a6020_4_k_cu_02f216c6_30876ignoreE - _ZN39_INTERNAL_246a6020_4_k_cu_02f216c6_30874cuda3std3__45__cpo5beginE)
_ZN39_INTERNAL_246a6020_4_k_cu_02f216c6_30874cuda3std3__45__cpo5beginE:
	.zero		1
	.type		_ZN39_INTERNAL_246a6020_4_k_cu_02f216c6_30874cuda3std3__441_GLOBAL__N__246a6020_4_k_cu_02f216c6_30876ignoreE,@object
	.size		_ZN39_INTERNAL_246a6020_4_k_cu_02f216c6_30874cuda3std3__441_GLOBAL__N__246a6020_4_k_cu_02f216c6_30876ignoreE,(_ZN39_INTERNAL_246a6020_4_k_cu_02f216c6_30874cute7productE - _ZN39_INTERNAL_246a6020_4_k_cu_02f216c6_30874cuda3std3__441_GLOBAL__N__246a6020_4_k_cu_02f216c6_30876ignoreE)
_ZN39_INTERNAL_246a6020_4_k_cu_02f216c6_30874cuda3std3__441_GLOBAL__N__246a6020_4_k_cu_02f216c6_30876ignoreE:
	.zero		1
	.type		_ZN39_INTERNAL_246a6020_4_k_cu_02f216c6_30874cute7productE,@object
	.size		_ZN39_INTERNAL_246a6020_4_k_cu_02f216c6_30874cute7productE,(_ZN39_INTERNAL_246a6020_4_k_cu_02f216c6_30874cuda3std3__45__cpo3endE - _ZN39_INTERNAL_246a6020_4_k_cu_02f216c6_30874cute7productE)
_ZN39_INTERNAL_246a6020_4_k_cu_02f216c6_30874cute7productE:
	.zero		1
	.type		_ZN39_INTERNAL_246a6020_4_k_cu_02f216c6_30874cuda3std3__45__cpo3endE,@object
	.size		_ZN39_INTERNAL_246a6020_4_k_cu_02f216c6_30874cuda3std3__45__cpo3endE,(_ZN39_INTERNAL_246a6020_4_k_cu_02f216c6_30874cuda3std3__419piecewise_constructE - _ZN39_INTERNAL_246a6020_4_k_cu_02f216c6_30874cuda3std3__45__cpo3endE)
_ZN39_INTERNAL_246a6020_4_k_cu_02f216c6_30874cuda3std3__45__cpo3endE:
	.zero		1
	.type		_ZN39_INTERNAL_246a6020_4_k_cu_02f216c6_30874cuda3std3__419piecewise_constructE,@object
	.size		_ZN39_INTERNAL_246a6020_4_k_cu_02f216c6_30874cuda3std3__419piecewise_constructE,(_ZN39_INTERNAL_246a6020_4_k_cu_02f216c6_30874cuda3std3__45__cpo4cendE - _ZN39_INTERNAL_246a6020_4_k_cu_02f216c6_30874cuda3std3__419piecewise_constructE)
_ZN39_INTERNAL_246a6020_4_k_cu_02f216c6_30874cuda3std3__419piecewise_constructE:
	.zero		1
	.type		_ZN39_INTERNAL_246a6020_4_k_cu_02f216c6_30874cuda3std3__45__cpo4cendE,@object
	.size		_ZN39_INTERNAL_246a6020_4_k_cu_02f216c6_30874cuda3std3__45__cpo4cendE,(_ZN39_INTERNAL_246a6020_4_k_cu_02f216c6_30874cuda3std6ranges3__45__cpo4swapE - _ZN39_INTERNAL_246a6020_4_k_cu_02f216c6_30874cuda3std3__45__cpo4cendE)
_ZN39_INTERNAL_246a6020_4_k_cu_02f216c6_30874cuda3std3__45__cpo4cendE:
	.zero		1
	.type		_ZN39_INTERNAL_246a6020_4_k_cu_02f216c6_30874cuda3std6ranges3__45__cpo4swapE,@object
	.size		_ZN39_INTERNAL_246a6020_4_k_cu_02f216c6_30874cuda3std6ranges3__45__cpo4swapE,(.L_8 - _ZN39_INTERNAL_246a6020_4_k_cu_02f216c6_30874cuda3std6ranges3__45__cpo4swapE)
_ZN39_INTERNAL_246a6020_4_k_cu_02f216c6_30874cuda3std6ranges3__45__cpo4swapE:
	.zero		1
.L_8:


//--------------------- .nv.constant0._ZN7cutlass13device_kernelINS_4fmha6kernel28FmhaKernelTmaWarpSpecializedINS1_10collective30FmhaMainloopTmaWarpSpecializedINS_12float_e4m3_tEffN4cute5tupleIJNS7_1CILi128EEENS9_ILi256EEESA_EEENS8_IJiNS9_ILi1EEENS8_IJiiEEEEEESF_NS8_IJSD_iSE_EEENS4_14ResidualFusionEJEEENS4_15FmhaFwdEpilogueIS6_fNS8_IJNS9_ILi64EEESA_SB_EEEEENS2_23IndividualTileSchedulerEJEEEEEvNT_6ParamsE --------------------------
	.section	.nv.constant0._ZN7cutlass13device_kernelINS_4fmha6kernel28FmhaKernelTmaWarpSpecializedINS1_10collective30FmhaMainloopTmaWarpSpecializedINS_12float_e4m3_tEffN4cute5tupleIJNS7_1CILi128EEENS9_ILi256EEESA_EEENS8_IJiNS9_ILi1EEENS8_IJiiEEEEEESF_NS8_IJSD_iSE_EEENS4_14ResidualFusionEJEEENS4_15FmhaFwdEpilogueIS6_fNS8_IJNS9_ILi64EEESA_SB_EEEEENS2_23IndividualTileSchedulerEJEEEEEvNT_6ParamsE,"a",@progbits
	.sectionflags	@""
	.align	4
.nv.constant0._ZN7cutlass13device_kernelINS_4fmha6kernel28FmhaKernelTmaWarpSpecializedINS1_10collective30FmhaMainloopTmaWarpSpecializedINS_12float_e4m3_tEffN4cute5tupleIJNS7_1CILi128EEENS9_ILi256EEESA_EEENS8_IJiNS9_ILi1EEENS8_IJiiEEEEEESF_NS8_IJSD_iSE_EEENS4_14ResidualFusionEJEEENS4_15FmhaFwdEpilogueIS6_fNS8_IJNS9_ILi64EEESA_SB_EEEEENS2_23IndividualTileSchedulerEJEEEEEvNT_6ParamsE:
	.zero		2688


//--------------------- SYMBOLS --------------------------

	.type		.nv.reservedSmem.offset0,@object
	.size		.nv.reservedSmem.offset0,0x4
	.type		__assertfail,@function
